	.target	sm_100a

	.elftype	@"ET_EXEC"


//--------------------- .note.nv.tkinfo           --------------------------
	.section	.note.nv.tkinfo,"",@"SHT_NOTE"
	.sectionflags	@"SHF_NOTE_NV_TKINFO"
	.tkinfo
        /*0018*/ 	.word	0x00000002
        /*0030*/ 	.string	""
        /*0030*/ 	.string	"ptxas"
        /*0030*/ 	.string	"Cuda compilation tools, release 13.0, V13.0.88"
        /*0030*/ 	.string	"Build cuda_13.0.r13.0/compiler.36424714_0"
        /*0030*/ 	.string	"-arch sm_100a -m 64 "



//--------------------- .note.nv.cuinfo           --------------------------
	.section	.note.nv.cuinfo,"",@"SHT_NOTE"
	.sectionflags	@"SHF_NOTE_NV_CUINFO"
        /*0018*/ 	.short	0x0002
        /*001a*/ 	.short	0x0064
        /*001c*/ 	.short	0x0082
	.zero		2


//--------------------- .nv.info                  --------------------------
	.section	.nv.info,"",@"SHT_CUDA_INFO"
	.align	4


	//----- nvinfo : EIATTR_REGCOUNT
	.align		4
        /*0000*/ 	.byte	0x04, 0x2f
        /*0002*/ 	.short	(.L_12 - .L_11)
	.align		4
.L_11:
        /*0004*/ 	.word	index@(_ZN7cutlass13device_kernelIN5flash22FlashAttnBwdPreprocessIN4cute5tupleIJNS3_1CILi64EEENS5_ILi128EEEEEENS_10bfloat16_tEfNS_4arch4Sm90ELb1ELb1EEEEEvNT_6ParamsE)
        /*0008*/ 	.word	0x00000040


	//----- nvinfo : EIATTR_FRAME_SIZE
	.align		4
.L_12:
        /*000c*/ 	.byte	0x04, 0x11
        /*000e*/ 	.short	(.L_14 - .L_13)
	.align		4
.L_13:
        /*0010*/ 	.word	index@(_ZN7cutlass13device_kernelIN5flash22FlashAttnBwdPreprocessIN4cute5tupleIJNS3_1CILi64EEENS5_ILi128EEEEEENS_10bfloat16_tEfNS_4arch4Sm90ELb1ELb1EEEEEvNT_6ParamsE)
        /*0014*/ 	.word	0x00000000


	//----- nvinfo : EIATTR_REGCOUNT
	.align		4
.L_14:
        /*0018*/ 	.byte	0x04, 0x2f
        /*001a*/ 	.short	(.L_16 - .L_15)
	.align		4
.L_15:
        /*001c*/ 	.word	index@(_ZN7cutlass13device_kernelIN5flash11enable_sm90INS1_16FlashAttnBwdSm90INS1_25CollectiveMainloopBwdSm90ILi2ELi2ELi2EN4cute5tupleIJNS5_1CILi1EEES8_S8_EEENS6_IJNS7_ILi64EEENS7_ILi128EEESB_EEENS_10bfloat16_tEfNS_4arch4Sm90ELb1ELb0ELb0ELb1ELb1ELb1ELb0ELb0ELi2ELi1ELi2ELi1ELb0EEENS1_24CollectiveEpilogueBwdGQAISC_fSF_Li256ELb1ELb1EEENS1_25SingleTileBwdLPTSchedulerILb1ELi128ELb1EEEEEEEEEvNT_6ParamsE)
        /*0020*/ 	.word	0x00000004


	//----- nvinfo : EIATTR_FRAME_SIZE
	.align		4
.L_16:
        /*0024*/ 	.byte	0x04, 0x11
        /*0026*/ 	.short	(.L_18 - .L_17)
	.align		4
.L_17:
        /*0028*/ 	.word	index@(_ZN7cutlass13device_kernelIN5flash11enable_sm90INS1_16FlashAttnBwdSm90INS1_25CollectiveMainloopBwdSm90ILi2ELi2ELi2EN4cute5tupleIJNS5_1CILi1EEES8_S8_EEENS6_IJNS7_ILi64EEENS7_ILi128EEESB_EEENS_10bfloat16_tEfNS_4arch4Sm90ELb1ELb0ELb0ELb1ELb1ELb1ELb0ELb0ELi2ELi1ELi2ELi1ELb0EEENS1_24CollectiveEpilogueBwdGQAISC_fSF_Li256ELb1ELb1EEENS1_25SingleTileBwdLPTSchedulerILb1ELi128ELb1EEEEEEEEEvNT_6ParamsE)
        /*002c*/ 	.word	0x00000000


	//----- nvinfo : EIATTR_REGCOUNT
	.align		4
.L_18:
        /*0030*/ 	.byte	0x04, 0x2f
        /*0032*/ 	.short	(.L_20 - .L_19)
	.align		4
.L_19:
        /*0034*/ 	.word	index@(_ZN7cutlass13device_kernelIN5flash32FlashAttnBwdPostprocessConvertdQIN4cute5tupleIJNS3_1CILi64EEENS5_ILi128EEEEEENS_10bfloat16_tEfNS_4arch4Sm90ELi256ENS3_8TiledMMAINS3_8MMA_AtomIJNS3_4SM904GMMA27MMA_64x64x16_F32BF16BF16_SSILNSF_5MajorE0ELSH_1ELNSF_7ScaleInE1ELSI_1EEEEEENS3_6LayoutINS4_IJNS5_ILi1EEENS5_ILi2EEESM_EEENS4_IJNS5_ILi0EEESM_SP_EEEEENS4_IJNS3_10UnderscoreESS_SS_EEEEELb0EEEEEvNT_6ParamsE)
        /*0038*/ 	.word	0x00000033


	//----- nvinfo : EIATTR_FRAME_SIZE
	.align		4
.L_20:
        /*003c*/ 	.byte	0x04, 0x11
        /*003e*/ 	.short	(.L_22 - .L_21)
	.align		4
.L_21:
        /*0040*/ 	.word	index@(_ZN7cutlass13device_kernelIN5flash32FlashAttnBwdPostprocessConvertdQIN4cute5tupleIJNS3_1CILi64EEENS5_ILi128EEEEEENS_10bfloat16_tEfNS_4arch4Sm90ELi256ENS3_8TiledMMAINS3_8MMA_AtomIJNS3_4SM904GMMA27MMA_64x64x16_F32BF16BF16_SSILNSF_5MajorE0ELSH_1ELNSF_7ScaleInE1ELSI_1EEEEEENS3_6LayoutINS4_IJNS5_ILi1EEENS5_ILi2EEESM_EEENS4_IJNS5_ILi0EEESM_SP_EEEEENS4_IJNS3_10UnderscoreESS_SS_EEEEELb0EEEEEvNT_6ParamsE)
        /*0044*/ 	.word	0x00000000


	//----- nvinfo : EIATTR_REGCOUNT
	.align		4
.L_22:
        /*0048*/ 	.byte	0x04, 0x2f
        /*004a*/ 	.short	(.L_24 - .L_23)
	.align		4
.L_23:
        /*004c*/ 	.word	index@(_ZN7cutlass13device_kernelIN5flash32FlashAttnBwdPostprocessConvertdQIN4cute5tupleIJNS3_1CILi128EEES6_EEENS_10bfloat16_tEfNS_4arch4Sm90ELi256ENS3_8TiledMMAINS3_8MMA_AtomIJNS3_4SM904GMMA28MMA_64x128x16_F32BF16BF16_RSILNSE_5MajorE0ELSG_1ELNSE_7ScaleInE1ELSH_1EEEEEENS3_6LayoutINS4_IJNS5_ILi2EEENS5_ILi1EEESM_EEENS4_IJSM_NS5_ILi0EEESO_EEEEENS4_IJNS3_10UnderscoreESR_SR_EEEEELb0EEEEEvNT_6ParamsE)
        /*0050*/ 	.word	0x0000004e


	//----- nvinfo : EIATTR_FRAME_SIZE
	.align		4
.L_24:
        /*0054*/ 	.byte	0x04, 0x11
        /*0056*/ 	.short	(.L_26 - .L_25)
	.align		4
.L_25:
        /*0058*/ 	.word	index@(_ZN7cutlass13device_kernelIN5flash32FlashAttnBwdPostprocessConvertdQIN4cute5tupleIJNS3_1CILi128EEES6_EEENS_10bfloat16_tEfNS_4arch4Sm90ELi256ENS3_8TiledMMAINS3_8MMA_AtomIJNS3_4SM904GMMA28MMA_64x128x16_F32BF16BF16_RSILNSE_5MajorE0ELSG_1ELNSE_7ScaleInE1ELSH_1EEEEEENS3_6LayoutINS4_IJNS5_ILi2EEENS5_ILi1EEESM_EEENS4_IJSM_NS5_ILi0EEESO_EEEEENS4_IJNS3_10UnderscoreESR_SR_EEEEELb0EEEEEvNT_6ParamsE)
        /*005c*/ 	.word	0x00000000


	//----- nvinfo : EIATTR_REGCOUNT
	.align		4
.L_26:
        /*0060*/ 	.byte	0x04, 0x2f
        /*0062*/ 	.short	(.L_28 - .L_27)
	.align		4
.L_27:
        /*0064*/ 	.word	index@(_ZN7cutlass13device_kernelIN5flash11enable_sm90INS1_16FlashAttnBwdSm90INS1_25CollectiveMainloopBwdSm90ILi2ELi2ELi2EN4cute5tupleIJNS5_1CILi1EEES8_S8_EEENS6_IJNS7_ILi64EEENS7_ILi128EEESB_EEENS_10bfloat16_tEfNS_4arch4Sm90ELb1ELb0ELb0ELb1ELb0ELb1ELb0ELb0ELi2ELi1ELi2ELi1ELb0EEENS1_24CollectiveEpilogueBwdGQAISC_fSF_Li256ELb1ELb0EEENS1_25SingleTileBwdLPTSchedulerILb1ELi128ELb0EEEEEEEEEvNT_6ParamsE)
        /*0068*/ 	.word	0x00000004


	//----- nvinfo : EIATTR_FRAME_SIZE
	.align		4
.L_28:
        /*006c*/ 	.byte	0x04, 0x11
        /*006e*/ 	.short	(.L_30 - .L_29)
	.align		4
.L_29:
        /*0070*/ 	.word	index@(_ZN7cutlass13device_kernelIN5flash11enable_sm90INS1_16FlashAttnBwdSm90INS1_25CollectiveMainloopBwdSm90ILi2ELi2ELi2EN4cute5tupleIJNS5_1CILi1EEES8_S8_EEENS6_IJNS7_ILi64EEENS7_ILi128EEESB_EEENS_10bfloat16_tEfNS_4arch4Sm90ELb1ELb0ELb0ELb1ELb0ELb1ELb0ELb0ELi2ELi1ELi2ELi1ELb0EEENS1_24CollectiveEpilogueBwdGQAISC_fSF_Li256ELb1ELb0EEENS1_25SingleTileBwdLPTSchedulerILb1ELi128ELb0EEEEEEEEEvNT_6ParamsE)
        /*0074*/ 	.word	0x00000000


	//----- nvinfo : EIATTR_REGCOUNT
	.align		4
.L_30:
        /*0078*/ 	.byte	0x04, 0x2f
        /*007a*/ 	.short	(.L_32 - .L_31)
	.align		4
.L_31:
        /*007c*/ 	.word	index@(_ZN7cutlass13device_kernelIN5flash11enable_sm90INS1_16FlashAttnBwdSm90INS1_25CollectiveMainloopBwdSm90ILi2ELi2ELi2EN4cute5tupleIJNS5_1CILi1EEES8_S8_EEENS6_IJNS7_ILi64EEENS7_ILi128EEESB_EEENS_10bfloat16_tEfNS_4arch4Sm90ELb1ELb0ELb0ELb1ELb1ELb1ELb0ELb0ELi2ELi1ELi2ELi1ELb0EEENS1_21CollectiveEpilogueBwdISC_SD_SF_Li256ELb1ELb0ELi1EEENS1_25SingleTileBwdLPTSchedulerILb1ELi128ELb1EEEEEEEEEvNT_6ParamsE)
        /*0080*/ 	.word	0x00000004


	//----- nvinfo : EIATTR_FRAME_SIZE
	.align		4
.L_32:
        /*0084*/ 	.byte	0x04, 0x11
        /*0086*/ 	.short	(.L_34 - .L_33)
	.align		4
.L_33:
        /*0088*/ 	.word	index@(_ZN7cutlass13device_kernelIN5flash11enable_sm90INS1_16FlashAttnBwdSm90INS1_25CollectiveMainloopBwdSm90ILi2ELi2ELi2EN4cute5tupleIJNS5_1CILi1EEES8_S8_EEENS6_IJNS7_ILi64EEENS7_ILi128EEESB_EEENS_10bfloat16_tEfNS_4arch4Sm90ELb1ELb0ELb0ELb1ELb1ELb1ELb0ELb0ELi2ELi1ELi2ELi1ELb0EEENS1_21CollectiveEpilogueBwdISC_SD_SF_Li256ELb1ELb0ELi1EEENS1_25SingleTileBwdLPTSchedulerILb1ELi128ELb1EEEEEEEEEvNT_6ParamsE)
        /*008c*/ 	.word	0x00000000


	//----- nvinfo : EIATTR_REGCOUNT
	.align		4
.L_34:
        /*0090*/ 	.byte	0x04, 0x2f
        /*0092*/ 	.short	(.L_36 - .L_35)
	.align		4
.L_35:
        /*0094*/ 	.word	index@(_ZN7cutlass13device_kernelIN5flash11enable_sm90INS1_16FlashAttnBwdSm90INS1_25CollectiveMainloopBwdSm90ILi2ELi2ELi2EN4cute5tupleIJNS5_1CILi1EEES8_S8_EEENS6_IJNS7_ILi64EEENS7_ILi128EEESB_EEENS_10bfloat16_tEfNS_4arch4Sm90ELb1ELb0ELb0ELb1ELb0ELb1ELb0ELb0ELi2ELi1ELi2ELi1ELb0EEENS1_21CollectiveEpilogueBwdISC_SD_SF_Li256ELb1ELb0ELi1EEENS1_25SingleTileBwdLPTSchedulerILb1ELi128ELb0EEEEEEEEEvNT_6ParamsE)
        /*0098*/ 	.word	0x00000004


	//----- nvinfo : EIATTR_FRAME_SIZE
	.align		4
.L_36:
        /*009c*/ 	.byte	0x04, 0x11
        /*009e*/ 	.short	(.L_38 - .L_37)
	.align		4
.L_37:
        /*00a0*/ 	.word	index@(_ZN7cutlass13device_kernelIN5flash11enable_sm90INS1_16FlashAttnBwdSm90INS1_25CollectiveMainloopBwdSm90ILi2ELi2ELi2EN4cute5tupleIJNS5_1CILi1EEES8_S8_EEENS6_IJNS7_ILi64EEENS7_ILi128EEESB_EEENS_10bfloat16_tEfNS_4arch4Sm90ELb1ELb0ELb0ELb1ELb0ELb1ELb0ELb0ELi2ELi1ELi2ELi1ELb0EEENS1_21CollectiveEpilogueBwdISC_SD_SF_Li256ELb1ELb0ELi1EEENS1_25SingleTileBwdLPTSchedulerILb1ELi128ELb0EEEEEEEEEvNT_6ParamsE)
        /*00a4*/ 	.word	0x00000000


	//----- nvinfo : EIATTR_REGCOUNT
	.align		4
.L_38:
        /*00a8*/ 	.byte	0x04, 0x2f
        /*00aa*/ 	.short	(.L_40 - .L_39)
	.align		4
.L_39:
        /*00ac*/ 	.word	index@(_ZN7cutlass13device_kernelIN5flash22FlashAttnBwdPreprocessIN4cute5tupleIJNS3_1CILi64EEENS5_ILi128EEEEEENS_10bfloat16_tEfNS_4arch4Sm90ELb1ELb0EEEEEvNT_6ParamsE)
        /*00b0*/ 	.word	0x00000038


	//----- nvinfo : EIATTR_FRAME_SIZE
	.align		4
.L_40:
        /*00b4*/ 	.byte	0x04, 0x11
        /*00b6*/ 	.short	(.L_42 - .L_41)
	.align		4
.L_41:
        /*00b8*/ 	.word	index@(_ZN7cutlass13device_kernelIN5flash22FlashAttnBwdPreprocessIN4cute5tupleIJNS3_1CILi64EEENS5_ILi128EEEEEENS_10bfloat16_tEfNS_4arch4Sm90ELb1ELb0EEEEEvNT_6ParamsE)
        /*00bc*/ 	.word	0x00000000


	//----- nvinfo : EIATTR_REGCOUNT
	.align		4
.L_42:
        /*00c0*/ 	.byte	0x04, 0x2f
        /*00c2*/ 	.short	(.L_44 - .L_43)
	.align		4
.L_43:
        /*00c4*/ 	.word	index@(_ZN7cutlass13device_kernelIN5flash11enable_sm90INS1_16FlashAttnBwdSm90INS1_25CollectiveMainloopBwdSm90ILi2ELi2ELi2EN4cute5tupleIJNS5_1CILi1EEES8_S8_EEENS6_IJNS7_ILi64EEENS7_ILi128EEESB_EEENS_10bfloat16_tEfNS_4arch4Sm90ELb1ELb0ELb0ELb0ELb1ELb1ELb0ELb0ELi2ELi1ELi2ELi1ELb0EEENS1_24CollectiveEpilogueBwdGQAISC_fSF_Li256ELb0ELb1EEENS1_25SingleTileBwdLPTSchedulerILb0ELi128ELb1EEEEEEEEEvNT_6ParamsE)
        /*00c8*/ 	.word	0x00000004


	//----- nvinfo : EIATTR_FRAME_SIZE
	.align		4
.L_44:
        /*00cc*/ 	.byte	0x04, 0x11
        /*00ce*/ 	.short	(.L_46 - .L_45)
	.align		4
.L_45:
        /*00d0*/ 	.word	index@(_ZN7cutlass13device_kernelIN5flash11enable_sm90INS1_16FlashAttnBwdSm90INS1_25CollectiveMainloopBwdSm90ILi2ELi2ELi2EN4cute5tupleIJNS5_1CILi1EEES8_S8_EEENS6_IJNS7_ILi64EEENS7_ILi128EEESB_EEENS_10bfloat16_tEfNS_4arch4Sm90ELb1ELb0ELb0ELb0ELb1ELb1ELb0ELb0ELi2ELi1ELi2ELi1ELb0EEENS1_24CollectiveEpilogueBwdGQAISC_fSF_Li256ELb0ELb1EEENS1_25SingleTileBwdLPTSchedulerILb0ELi128ELb1EEEEEEEEEvNT_6ParamsE)
        /*00d4*/ 	.word	0x00000000


	//----- nvinfo : EIATTR_REGCOUNT
	.align		4
.L_46:
        /*00d8*/ 	.byte	0x04, 0x2f
        /*00da*/ 	.short	(.L_48 - .L_47)
	.align		4
.L_47:
        /*00dc*/ 	.word	index@(_ZN7cutlass13device_kernelIN5flash11enable_sm90INS1_16FlashAttnBwdSm90INS1_25CollectiveMainloopBwdSm90ILi2ELi2ELi2EN4cute5tupleIJNS5_1CILi1EEES8_S8_EEENS6_IJNS7_ILi64EEENS7_ILi128EEESB_EEENS_10bfloat16_tEfNS_4arch4Sm90ELb1ELb0ELb0ELb0ELb0ELb1ELb0ELb0ELi2ELi1ELi2ELi1ELb0EEENS1_24CollectiveEpilogueBwdGQAISC_fSF_Li256ELb0ELb0EEENS1_25SingleTileBwdLPTSchedulerILb0ELi128ELb0EEEEEEEEEvNT_6ParamsE)
        /*00e0*/ 	.word	0x00000004


	//----- nvinfo : EIATTR_FRAME_SIZE
	.align		4
.L_48:
        /*00e4*/ 	.byte	0x04, 0x11
        /*00e6*/ 	.short	(.L_50 - .L_49)
	.align		4
.L_49:
        /*00e8*/ 	.word	index@(_ZN7cutlass13device_kernelIN5flash11enable_sm90INS1_16FlashAttnBwdSm90INS1_25CollectiveMainloopBwdSm90ILi2ELi2ELi2EN4cute5tupleIJNS5_1CILi1EEES8_S8_EEENS6_IJNS7_ILi64EEENS7_ILi128EEESB_EEENS_10bfloat16_tEfNS_4arch4Sm90ELb1ELb0ELb0ELb0ELb0ELb1ELb0ELb0ELi2ELi1ELi2ELi1ELb0EEENS1_24CollectiveEpilogueBwdGQAISC_fSF_Li256ELb0ELb0EEENS1_25SingleTileBwdLPTSchedulerILb0ELi128ELb0EEEEEEEEEvNT_6ParamsE)
        /*00ec*/ 	.word	0x00000000


	//----- nvinfo : EIATTR_REGCOUNT
	.align		4
.L_50:
        /*00f0*/ 	.byte	0x04, 0x2f
        /*00f2*/ 	.short	(.L_52 - .L_51)
	.align		4
.L_51:
        /*00f4*/ 	.word	index@(_ZN7cutlass13device_kernelIN5flash11enable_sm90INS1_16FlashAttnBwdSm90INS1_25CollectiveMainloopBwdSm90ILi2ELi2ELi2EN4cute5tupleIJNS5_1CILi1EEES8_S8_EEENS6_IJNS7_ILi64EEENS7_ILi128EEESB_EEENS_10bfloat16_tEfNS_4arch4Sm90ELb1ELb0ELb0ELb0ELb1ELb1ELb0ELb0ELi2ELi1ELi2ELi1ELb0EEENS1_21CollectiveEpilogueBwdISC_SD_SF_Li256ELb0ELb0ELi1EEENS1_25SingleTileBwdLPTSchedulerILb0ELi128ELb1EEEEEEEEEvNT_6ParamsE)
        /*00f8*/ 	.word	0x00000004


	//----- nvinfo : EIATTR_FRAME_SIZE
	.align		4
.L_52:
        /*00fc*/ 	.byte	0x04, 0x11
        /*00fe*/ 	.short	(.L_54 - .L_53)
	.align		4
.L_53:
        /*0100*/ 	.word	index@(_ZN7cutlass13device_kernelIN5flash11enable_sm90INS1_16FlashAttnBwdSm90INS1_25CollectiveMainloopBwdSm90ILi2ELi2ELi2EN4cute5tupleIJNS5_1CILi1EEES8_S8_EEENS6_IJNS7_ILi64EEENS7_ILi128EEESB_EEENS_10bfloat16_tEfNS_4arch4Sm90ELb1ELb0ELb0ELb0ELb1ELb1ELb0ELb0ELi2ELi1ELi2ELi1ELb0EEENS1_21CollectiveEpilogueBwdISC_SD_SF_Li256ELb0ELb0ELi1EEENS1_25SingleTileBwdLPTSchedulerILb0ELi128ELb1EEEEEEEEEvNT_6ParamsE)
        /*0104*/ 	.word	0x00000000


	//----- nvinfo : EIATTR_REGCOUNT
	.align		4
.L_54:
        /*0108*/ 	.byte	0x04, 0x2f
        /*010a*/ 	.short	(.L_56 - .L_55)
	.align		4
.L_55:
        /*010c*/ 	.word	index@(_ZN7cutlass13device_kernelIN5flash11enable_sm90INS1_16FlashAttnBwdSm90INS1_25CollectiveMainloopBwdSm90ILi2ELi2ELi2EN4cute5tupleIJNS5_1CILi1EEES8_S8_EEENS6_IJNS7_ILi64EEENS7_ILi128EEESB_EEENS_10bfloat16_tEfNS_4arch4Sm90ELb1ELb0ELb0ELb0ELb0ELb1ELb0ELb0ELi2ELi1ELi2ELi1ELb0EEENS1_21CollectiveEpilogueBwdISC_SD_SF_Li256ELb0ELb0ELi1EEENS1_25SingleTileBwdLPTSchedulerILb0ELi128ELb0EEEEEEEEEvNT_6ParamsE)
        /*0110*/ 	.word	0x00000004


	//----- nvinfo : EIATTR_FRAME_SIZE
	.align		4
.L_56:
        /*0114*/ 	.byte	0x04, 0x11
        /*0116*/ 	.short	(.L_58 - .L_57)
	.align		4
.L_57:
        /*0118*/ 	.word	index@(_ZN7cutlass13device_kernelIN5flash11enable_sm90INS1_16FlashAttnBwdSm90INS1_25CollectiveMainloopBwdSm90ILi2ELi2ELi2EN4cute5tupleIJNS5_1CILi1EEES8_S8_EEENS6_IJNS7_ILi64EEENS7_ILi128EEESB_EEENS_10bfloat16_tEfNS_4arch4Sm90ELb1ELb0ELb0ELb0ELb0ELb1ELb0ELb0ELi2ELi1ELi2ELi1ELb0EEENS1_21CollectiveEpilogueBwdISC_SD_SF_Li256ELb0ELb0ELi1EEENS1_25SingleTileBwdLPTSchedulerILb0ELi128ELb0EEEEEEEEEvNT_6ParamsE)
        /*011c*/ 	.word	0x00000000


	//----- nvinfo : EIATTR_REGCOUNT
	.align		4
.L_58:
        /*0120*/ 	.byte	0x04, 0x2f
        /*0122*/ 	.short	(.L_60 - .L_59)
	.align		4
.L_59:
        /*0124*/ 	.word	index@(_ZN7cutlass13device_kernelIN5flash11enable_sm90INS1_16FlashAttnBwdSm90INS1_25CollectiveMainloopBwdSm90ILi2ELi2ELi2EN4cute5tupleIJNS5_1CILi1EEES8_S8_EEENS6_IJNS7_ILi64EEENS7_ILi128EEESB_EEENS_10bfloat16_tEfNS_4arch4Sm90ELb0ELb1ELb0ELb1ELb1ELb1ELb0ELb0ELi2ELi1ELi2ELi1ELb0EEENS1_24CollectiveEpilogueBwdGQAISC_fSF_Li256ELb1ELb1EEENS1_19SingleTileSchedulerILb1ELb0ELb0ELi128EEEEEEEEEvNT_6ParamsE)
        /*0128*/ 	.word	0x00000004


	//----- nvinfo : EIATTR_FRAME_SIZE
	.align		4
.L_60:
        /*012c*/ 	.byte	0x04, 0x11
        /*012e*/ 	.short	(.L_62 - .L_61)
	.align		4
.L_61:
        /*0130*/ 	.word	index@(_ZN7cutlass13device_kernelIN5flash11enable_sm90INS1_16FlashAttnBwdSm90INS1_25CollectiveMainloopBwdSm90ILi2ELi2ELi2EN4cute5tupleIJNS5_1CILi1EEES8_S8_EEENS6_IJNS7_ILi64EEENS7_ILi128EEESB_EEENS_10bfloat16_tEfNS_4arch4Sm90ELb0ELb1ELb0ELb1ELb1ELb1ELb0ELb0ELi2ELi1ELi2ELi1ELb0EEENS1_24CollectiveEpilogueBwdGQAISC_fSF_Li256ELb1ELb1EEENS1_19SingleTileSchedulerILb1ELb0ELb0ELi128EEEEEEEEEvNT_6ParamsE)
        /*0134*/ 	.word	0x00000000


	//----- nvinfo : EIATTR_REGCOUNT
	.align		4
.L_62:
        /*0138*/ 	.byte	0x04, 0x2f
        /*013a*/ 	.short	(.L_64 - .L_63)
	.align		4
.L_63:
        /*013c*/ 	.word	index@(_ZN7cutlass13device_kernelIN5flash11enable_sm90INS1_16FlashAttnBwdSm90INS1_25CollectiveMainloopBwdSm90ILi2ELi2ELi2EN4cute5tupleIJNS5_1CILi1EEES8_S8_EEENS6_IJNS7_ILi64EEENS7_ILi128EEESB_EEENS_10bfloat16_tEfNS_4arch4Sm90ELb0ELb1ELb0ELb1ELb0ELb1ELb0ELb0ELi2ELi1ELi2ELi1ELb0EEENS1_24CollectiveEpilogueBwdGQAISC_fSF_Li256ELb1ELb0EEENS1_19SingleTileSchedulerILb1ELb0ELb0ELi128EEEEEEEEEvNT_6ParamsE)
        /*0140*/ 	.word	0x00000004


	//----- nvinfo : EIATTR_FRAME_SIZE
	.align		4
.L_64:
        /*0144*/ 	.byte	0x04, 0x11
        /*0146*/ 	.short	(.L_66 - .L_65)
	.align		4
.L_65:
        /*0148*/ 	.word	index@(_ZN7cutlass13device_kernelIN5flash11enable_sm90INS1_16FlashAttnBwdSm90INS1_25CollectiveMainloopBwdSm90ILi2ELi2ELi2EN4cute5tupleIJNS5_1CILi1EEES8_S8_EEENS6_IJNS7_ILi64EEENS7_ILi128EEESB_EEENS_10bfloat16_tEfNS_4arch4Sm90ELb0ELb1ELb0ELb1ELb0ELb1ELb0ELb0ELi2ELi1ELi2ELi1ELb0EEENS1_24CollectiveEpilogueBwdGQAISC_fSF_Li256ELb1ELb0EEENS1_19SingleTileSchedulerILb1ELb0ELb0ELi128EEEEEEEEEvNT_6ParamsE)
        /*014c*/ 	.word	0x00000000


	//----- nvinfo : EIATTR_REGCOUNT
	.align		4
.L_66:
        /*0150*/ 	.byte	0x04, 0x2f
        /*0152*/ 	.short	(.L_68 - .L_67)
	.align		4
.L_67:
        /*0154*/ 	.word	index@(_ZN7cutlass13device_kernelIN5flash11enable_sm90INS1_16FlashAttnBwdSm90INS1_25CollectiveMainloopBwdSm90ILi2ELi2ELi2EN4cute5tupleIJNS5_1CILi1EEES8_S8_EEENS6_IJNS7_ILi64EEENS7_ILi128EEESB_EEENS_10bfloat16_tEfNS_4arch4Sm90ELb0ELb1ELb0ELb1ELb1ELb1ELb0ELb0ELi2ELi1ELi2ELi1ELb0EEENS1_21CollectiveEpilogueBwdISC_SD_SF_Li256ELb1ELb0ELi1EEENS1_19SingleTileSchedulerILb1ELb0ELb0ELi128EEEEEEEEEvNT_6ParamsE)
        /*0158*/ 	.word	0x00000004


	//----- nvinfo : EIATTR_FRAME_SIZE
	.align		4
.L_68:
        /*015c*/ 	.byte	0x04, 0x11
        /*015e*/ 	.short	(.L_70 - .L_69)
	.align		4
.L_69:
        /*0160*/ 	.word	index@(_ZN7cutlass13device_kernelIN5flash11enable_sm90INS1_16FlashAttnBwdSm90INS1_25CollectiveMainloopBwdSm90ILi2ELi2ELi2EN4cute5tupleIJNS5_1CILi1EEES8_S8_EEENS6_IJNS7_ILi64EEENS7_ILi128EEESB_EEENS_10bfloat16_tEfNS_4arch4Sm90ELb0ELb1ELb0ELb1ELb1ELb1ELb0ELb0ELi2ELi1ELi2ELi1ELb0EEENS1_21CollectiveEpilogueBwdISC_SD_SF_Li256ELb1ELb0ELi1EEENS1_19SingleTileSchedulerILb1ELb0ELb0ELi128EEEEEEEEEvNT_6ParamsE)
        /*0164*/ 	.word	0x00000000


	//----- nvinfo : EIATTR_REGCOUNT
	.align		4
.L_70:
        /*0168*/ 	.byte	0x04, 0x2f
        /*016a*/ 	.short	(.L_72 - .L_71)
	.align		4
.L_71:
        /*016c*/ 	.word	index@(_ZN7cutlass13device_kernelIN5flash11enable_sm90INS1_16FlashAttnBwdSm90INS1_25CollectiveMainloopBwdSm90ILi2ELi2ELi2EN4cute5tupleIJNS5_1CILi1EEES8_S8_EEENS6_IJNS7_ILi64EEENS7_ILi128EEESB_EEENS_10bfloat16_tEfNS_4arch4Sm90ELb0ELb1ELb0ELb1ELb0ELb1ELb0ELb0ELi2ELi1ELi2ELi1ELb0EEENS1_21CollectiveEpilogueBwdISC_SD_SF_Li256ELb1ELb0ELi1EEENS1_19SingleTileSchedulerILb1ELb0ELb0ELi128EEEEEEEEEvNT_6ParamsE)
        /*0170*/ 	.word	0x00000004


	//----- nvinfo : EIATTR_FRAME_SIZE
	.align		4
.L_72:
        /*0174*/ 	.byte	0x04, 0x11
        /*0176*/ 	.short	(.L_74 - .L_73)
	.align		4
.L_73:
        /*0178*/ 	.word	index@(_ZN7cutlass13device_kernelIN5flash11enable_sm90INS1_16FlashAttnBwdSm90INS1_25CollectiveMainloopBwdSm90ILi2ELi2ELi2EN4cute5tupleIJNS5_1CILi1EEES8_S8_EEENS6_IJNS7_ILi64EEENS7_ILi128EEESB_EEENS_10bfloat16_tEfNS_4arch4Sm90ELb0ELb1ELb0ELb1ELb0ELb1ELb0ELb0ELi2ELi1ELi2ELi1ELb0EEENS1_21CollectiveEpilogueBwdISC_SD_SF_Li256ELb1ELb0ELi1EEENS1_19SingleTileSchedulerILb1ELb0ELb0ELi128EEEEEEEEEvNT_6ParamsE)
        /*017c*/ 	.word	0x00000000


	//----- nvinfo : EIATTR_REGCOUNT
	.align		4
.L_74:
        /*0180*/ 	.byte	0x04, 0x2f
        /*0182*/ 	.short	(.L_76 - .L_75)
	.align		4
.L_75:
        /*0184*/ 	.word	index@(_ZN7cutlass13device_kernelIN5flash11enable_sm90INS1_16FlashAttnBwdSm90INS1_25CollectiveMainloopBwdSm90ILi2ELi2ELi2EN4cute5tupleIJNS5_1CILi1EEES8_S8_EEENS6_IJNS7_ILi64EEENS7_ILi128EEESB_EEENS_10bfloat16_tEfNS_4arch4Sm90ELb0ELb1ELb0ELb0ELb1ELb1ELb0ELb0ELi2ELi1ELi2ELi1ELb0EEENS1_24CollectiveEpilogueBwdGQAISC_fSF_Li256ELb0ELb1EEENS1_19SingleTileSchedulerILb0ELb0ELb0ELi128EEEEEEEEEvNT_6ParamsE)
        /*0188*/ 	.word	0x00000004


	//----- nvinfo : EIATTR_FRAME_SIZE
	.align		4
.L_76:
        /*018c*/ 	.byte	0x04, 0x11
        /*018e*/ 	.short	(.L_78 - .L_77)
	.align		4
.L_77:
        /*0190*/ 	.word	index@(_ZN7cutlass13device_kernelIN5flash11enable_sm90INS1_16FlashAttnBwdSm90INS1_25CollectiveMainloopBwdSm90ILi2ELi2ELi2EN4cute5tupleIJNS5_1CILi1EEES8_S8_EEENS6_IJNS7_ILi64EEENS7_ILi128EEESB_EEENS_10bfloat16_tEfNS_4arch4Sm90ELb0ELb1ELb0ELb0ELb1ELb1ELb0ELb0ELi2ELi1ELi2ELi1ELb0EEENS1_24CollectiveEpilogueBwdGQAISC_fSF_Li256ELb0ELb1EEENS1_19SingleTileSchedulerILb0ELb0ELb0ELi128EEEEEEEEEvNT_6ParamsE)
        /*0194*/ 	.word	0x00000000


	//----- nvinfo : EIATTR_REGCOUNT
	.align		4
.L_78:
        /*0198*/ 	.byte	0x04, 0x2f
        /*019a*/ 	.short	(.L_80 - .L_79)
	.align		4
.L_79:
        /*019c*/ 	.word	index@(_ZN7cutlass13device_kernelIN5flash11enable_sm90INS1_16FlashAttnBwdSm90INS1_25CollectiveMainloopBwdSm90ILi2ELi2ELi2EN4cute5tupleIJNS5_1CILi1EEES8_S8_EEENS6_IJNS7_ILi64EEENS7_ILi128EEESB_EEENS_10bfloat16_tEfNS_4arch4Sm90ELb0ELb1ELb0ELb0ELb0ELb1ELb0ELb0ELi2ELi1ELi2ELi1ELb0EEENS1_24CollectiveEpilogueBwdGQAISC_fSF_Li256ELb0ELb0EEENS1_19SingleTileSchedulerILb0ELb0ELb0ELi128EEEEEEEEEvNT_6ParamsE)
        /*01a0*/ 	.word	0x00000004


	//----- nvinfo : EIATTR_FRAME_SIZE
	.align		4
.L_80:
        /*01a4*/ 	.byte	0x04, 0x11
        /*01a6*/ 	.short	(.L_82 - .L_81)
	.align		4
.L_81:
        /*01a8*/ 	.word	index@(_ZN7cutlass13device_kernelIN5flash11enable_sm90INS1_16FlashAttnBwdSm90INS1_25CollectiveMainloopBwdSm90ILi2ELi2ELi2EN4cute5tupleIJNS5_1CILi1EEES8_S8_EEENS6_IJNS7_ILi64EEENS7_ILi128EEESB_EEENS_10bfloat16_tEfNS_4arch4Sm90ELb0ELb1ELb0ELb0ELb0ELb1ELb0ELb0ELi2ELi1ELi2ELi1ELb0EEENS1_24CollectiveEpilogueBwdGQAISC_fSF_Li256ELb0ELb0EEENS1_19SingleTileSchedulerILb0ELb0ELb0ELi128EEEEEEEEEvNT_6ParamsE)
        /*01ac*/ 	.word	0x00000000


	//----- nvinfo : EIATTR_REGCOUNT
	.align		4
.L_82:
        /*01b0*/ 	.byte	0x04, 0x2f
        /*01b2*/ 	.short	(.L_84 - .L_83)
	.align		4
.L_83:
        /*01b4*/ 	.word	index@(_ZN7cutlass13device_kernelIN5flash11enable_sm90INS1_16FlashAttnBwdSm90INS1_25CollectiveMainloopBwdSm90ILi2ELi2ELi2EN4cute5tupleIJNS5_1CILi1EEES8_S8_EEENS6_IJNS7_ILi64EEENS7_ILi128EEESB_EEENS_10bfloat16_tEfNS_4arch4Sm90ELb0ELb1ELb0ELb0ELb1ELb1ELb0ELb0ELi2ELi1ELi2ELi1ELb0EEENS1_21CollectiveEpilogueBwdISC_SD_SF_Li256ELb0ELb0ELi1EEENS1_19SingleTileSchedulerILb0ELb0ELb0ELi128EEEEEEEEEvNT_6ParamsE)
        /*01b8*/ 	.word	0x00000004


	//----- nvinfo : EIATTR_FRAME_SIZE
	.align		4
.L_84:
        /*01bc*/ 	.byte	0x04, 0x11
        /*01be*/ 	.short	(.L_86 - .L_85)
	.align		4
.L_85:
        /*01c0*/ 	.word	index@(_ZN7cutlass13device_kernelIN5flash11enable_sm90INS1_16FlashAttnBwdSm90INS1_25CollectiveMainloopBwdSm90ILi2ELi2ELi2EN4cute5tupleIJNS5_1CILi1EEES8_S8_EEENS6_IJNS7_ILi64EEENS7_ILi128EEESB_EEENS_10bfloat16_tEfNS_4arch4Sm90ELb0ELb1ELb0ELb0ELb1ELb1ELb0ELb0ELi2ELi1ELi2ELi1ELb0EEENS1_21CollectiveEpilogueBwdISC_SD_SF_Li256ELb0ELb0ELi1EEENS1_19SingleTileSchedulerILb0ELb0ELb0ELi128EEEEEEEEEvNT_6ParamsE)
        /*01c4*/ 	.word	0x00000000


	//----- nvinfo : EIATTR_REGCOUNT
	.align		4
.L_86:
        /*01c8*/ 	.byte	0x04, 0x2f
        /*01ca*/ 	.short	(.L_88 - .L_87)
	.align		4
.L_87:
        /*01cc*/ 	.word	index@(_ZN7cutlass13device_kernelIN5flash11enable_sm90INS1_16FlashAttnBwdSm90INS1_25CollectiveMainloopBwdSm90ILi2ELi2ELi2EN4cute5tupleIJNS5_1CILi1EEES8_S8_EEENS6_IJNS7_ILi64EEENS7_ILi128EEESB_EEENS_10bfloat16_tEfNS_4arch4Sm90ELb0ELb1ELb0ELb0ELb0ELb1ELb0ELb0ELi2ELi1ELi2ELi1ELb0EEENS1_21CollectiveEpilogueBwdISC_SD_SF_Li256ELb0ELb0ELi1EEENS1_19SingleTileSchedulerILb0ELb0ELb0ELi128EEEEEEEEEvNT_6ParamsE)
        /*01d0*/ 	.word	0x00000004


	//----- nvinfo : EIATTR_FRAME_SIZE
	.align		4
.L_88:
        /*01d4*/ 	.byte	0x04, 0x11
        /*01d6*/ 	.short	(.L_90 - .L_89)
	.align		4
.L_89:
        /*01d8*/ 	.word	index@(_ZN7cutlass13device_kernelIN5flash11enable_sm90INS1_16FlashAttnBwdSm90INS1_25CollectiveMainloopBwdSm90ILi2ELi2ELi2EN4cute5tupleIJNS5_1CILi1EEES8_S8_EEENS6_IJNS7_ILi64EEENS7_ILi128EEESB_EEENS_10bfloat16_tEfNS_4arch4Sm90ELb0ELb1ELb0ELb0ELb0ELb1ELb0ELb0ELi2ELi1ELi2ELi1ELb0EEENS1_21CollectiveEpilogueBwdISC_SD_SF_Li256ELb0ELb0ELi1EEENS1_19SingleTileSchedulerILb0ELb0ELb0ELi128EEEEEEEEEvNT_6ParamsE)
        /*01dc*/ 	.word	0x00000000


	//----- nvinfo : EIATTR_REGCOUNT
	.align		4
.L_90:
        /*01e0*/ 	.byte	0x04, 0x2f
        /*01e2*/ 	.short	(.L_92 - .L_91)
	.align		4
.L_91:
        /*01e4*/ 	.word	index@(_ZN7cutlass13device_kernelIN5flash22FlashAttnBwdPreprocessIN4cute5tupleIJNS3_1CILi80EEENS5_ILi128EEEEEENS_10bfloat16_tEfNS_4arch4Sm90ELb1ELb1EEEEEvNT_6ParamsE)
        /*01e8*/ 	.word	0x00000050


	//----- nvinfo : EIATTR_FRAME_SIZE
	.align		4
.L_92:
        /*01ec*/ 	.byte	0x04, 0x11
        /*01ee*/ 	.short	(.L_94 - .L_93)
	.align		4
.L_93:
        /*01f0*/ 	.word	index@(_ZN7cutlass13device_kernelIN5flash22FlashAttnBwdPreprocessIN4cute5tupleIJNS3_1CILi80EEENS5_ILi128EEEEEENS_10bfloat16_tEfNS_4arch4Sm90ELb1ELb1EEEEEvNT_6ParamsE)
        /*01f4*/ 	.word	0x00000000


	//----- nvinfo : EIATTR_REGCOUNT
	.align		4
.L_94:
        /*01f8*/ 	.byte	0x04, 0x2f
        /*01fa*/ 	.short	(.L_96 - .L_95)
	.align		4
.L_95:
        /*01fc*/ 	.word	index@(_ZN7cutlass13device_kernelIN5flash11enable_sm90INS1_16FlashAttnBwdSm90INS1_25CollectiveMainloopBwdSm90ILi2ELi2ELi2EN4cute5tupleIJNS5_1CILi1EEES8_S8_EEENS6_IJNS7_ILi80EEENS7_ILi128EEESB_EEENS_10bfloat16_tEfNS_4arch4Sm90ELb0ELb0ELb0ELb1ELb1ELb1ELb0ELb1ELi2ELi1ELi2ELi1ELb0EEENS1_24CollectiveEpilogueBwdGQAISC_fSF_Li256ELb1ELb1EEENS1_19SingleTileSchedulerILb1ELb0ELb0ELi128EEEEEEEEEvNT_6ParamsE)
        /*0200*/ 	.word	0x00000004


	//----- nvinfo : EIATTR_FRAME_SIZE
	.align		4
.L_96:
        /*0204*/ 	.byte	0x04, 0x11
        /*0206*/ 	.short	(.L_98 - .L_97)
	.align		4
.L_97:
        /*0208*/ 	.word	index@(_ZN7cutlass13device_kernelIN5flash11enable_sm90INS1_16FlashAttnBwdSm90INS1_25CollectiveMainloopBwdSm90ILi2ELi2ELi2EN4cute5tupleIJNS5_1CILi1EEES8_S8_EEENS6_IJNS7_ILi80EEENS7_ILi128EEESB_EEENS_10bfloat16_tEfNS_4arch4Sm90ELb0ELb0ELb0ELb1ELb1ELb1ELb0ELb1ELi2ELi1ELi2ELi1ELb0EEENS1_24CollectiveEpilogueBwdGQAISC_fSF_Li256ELb1ELb1EEENS1_19SingleTileSchedulerILb1ELb0ELb0ELi128EEEEEEEEEvNT_6ParamsE)
        /*020c*/ 	.word	0x00000000


	//----- nvinfo : EIATTR_REGCOUNT
	.align		4
.L_98:
        /*0210*/ 	.byte	0x04, 0x2f
        /*0212*/ 	.short	(.L_100 - .L_99)
	.align		4
.L_99:
        /*0214*/ 	.word	index@(_ZN7cutlass13device_kernelIN5flash32FlashAttnBwdPostprocessConvertdQIN4cute5tupleIJNS3_1CILi80EEENS5_ILi128EEEEEENS_10bfloat16_tEfNS_4arch4Sm90ELi256ENS3_8TiledMMAINS3_8MMA_AtomIJNS3_4SM904GMMA27MMA_64x16x16_F32BF16BF16_SSILNSF_5MajorE1ELSH_0ELNSF_7ScaleInE1ELSI_1EEEEEENS3_6LayoutINS4_IJNS5_ILi2EEENS5_ILi1EEESN_EEENS4_IJSN_NS5_ILi0EEESP_EEEEENS4_IJNS3_10UnderscoreESS_SS_EEEEELb1EEEEEvNT_6ParamsE)
        /*0218*/ 	.word	0x00000040


	//----- nvinfo : EIATTR_FRAME_SIZE
	.align		4
.L_100:
        /*021c*/ 	.byte	0x04, 0x11
        /*021e*/ 	.short	(.L_102 - .L_101)
	.align		4
.L_101:
        /*0220*/ 	.word	index@(_ZN7cutlass13device_kernelIN5flash32FlashAttnBwdPostprocessConvertdQIN4cute5tupleIJNS3_1CILi80EEENS5_ILi128EEEEEENS_10bfloat16_tEfNS_4arch4Sm90ELi256ENS3_8TiledMMAINS3_8MMA_AtomIJNS3_4SM904GMMA27MMA_64x16x16_F32BF16BF16_SSILNSF_5MajorE1ELSH_0ELNSF_7ScaleInE1ELSI_1EEEEEENS3_6LayoutINS4_IJNS5_ILi2EEENS5_ILi1EEESN_EEENS4_IJSN_NS5_ILi0EEESP_EEEEENS4_IJNS3_10UnderscoreESS_SS_EEEEELb1EEEEEvNT_6ParamsE)
        /*0224*/ 	.word	0x00000000


	//----- nvinfo : EIATTR_REGCOUNT
	.align		4
.L_102:
        /*0228*/ 	.byte	0x04, 0x2f
        /*022a*/ 	.short	(.L_104 - .L_103)
	.align		4
.L_103:
        /*022c*/ 	.word	index@(_ZN7cutlass13device_kernelIN5flash11enable_sm90INS1_16FlashAttnBwdSm90INS1_25CollectiveMainloopBwdSm90ILi2ELi2ELi2EN4cute5tupleIJNS5_1CILi1EEES8_S8_EEENS6_IJNS7_ILi80EEENS7_ILi128EEESB_EEENS_10bfloat16_tEfNS_4arch4Sm90ELb0ELb0ELb0ELb1ELb0ELb1ELb0ELb1ELi2ELi1ELi2ELi1ELb0EEENS1_24CollectiveEpilogueBwdGQAISC_fSF_Li256ELb1ELb0EEENS1_19SingleTileSchedulerILb1ELb0ELb0ELi128EEEEEEEEEvNT_6ParamsE)
        /*0230*/ 	.word	0x00000004


	//----- nvinfo : EIATTR_FRAME_SIZE
	.align		4
.L_104:
        /*0234*/ 	.byte	0x04, 0x11
        /*0236*/ 	.short	(.L_106 - .L_105)
	.align		4
.L_105:
        /*0238*/ 	.word	index@(_ZN7cutlass13device_kernelIN5flash11enable_sm90INS1_16FlashAttnBwdSm90INS1_25CollectiveMainloopBwdSm90ILi2ELi2ELi2EN4cute5tupleIJNS5_1CILi1EEES8_S8_EEENS6_IJNS7_ILi80EEENS7_ILi128EEESB_EEENS_10bfloat16_tEfNS_4arch4Sm90ELb0ELb0ELb0ELb1ELb0ELb1ELb0ELb1ELi2ELi1ELi2ELi1ELb0EEENS1_24CollectiveEpilogueBwdGQAISC_fSF_Li256ELb1ELb0EEENS1_19SingleTileSchedulerILb1ELb0ELb0ELi128EEEEEEEEEvNT_6ParamsE)
        /*023c*/ 	.word	0x00000000


	//----- nvinfo : EIATTR_REGCOUNT
	.align		4
.L_106:
        /*0240*/ 	.byte	0x04, 0x2f
        /*0242*/ 	.short	(.L_108 - .L_107)
	.align		4
.L_107:
        /*0244*/ 	.word	index@(_ZN7cutlass13device_kernelIN5flash11enable_sm90INS1_16FlashAttnBwdSm90INS1_25CollectiveMainloopBwdSm90ILi2ELi2ELi2EN4cute5tupleIJNS5_1CILi1EEES8_S8_EEENS6_IJNS7_ILi80EEENS7_ILi128EEESB_EEENS_10bfloat16_tEfNS_4arch4Sm90ELb0ELb0ELb0ELb1ELb1ELb1ELb0ELb1ELi2ELi1ELi2ELi1ELb0EEENS1_21CollectiveEpilogueBwdISC_SD_SF_Li256ELb1ELb0ELi1EEENS1_19SingleTileSchedulerILb1ELb0ELb0ELi128EEEEEEEEEvNT_6ParamsE)
        /*0248*/ 	.word	0x00000004


	//----- nvinfo : EIATTR_FRAME_SIZE
	.align		4
.L_108:
        /*024c*/ 	.byte	0x04, 0x11
        /*024e*/ 	.short	(.L_110 - .L_109)
	.align		4
.L_109:
        /*0250*/ 	.word	index@(_ZN7cutlass13device_kernelIN5flash11enable_sm90INS1_16FlashAttnBwdSm90INS1_25CollectiveMainloopBwdSm90ILi2ELi2ELi2EN4cute5tupleIJNS5_1CILi1EEES8_S8_EEENS6_IJNS7_ILi80EEENS7_ILi128EEESB_EEENS_10bfloat16_tEfNS_4arch4Sm90ELb0ELb0ELb0ELb1ELb1ELb1ELb0ELb1ELi2ELi1ELi2ELi1ELb0EEENS1_21CollectiveEpilogueBwdISC_SD_SF_Li256ELb1ELb0ELi1EEENS1_19SingleTileSchedulerILb1ELb0ELb0ELi128EEEEEEEEEvNT_6ParamsE)
        /*0254*/ 	.word	0x00000000


	//----- nvinfo : EIATTR_REGCOUNT
	.align		4
.L_110:
        /*0258*/ 	.byte	0x04, 0x2f
        /*025a*/ 	.short	(.L_112 - .L_111)
	.align		4
.L_111:
        /*025c*/ 	.word	index@(_ZN7cutlass13device_kernelIN5flash11enable_sm90INS1_16FlashAttnBwdSm90INS1_25CollectiveMainloopBwdSm90ILi2ELi2ELi2EN4cute5tupleIJNS5_1CILi1EEES8_S8_EEENS6_IJNS7_ILi80EEENS7_ILi128EEESB_EEENS_10bfloat16_tEfNS_4arch4Sm90ELb0ELb0ELb0ELb1ELb0ELb1ELb0ELb1ELi2ELi1ELi2ELi1ELb0EEENS1_21CollectiveEpilogueBwdISC_SD_SF_Li256ELb1ELb0ELi1EEENS1_19SingleTileSchedulerILb1ELb0ELb0ELi128EEEEEEEEEvNT_6ParamsE)
        /*0260*/ 	.word	0x00000004


	//----- nvinfo : EIATTR_FRAME_SIZE
	.align		4
.L_112:
        /*0264*/ 	.byte	0x04, 0x11
        /*0266*/ 	.short	(.L_114 - .L_113)
	.align		4
.L_113:
        /*0268*/ 	.word	index@(_ZN7cutlass13device_kernelIN5flash11enable_sm90INS1_16FlashAttnBwdSm90INS1_25CollectiveMainloopBwdSm90ILi2ELi2ELi2EN4cute5tupleIJNS5_1CILi1EEES8_S8_EEENS6_IJNS7_ILi80EEENS7_ILi128EEESB_EEENS_10bfloat16_tEfNS_4arch4Sm90ELb0ELb0ELb0ELb1ELb0ELb1ELb0ELb1ELi2ELi1ELi2ELi1ELb0EEENS1_21CollectiveEpilogueBwdISC_SD_SF_Li256ELb1ELb0ELi1EEENS1_19SingleTileSchedulerILb1ELb0ELb0ELi128EEEEEEEEEvNT_6ParamsE)
        /*026c*/ 	.word	0x00000000


	//----- nvinfo : EIATTR_REGCOUNT
	.align		4
.L_114:
        /*0270*/ 	.byte	0x04, 0x2f
        /*0272*/ 	.short	(.L_116 - .L_115)
	.align		4
.L_115:
        /*0274*/ 	.word	index@(_ZN7cutlass13device_kernelIN5flash22FlashAttnBwdPreprocessIN4cute5tupleIJNS3_1CILi80EEENS5_ILi128EEEEEENS_10bfloat16_tEfNS_4arch4Sm90ELb1ELb0EEEEEvNT_6ParamsE)
        /*0278*/ 	.word	0x00000048


	//----- nvinfo : EIATTR_FRAME_SIZE
	.align		4
.L_116:
        /*027c*/ 	.byte	0x04, 0x11
        /*027e*/ 	.short	(.L_118 - .L_117)
	.align		4
.L_117:
        /*0280*/ 	.word	index@(_ZN7cutlass13device_kernelIN5flash22FlashAttnBwdPreprocessIN4cute5tupleIJNS3_1CILi80EEENS5_ILi128EEEEEENS_10bfloat16_tEfNS_4arch4Sm90ELb1ELb0EEEEEvNT_6ParamsE)
        /*0284*/ 	.word	0x00000000


	//----- nvinfo : EIATTR_REGCOUNT
	.align		4
.L_118:
        /*0288*/ 	.byte	0x04, 0x2f
        /*028a*/ 	.short	(.L_120 - .L_119)
	.align		4
.L_119:
        /*028c*/ 	.word	index@(_ZN7cutlass13device_kernelIN5flash11enable_sm90INS1_16FlashAttnBwdSm90INS1_25CollectiveMainloopBwdSm90ILi2ELi2ELi2EN4cute5tupleIJNS5_1CILi1EEES8_S8_EEENS6_IJNS7_ILi80EEENS7_ILi128EEESB_EEENS_10bfloat16_tEfNS_4arch4Sm90ELb0ELb0ELb0ELb0ELb1ELb1ELb0ELb1ELi2ELi1ELi2ELi1ELb0EEENS1_24CollectiveEpilogueBwdGQAISC_fSF_Li256ELb0ELb1EEENS1_19SingleTileSchedulerILb0ELb0ELb0ELi128EEEEEEEEEvNT_6ParamsE)
        /*0290*/ 	.word	0x00000004


	//----- nvinfo : EIATTR_FRAME_SIZE
	.align		4
.L_120:
        /*0294*/ 	.byte	0x04, 0x11
        /*0296*/ 	.short	(.L_122 - .L_121)
	.align		4
.L_121:
        /*0298*/ 	.word	index@(_ZN7cutlass13device_kernelIN5flash11enable_sm90INS1_16FlashAttnBwdSm90INS1_25CollectiveMainloopBwdSm90ILi2ELi2ELi2EN4cute5tupleIJNS5_1CILi1EEES8_S8_EEENS6_IJNS7_ILi80EEENS7_ILi128EEESB_EEENS_10bfloat16_tEfNS_4arch4Sm90ELb0ELb0ELb0ELb0ELb1ELb1ELb0ELb1ELi2ELi1ELi2ELi1ELb0EEENS1_24CollectiveEpilogueBwdGQAISC_fSF_Li256ELb0ELb1EEENS1_19SingleTileSchedulerILb0ELb0ELb0ELi128EEEEEEEEEvNT_6ParamsE)
        /*029c*/ 	.word	0x00000000


	//----- nvinfo : EIATTR_REGCOUNT
	.align		4
.L_122:
        /*02a0*/ 	.byte	0x04, 0x2f
        /*02a2*/ 	.short	(.L_124 - .L_123)
	.align		4
.L_123:
        /*02a4*/ 	.word	index@(_ZN7cutlass13device_kernelIN5flash11enable_sm90INS1_16FlashAttnBwdSm90INS1_25CollectiveMainloopBwdSm90ILi2ELi2ELi2EN4cute5tupleIJNS5_1CILi1EEES8_S8_EEENS6_IJNS7_ILi80EEENS7_ILi128EEESB_EEENS_10bfloat16_tEfNS_4arch4Sm90ELb0ELb0ELb0ELb0ELb0ELb1ELb0ELb1ELi2ELi1ELi2ELi1ELb0EEENS1_24CollectiveEpilogueBwdGQAISC_fSF_Li256ELb0ELb0EEENS1_19SingleTileSchedulerILb0ELb0ELb0ELi128EEEEEEEEEvNT_6ParamsE)
        /*02a8*/ 	.word	0x00000004


	//----- nvinfo : EIATTR_FRAME_SIZE
	.align		4
.L_124:
        /*02ac*/ 	.byte	0x04, 0x11
        /*02ae*/ 	.short	(.L_126 - .L_125)
	.align		4
.L_125:
        /*02b0*/ 	.word	index@(_ZN7cutlass13device_kernelIN5flash11enable_sm90INS1_16FlashAttnBwdSm90INS1_25CollectiveMainloopBwdSm90ILi2ELi2ELi2EN4cute5tupleIJNS5_1CILi1EEES8_S8_EEENS6_IJNS7_ILi80EEENS7_ILi128EEESB_EEENS_10bfloat16_tEfNS_4arch4Sm90ELb0ELb0ELb0ELb0ELb0ELb1ELb0ELb1ELi2ELi1ELi2ELi1ELb0EEENS1_24CollectiveEpilogueBwdGQAISC_fSF_Li256ELb0ELb0EEENS1_19SingleTileSchedulerILb0ELb0ELb0ELi128EEEEEEEEEvNT_6ParamsE)
        /*02b4*/ 	.word	0x00000000


	//----- nvinfo : EIATTR_REGCOUNT
	.align		4
.L_126:
        /*02b8*/ 	.byte	0x04, 0x2f
        /*02ba*/ 	.short	(.L_128 - .L_127)
	.align		4
.L_127:
        /*02bc*/ 	.word	index@(_ZN7cutlass13device_kernelIN5flash11enable_sm90INS1_16FlashAttnBwdSm90INS1_25CollectiveMainloopBwdSm90ILi2ELi2ELi2EN4cute5tupleIJNS5_1CILi1EEES8_S8_EEENS6_IJNS7_ILi80EEENS7_ILi128EEESB_EEENS_10bfloat16_tEfNS_4arch4Sm90ELb0ELb0ELb0ELb0ELb1ELb1ELb0ELb1ELi2ELi1ELi2ELi1ELb0EEENS1_21CollectiveEpilogueBwdISC_SD_SF_Li256ELb0ELb0ELi1EEENS1_19SingleTileSchedulerILb0ELb0ELb0ELi128EEEEEEEEEvNT_6ParamsE)
        /*02c0*/ 	.word	0x00000004


	//----- nvinfo : EIATTR_FRAME_SIZE
	.align		4
.L_128:
        /*02c4*/ 	.byte	0x04, 0x11
        /*02c6*/ 	.short	(.L_130 - .L_129)
	.align		4
.L_129:
        /*02c8*/ 	.word	index@(_ZN7cutlass13device_kernelIN5flash11enable_sm90INS1_16FlashAttnBwdSm90INS1_25CollectiveMainloopBwdSm90ILi2ELi2ELi2EN4cute5tupleIJNS5_1CILi1EEES8_S8_EEENS6_IJNS7_ILi80EEENS7_ILi128EEESB_EEENS_10bfloat16_tEfNS_4arch4Sm90ELb0ELb0ELb0ELb0ELb1ELb1ELb0ELb1ELi2ELi1ELi2ELi1ELb0EEENS1_21CollectiveEpilogueBwdISC_SD_SF_Li256ELb0ELb0ELi1EEENS1_19SingleTileSchedulerILb0ELb0ELb0ELi128EEEEEEEEEvNT_6ParamsE)
        /*02cc*/ 	.word	0x00000000


	//----- nvinfo : EIATTR_REGCOUNT
	.align		4
.L_130:
        /*02d0*/ 	.byte	0x04, 0x2f
        /*02d2*/ 	.short	(.L_132 - .L_131)
	.align		4
.L_131:
        /*02d4*/ 	.word	index@(_ZN7cutlass13device_kernelIN5flash11enable_sm90INS1_16FlashAttnBwdSm90INS1_25CollectiveMainloopBwdSm90ILi2ELi2ELi2EN4cute5tupleIJNS5_1CILi1EEES8_S8_EEENS6_IJNS7_ILi80EEENS7_ILi128EEESB_EEENS_10bfloat16_tEfNS_4arch4Sm90ELb0ELb0ELb0ELb0ELb0ELb1ELb0ELb1ELi2ELi1ELi2ELi1ELb0EEENS1_21CollectiveEpilogueBwdISC_SD_SF_Li256ELb0ELb0ELi1EEENS1_19SingleTileSchedulerILb0ELb0ELb0ELi128EEEEEEEEEvNT_6ParamsE)
        /*02d8*/ 	.word	0x00000004


	//----- nvinfo : EIATTR_FRAME_SIZE
	.align		4
.L_132:
        /*02dc*/ 	.byte	0x04, 0x11
        /*02de*/ 	.short	(.L_134 - .L_133)
	.align		4
.L_133:
        /*02e0*/ 	.word	index@(_ZN7cutlass13device_kernelIN5flash11enable_sm90INS1_16FlashAttnBwdSm90INS1_25CollectiveMainloopBwdSm90ILi2ELi2ELi2EN4cute5tupleIJNS5_1CILi1EEES8_S8_EEENS6_IJNS7_ILi80EEENS7_ILi128EEESB_EEENS_10bfloat16_tEfNS_4arch4Sm90ELb0ELb0ELb0ELb0ELb0ELb1ELb0ELb1ELi2ELi1ELi2ELi1ELb0EEENS1_21CollectiveEpilogueBwdISC_SD_SF_Li256ELb0ELb0ELi1EEENS1_19SingleTileSchedulerILb0ELb0ELb0ELi128EEEEEEEEEvNT_6ParamsE)
        /*02e4*/ 	.word	0x00000000


	//----- nvinfo : EIATTR_REGCOUNT
	.align		4
.L_134:
        /*02e8*/ 	.byte	0x04, 0x2f
        /*02ea*/ 	.short	(.L_136 - .L_135)
	.align		4
.L_135:
        /*02ec*/ 	.word	index@(_ZN7cutlass13device_kernelIN5flash11enable_sm90INS1_16FlashAttnBwdSm90INS1_25CollectiveMainloopBwdSm90ILi2ELi2ELi2EN4cute5tupleIJNS5_1CILi1EEES8_S8_EEENS6_IJNS7_ILi64EEENS7_ILi128EEESB_EEENS_10bfloat16_tEfNS_4arch4Sm90ELb1ELb0ELb1ELb1ELb1ELb1ELb0ELb0ELi2ELi1ELi2ELi1ELb0EEENS1_24CollectiveEpilogueBwdGQAISC_fSF_Li256ELb1ELb1EEENS1_25SingleTileBwdLPTSchedulerILb1ELi128ELb1EEEEEEEEEvNT_6ParamsE)
        /*02f0*/ 	.word	0x00000004


	//----- nvinfo : EIATTR_FRAME_SIZE
	.align		4
.L_136:
        /*02f4*/ 	.byte	0x04, 0x11
        /*02f6*/ 	.short	(.L_138 - .L_137)
	.align		4
.L_137:
        /*02f8*/ 	.word	index@(_ZN7cutlass13device_kernelIN5flash11enable_sm90INS1_16FlashAttnBwdSm90INS1_25CollectiveMainloopBwdSm90ILi2ELi2ELi2EN4cute5tupleIJNS5_1CILi1EEES8_S8_EEENS6_IJNS7_ILi64EEENS7_ILi128EEESB_EEENS_10bfloat16_tEfNS_4arch4Sm90ELb1ELb0ELb1ELb1ELb1ELb1ELb0ELb0ELi2ELi1ELi2ELi1ELb0EEENS1_24CollectiveEpilogueBwdGQAISC_fSF_Li256ELb1ELb1EEENS1_25SingleTileBwdLPTSchedulerILb1ELi128ELb1EEEEEEEEEvNT_6ParamsE)
        /*02fc*/ 	.word	0x00000000


	//----- nvinfo : EIATTR_REGCOUNT
	.align		4
.L_138:
        /*0300*/ 	.byte	0x04, 0x2f
        /*0302*/ 	.short	(.L_140 - .L_139)
	.align		4
.L_139:
        /*0304*/ 	.word	index@(_ZN7cutlass13device_kernelIN5flash11enable_sm90INS1_16FlashAttnBwdSm90INS1_25CollectiveMainloopBwdSm90ILi2ELi2ELi2EN4cute5tupleIJNS5_1CILi1EEES8_S8_EEENS6_IJNS7_ILi64EEENS7_ILi128EEESB_EEENS_10bfloat16_tEfNS_4arch4Sm90ELb1ELb0ELb1ELb1ELb0ELb1ELb0ELb0ELi2ELi1ELi2ELi1ELb0EEENS1_24CollectiveEpilogueBwdGQAISC_fSF_Li256ELb1ELb0EEENS1_25SingleTileBwdLPTSchedulerILb1ELi128ELb0EEEEEEEEEvNT_6ParamsE)
        /*0308*/ 	.word	0x00000004


	//----- nvinfo : EIATTR_FRAME_SIZE
	.align		4
.L_140:
        /*030c*/ 	.byte	0x04, 0x11
        /*030e*/ 	.short	(.L_142 - .L_141)
	.align		4
.L_141:
        /*0310*/ 	.word	index@(_ZN7cutlass13device_kernelIN5flash11enable_sm90INS1_16FlashAttnBwdSm90INS1_25CollectiveMainloopBwdSm90ILi2ELi2ELi2EN4cute5tupleIJNS5_1CILi1EEES8_S8_EEENS6_IJNS7_ILi64EEENS7_ILi128EEESB_EEENS_10bfloat16_tEfNS_4arch4Sm90ELb1ELb0ELb1ELb1ELb0ELb1ELb0ELb0ELi2ELi1ELi2ELi1ELb0EEENS1_24CollectiveEpilogueBwdGQAISC_fSF_Li256ELb1ELb0EEENS1_25SingleTileBwdLPTSchedulerILb1ELi128ELb0EEEEEEEEEvNT_6ParamsE)
        /*0314*/ 	.word	0x00000000


	//----- nvinfo : EIATTR_REGCOUNT
	.align		4
.L_142:
        /*0318*/ 	.byte	0x04, 0x2f
        /*031a*/ 	.short	(.L_144 - .L_143)
	.align		4
.L_143:
        /*031c*/ 	.word	index@(_ZN7cutlass13device_kernelIN5flash11enable_sm90INS1_16FlashAttnBwdSm90INS1_25CollectiveMainloopBwdSm90ILi2ELi2ELi2EN4cute5tupleIJNS5_1CILi1EEES8_S8_EEENS6_IJNS7_ILi64EEENS7_ILi128EEESB_EEENS_10bfloat16_tEfNS_4arch4Sm90ELb1ELb0ELb1ELb1ELb1ELb1ELb0ELb0ELi2ELi1ELi2ELi1ELb0EEENS1_21CollectiveEpilogueBwdISC_SD_SF_Li256ELb1ELb0ELi1EEENS1_25SingleTileBwdLPTSchedulerILb1ELi128ELb1EEEEEEEEEvNT_6ParamsE)
        /*0320*/ 	.word	0x00000004


	//----- nvinfo : EIATTR_FRAME_SIZE
	.align		4
.L_144:
        /*0324*/ 	.byte	0x04, 0x11
        /*0326*/ 	.short	(.L_146 - .L_145)
	.align		4
.L_145:
        /*0328*/ 	.word	index@(_ZN7cutlass13device_kernelIN5flash11enable_sm90INS1_16FlashAttnBwdSm90INS1_25CollectiveMainloopBwdSm90ILi2ELi2ELi2EN4cute5tupleIJNS5_1CILi1EEES8_S8_EEENS6_IJNS7_ILi64EEENS7_ILi128EEESB_EEENS_10bfloat16_tEfNS_4arch4Sm90ELb1ELb0ELb1ELb1ELb1ELb1ELb0ELb0ELi2ELi1ELi2ELi1ELb0EEENS1_21CollectiveEpilogueBwdISC_SD_SF_Li256ELb1ELb0ELi1EEENS1_25SingleTileBwdLPTSchedulerILb1ELi128ELb1EEEEEEEEEvNT_6ParamsE)
        /*032c*/ 	.word	0x00000000


	//----- nvinfo : EIATTR_REGCOUNT
	.align		4
.L_146:
        /*0330*/ 	.byte	0x04, 0x2f
        /*0332*/ 	.short	(.L_148 - .L_147)
	.align		4
.L_147:
        /*0334*/ 	.word	index@(_ZN7cutlass13device_kernelIN5flash11enable_sm90INS1_16FlashAttnBwdSm90INS1_25CollectiveMainloopBwdSm90ILi2ELi2ELi2EN4cute5tupleIJNS5_1CILi1EEES8_S8_EEENS6_IJNS7_ILi64EEENS7_ILi128EEESB_EEENS_10bfloat16_tEfNS_4arch4Sm90ELb1ELb0ELb1ELb1ELb0ELb1ELb0ELb0ELi2ELi1ELi2ELi1ELb0EEENS1_21CollectiveEpilogueBwdISC_SD_SF_Li256ELb1ELb0ELi1EEENS1_25SingleTileBwdLPTSchedulerILb1ELi128ELb0EEEEEEEEEvNT_6ParamsE)
        /*0338*/ 	.word	0x00000004


	//----- nvinfo : EIATTR_FRAME_SIZE
	.align		4
.L_148:
        /*033c*/ 	.byte	0x04, 0x11
        /*033e*/ 	.short	(.L_150 - .L_149)
	.align		4
.L_149:
        /*0340*/ 	.word	index@(_ZN7cutlass13device_kernelIN5flash11enable_sm90INS1_16FlashAttnBwdSm90INS1_25CollectiveMainloopBwdSm90ILi2ELi2ELi2EN4cute5tupleIJNS5_1CILi1EEES8_S8_EEENS6_IJNS7_ILi64EEENS7_ILi128EEESB_EEENS_10bfloat16_tEfNS_4arch4Sm90ELb1ELb0ELb1ELb1ELb0ELb1ELb0ELb0ELi2ELi1ELi2ELi1ELb0EEENS1_21CollectiveEpilogueBwdISC_SD_SF_Li256ELb1ELb0ELi1EEENS1_25SingleTileBwdLPTSchedulerILb1ELi128ELb0EEEEEEEEEvNT_6ParamsE)
        /*0344*/ 	.word	0x00000000


	//----- nvinfo : EIATTR_REGCOUNT
	.align		4
.L_150:
        /*0348*/ 	.byte	0x04, 0x2f
        /*034a*/ 	.short	(.L_152 - .L_151)
	.align		4
.L_151:
        /*034c*/ 	.word	index@(_ZN7cutlass13device_kernelIN5flash11enable_sm90INS1_16FlashAttnBwdSm90INS1_25CollectiveMainloopBwdSm90ILi2ELi2ELi2EN4cute5tupleIJNS5_1CILi1EEES8_S8_EEENS6_IJNS7_ILi64EEENS7_ILi128EEESB_EEENS_10bfloat16_tEfNS_4arch4Sm90ELb1ELb0ELb1ELb0ELb1ELb1ELb0ELb0ELi2ELi1ELi2ELi1ELb0EEENS1_24CollectiveEpilogueBwdGQAISC_fSF_Li256ELb0ELb1EEENS1_25SingleTileBwdLPTSchedulerILb0ELi128ELb1EEEEEEEEEvNT_6ParamsE)
        /*0350*/ 	.word	0x00000004


	//----- nvinfo : EIATTR_FRAME_SIZE
	.align		4
.L_152:
        /*0354*/ 	.byte	0x04, 0x11
        /*0356*/ 	.short	(.L_154 - .L_153)
	.align		4
.L_153:
        /*0358*/ 	.word	index@(_ZN7cutlass13device_kernelIN5flash11enable_sm90INS1_16FlashAttnBwdSm90INS1_25CollectiveMainloopBwdSm90ILi2ELi2ELi2EN4cute5tupleIJNS5_1CILi1EEES8_S8_EEENS6_IJNS7_ILi64EEENS7_ILi128EEESB_EEENS_10bfloat16_tEfNS_4arch4Sm90ELb1ELb0ELb1ELb0ELb1ELb1ELb0ELb0ELi2ELi1ELi2ELi1ELb0EEENS1_24CollectiveEpilogueBwdGQAISC_fSF_Li256ELb0ELb1EEENS1_25SingleTileBwdLPTSchedulerILb0ELi128ELb1EEEEEEEEEvNT_6ParamsE)
        /*035c*/ 	.word	0x00000000


	//----- nvinfo : EIATTR_REGCOUNT
	.align		4
.L_154:
        /*0360*/ 	.byte	0x04, 0x2f
        /*0362*/ 	.short	(.L_156 - .L_155)
	.align		4
.L_155:
        /*0364*/ 	.word	index@(_ZN7cutlass13device_kernelIN5flash11enable_sm90INS1_16FlashAttnBwdSm90INS1_25CollectiveMainloopBwdSm90ILi2ELi2ELi2EN4cute5tupleIJNS5_1CILi1EEES8_S8_EEENS6_IJNS7_ILi64EEENS7_ILi128EEESB_EEENS_10bfloat16_tEfNS_4arch4Sm90ELb1ELb0ELb1ELb0ELb0ELb1ELb0ELb0ELi2ELi1ELi2ELi1ELb0EEENS1_24CollectiveEpilogueBwdGQAISC_fSF_Li256ELb0ELb0EEENS1_25SingleTileBwdLPTSchedulerILb0ELi128ELb0EEEEEEEEEvNT_6ParamsE)
        /*0368*/ 	.word	0x00000004


	//----- nvinfo : EIATTR_FRAME_SIZE
	.align		4
.L_156:
        /*036c*/ 	.byte	0x04, 0x11
        /*036e*/ 	.short	(.L_158 - .L_157)
	.align		4
.L_157:
        /*0370*/ 	.word	index@(_ZN7cutlass13device_kernelIN5flash11enable_sm90INS1_16FlashAttnBwdSm90INS1_25CollectiveMainloopBwdSm90ILi2ELi2ELi2EN4cute5tupleIJNS5_1CILi1EEES8_S8_EEENS6_IJNS7_ILi64EEENS7_ILi128EEESB_EEENS_10bfloat16_tEfNS_4arch4Sm90ELb1ELb0ELb1ELb0ELb0ELb1ELb0ELb0ELi2ELi1ELi2ELi1ELb0EEENS1_24CollectiveEpilogueBwdGQAISC_fSF_Li256ELb0ELb0EEENS1_25SingleTileBwdLPTSchedulerILb0ELi128ELb0EEEEEEEEEvNT_6ParamsE)
        /*0374*/ 	.word	0x00000000


	//----- nvinfo : EIATTR_REGCOUNT
	.align		4
.L_158:
        /*0378*/ 	.byte	0x04, 0x2f
        /*037a*/ 	.short	(.L_160 - .L_159)
	.align		4
.L_159:
        /*037c*/ 	.word	index@(_ZN7cutlass13device_kernelIN5flash11enable_sm90INS1_16FlashAttnBwdSm90INS1_25CollectiveMainloopBwdSm90ILi2ELi2ELi2EN4cute5tupleIJNS5_1CILi1EEES8_S8_EEENS6_IJNS7_ILi64EEENS7_ILi128EEESB_EEENS_10bfloat16_tEfNS_4arch4Sm90ELb1ELb0ELb1ELb0ELb1ELb1ELb0ELb0ELi2ELi1ELi2ELi1ELb0EEENS1_21CollectiveEpilogueBwdISC_SD_SF_Li256ELb0ELb0ELi1EEENS1_25SingleTileBwdLPTSchedulerILb0ELi128ELb1EEEEEEEEEvNT_6ParamsE)
        /*0380*/ 	.word	0x00000004


	//----- nvinfo : EIATTR_FRAME_SIZE
	.align		4
.L_160:
        /*0384*/ 	.byte	0x04, 0x11
        /*0386*/ 	.short	(.L_162 - .L_161)
	.align		4
.L_161:
        /*0388*/ 	.word	index@(_ZN7cutlass13device_kernelIN5flash11enable_sm90INS1_16FlashAttnBwdSm90INS1_25CollectiveMainloopBwdSm90ILi2ELi2ELi2EN4cute5tupleIJNS5_1CILi1EEES8_S8_EEENS6_IJNS7_ILi64EEENS7_ILi128EEESB_EEENS_10bfloat16_tEfNS_4arch4Sm90ELb1ELb0ELb1ELb0ELb1ELb1ELb0ELb0ELi2ELi1ELi2ELi1ELb0EEENS1_21CollectiveEpilogueBwdISC_SD_SF_Li256ELb0ELb0ELi1EEENS1_25SingleTileBwdLPTSchedulerILb0ELi128ELb1EEEEEEEEEvNT_6ParamsE)
        /*038c*/ 	.word	0x00000000


	//----- nvinfo : EIATTR_REGCOUNT
	.align		4
.L_162:
        /*0390*/ 	.byte	0x04, 0x2f
        /*0392*/ 	.short	(.L_164 - .L_163)
	.align		4
.L_163:
        /*0394*/ 	.word	index@(_ZN7cutlass13device_kernelIN5flash11enable_sm90INS1_16FlashAttnBwdSm90INS1_25CollectiveMainloopBwdSm90ILi2ELi2ELi2EN4cute5tupleIJNS5_1CILi1EEES8_S8_EEENS6_IJNS7_ILi64EEENS7_ILi128EEESB_EEENS_10bfloat16_tEfNS_4arch4Sm90ELb1ELb0ELb1ELb0ELb0ELb1ELb0ELb0ELi2ELi1ELi2ELi1ELb0EEENS1_21CollectiveEpilogueBwdISC_SD_SF_Li256ELb0ELb0ELi1EEENS1_25SingleTileBwdLPTSchedulerILb0ELi128ELb0EEEEEEEEEvNT_6ParamsE)
        /*0398*/ 	.word	0x00000004


	//----- nvinfo : EIATTR_FRAME_SIZE
	.align		4
.L_164:
        /*039c*/ 	.byte	0x04, 0x11
        /*039e*/ 	.short	(.L_166 - .L_165)
	.align		4
.L_165:
        /*03a0*/ 	.word	index@(_ZN7cutlass13device_kernelIN5flash11enable_sm90INS1_16FlashAttnBwdSm90INS1_25CollectiveMainloopBwdSm90ILi2ELi2ELi2EN4cute5tupleIJNS5_1CILi1EEES8_S8_EEENS6_IJNS7_ILi64EEENS7_ILi128EEESB_EEENS_10bfloat16_tEfNS_4arch4Sm90ELb1ELb0ELb1ELb0ELb0ELb1ELb0ELb0ELi2ELi1ELi2ELi1ELb0EEENS1_21CollectiveEpilogueBwdISC_SD_SF_Li256ELb0ELb0ELi1EEENS1_25SingleTileBwdLPTSchedulerILb0ELi128ELb0EEEEEEEEEvNT_6ParamsE)
        /*03a4*/ 	.word	0x00000000


	//----- nvinfo : EIATTR_REGCOUNT
	.align		4
.L_166:
        /*03a8*/ 	.byte	0x04, 0x2f
        /*03aa*/ 	.short	(.L_168 - .L_167)
	.align		4
.L_167:
        /*03ac*/ 	.word	index@(_ZN7cutlass13device_kernelIN5flash11enable_sm90INS1_16FlashAttnBwdSm90INS1_25CollectiveMainloopBwdSm90ILi2ELi2ELi2EN4cute5tupleIJNS5_1CILi1EEES8_S8_EEENS6_IJNS7_ILi64EEENS7_ILi128EEESB_EEENS_10bfloat16_tEfNS_4arch4Sm90ELb0ELb1ELb1ELb1ELb1ELb1ELb0ELb0ELi2ELi1ELi2ELi1ELb0EEENS1_24CollectiveEpilogueBwdGQAISC_fSF_Li256ELb1ELb1EEENS1_19SingleTileSchedulerILb1ELb0ELb0ELi128EEEEEEEEEvNT_6ParamsE)
        /*03b0*/ 	.word	0x00000004


	//----- nvinfo : EIATTR_FRAME_SIZE
	.align		4
.L_168:
        /*03b4*/ 	.byte	0x04, 0x11
        /*03b6*/ 	.short	(.L_170 - .L_169)
	.align		4
.L_169:
        /*03b8*/ 	.word	index@(_ZN7cutlass13device_kernelIN5flash11enable_sm90INS1_16FlashAttnBwdSm90INS1_25CollectiveMainloopBwdSm90ILi2ELi2ELi2EN4cute5tupleIJNS5_1CILi1EEES8_S8_EEENS6_IJNS7_ILi64EEENS7_ILi128EEESB_EEENS_10bfloat16_tEfNS_4arch4Sm90ELb0ELb1ELb1ELb1ELb1ELb1ELb0ELb0ELi2ELi1ELi2ELi1ELb0EEENS1_24CollectiveEpilogueBwdGQAISC_fSF_Li256ELb1ELb1EEENS1_19SingleTileSchedulerILb1ELb0ELb0ELi128EEEEEEEEEvNT_6ParamsE)
        /*03bc*/ 	.word	0x00000000


	//----- nvinfo : EIATTR_REGCOUNT
	.align		4
.L_170:
        /*03c0*/ 	.byte	0x04, 0x2f
        /*03c2*/ 	.short	(.L_172 - .L_171)
	.align		4
.L_171:
        /*03c4*/ 	.word	index@(_ZN7cutlass13device_kernelIN5flash11enable_sm90INS1_16FlashAttnBwdSm90INS1_25CollectiveMainloopBwdSm90ILi2ELi2ELi2EN4cute5tupleIJNS5_1CILi1EEES8_S8_EEENS6_IJNS7_ILi64EEENS7_ILi128EEESB_EEENS_10bfloat16_tEfNS_4arch4Sm90ELb0ELb1ELb1ELb1ELb0ELb1ELb0ELb0ELi2ELi1ELi2ELi1ELb0EEENS1_24CollectiveEpilogueBwdGQAISC_fSF_Li256ELb1ELb0EEENS1_19SingleTileSchedulerILb1ELb0ELb0ELi128EEEEEEEEEvNT_6ParamsE)
        /*03c8*/ 	.word	0x00000004


	//----- nvinfo : EIATTR_FRAME_SIZE
	.align		4
.L_172:
        /*03cc*/ 	.byte	0x04, 0x11
        /*03ce*/ 	.short	(.L_174 - .L_173)
	.align		4
.L_173:
        /*03d0*/ 	.word	index@(_ZN7cutlass13device_kernelIN5flash11enable_sm90INS1_16FlashAttnBwdSm90INS1_25CollectiveMainloopBwdSm90ILi2ELi2ELi2EN4cute5tupleIJNS5_1CILi1EEES8_S8_EEENS6_IJNS7_ILi64EEENS7_ILi128EEESB_EEENS_10bfloat16_tEfNS_4arch4Sm90ELb0ELb1ELb1ELb1ELb0ELb1ELb0ELb0ELi2ELi1ELi2ELi1ELb0EEENS1_24CollectiveEpilogueBwdGQAISC_fSF_Li256ELb1ELb0EEENS1_19SingleTileSchedulerILb1ELb0ELb0ELi128EEEEEEEEEvNT_6ParamsE)
        /*03d4*/ 	.word	0x00000000


	//----- nvinfo : EIATTR_REGCOUNT
	.align		4
.L_174:
        /*03d8*/ 	.byte	0x04, 0x2f
        /*03da*/ 	.short	(.L_176 - .L_175)
	.align		4
.L_175:
        /*03dc*/ 	.word	index@(_ZN7cutlass13device_kernelIN5flash11enable_sm90INS1_16FlashAttnBwdSm90INS1_25CollectiveMainloopBwdSm90ILi2ELi2ELi2EN4cute5tupleIJNS5_1CILi1EEES8_S8_EEENS6_IJNS7_ILi64EEENS7_ILi128EEESB_EEENS_10bfloat16_tEfNS_4arch4Sm90ELb0ELb1ELb1ELb1ELb1ELb1ELb0ELb0ELi2ELi1ELi2ELi1ELb0EEENS1_21CollectiveEpilogueBwdISC_SD_SF_Li256ELb1ELb0ELi1EEENS1_19SingleTileSchedulerILb1ELb0ELb0ELi128EEEEEEEEEvNT_6ParamsE)
        /*03e0*/ 	.word	0x00000004


	//----- nvinfo : EIATTR_FRAME_SIZE
	.align		4
.L_176:
        /*03e4*/ 	.byte	0x04, 0x11
        /*03e6*/ 	.short	(.L_178 - .L_177)
	.align		4
.L_177:
        /*03e8*/ 	.word	index@(_ZN7cutlass13device_kernelIN5flash11enable_sm90INS1_16FlashAttnBwdSm90INS1_25CollectiveMainloopBwdSm90ILi2ELi2ELi2EN4cute5tupleIJNS5_1CILi1EEES8_S8_EEENS6_IJNS7_ILi64EEENS7_ILi128EEESB_EEENS_10bfloat16_tEfNS_4arch4Sm90ELb0ELb1ELb1ELb1ELb1ELb1ELb0ELb0ELi2ELi1ELi2ELi1ELb0EEENS1_21CollectiveEpilogueBwdISC_SD_SF_Li256ELb1ELb0ELi1EEENS1_19SingleTileSchedulerILb1ELb0ELb0ELi128EEEEEEEEEvNT_6ParamsE)
        /*03ec*/ 	.word	0x00000000


	//----- nvinfo : EIATTR_REGCOUNT
	.align		4
.L_178:
        /*03f0*/ 	.byte	0x04, 0x2f
        /*03f2*/ 	.short	(.L_180 - .L_179)
	.align		4
.L_179:
        /*03f4*/ 	.word	index@(_ZN7cutlass13device_kernelIN5flash11enable_sm90INS1_16FlashAttnBwdSm90INS1_25CollectiveMainloopBwdSm90ILi2ELi2ELi2EN4cute5tupleIJNS5_1CILi1EEES8_S8_EEENS6_IJNS7_ILi64EEENS7_ILi128EEESB_EEENS_10bfloat16_tEfNS_4arch4Sm90ELb0ELb1ELb1ELb1ELb0ELb1ELb0ELb0ELi2ELi1ELi2ELi1ELb0EEENS1_21CollectiveEpilogueBwdISC_SD_SF_Li256ELb1ELb0ELi1EEENS1_19SingleTileSchedulerILb1ELb0ELb0ELi128EEEEEEEEEvNT_6ParamsE)
        /*03f8*/ 	.word	0x00000004


	//----- nvinfo : EIATTR_FRAME_SIZE
	.align		4
.L_180:
        /*03fc*/ 	.byte	0x04, 0x11
        /*03fe*/ 	.short	(.L_182 - .L_181)
	.align		4
.L_181:
        /*0400*/ 	.word	index@(_ZN7cutlass13device_kernelIN5flash11enable_sm90INS1_16FlashAttnBwdSm90INS1_25CollectiveMainloopBwdSm90ILi2ELi2ELi2EN4cute5tupleIJNS5_1CILi1EEES8_S8_EEENS6_IJNS7_ILi64EEENS7_ILi128EEESB_EEENS_10bfloat16_tEfNS_4arch4Sm90ELb0ELb1ELb1ELb1ELb0ELb1ELb0ELb0ELi2ELi1ELi2ELi1ELb0EEENS1_21CollectiveEpilogueBwdISC_SD_SF_Li256ELb1ELb0ELi1EEENS1_19SingleTileSchedulerILb1ELb0ELb0ELi128EEEEEEEEEvNT_6ParamsE)
        /*0404*/ 	.word	0x00000000


	//----- nvinfo : EIATTR_REGCOUNT
	.align		4
.L_182:
        /*0408*/ 	.byte	0x04, 0x2f
        /*040a*/ 	.short	(.L_184 - .L_183)
	.align		4
.L_183:
        /*040c*/ 	.word	index@(_ZN7cutlass13device_kernelIN5flash11enable_sm90INS1_16FlashAttnBwdSm90INS1_25CollectiveMainloopBwdSm90ILi2ELi2ELi2EN4cute5tupleIJNS5_1CILi1EEES8_S8_EEENS6_IJNS7_ILi64EEENS7_ILi128EEESB_EEENS_10bfloat16_tEfNS_4arch4Sm90ELb0ELb1ELb1ELb0ELb1ELb1ELb0ELb0ELi2ELi1ELi2ELi1ELb0EEENS1_24CollectiveEpilogueBwdGQAISC_fSF_Li256ELb0ELb1EEENS1_19SingleTileSchedulerILb0ELb0ELb0ELi128EEEEEEEEEvNT_6ParamsE)
        /*0410*/ 	.word	0x00000004


	//----- nvinfo : EIATTR_FRAME_SIZE
	.align		4
.L_184:
        /*0414*/ 	.byte	0x04, 0x11
        /*0416*/ 	.short	(.L_186 - .L_185)
	.align		4
.L_185:
        /*0418*/ 	.word	index@(_ZN7cutlass13device_kernelIN5flash11enable_sm90INS1_16FlashAttnBwdSm90INS1_25CollectiveMainloopBwdSm90ILi2ELi2ELi2EN4cute5tupleIJNS5_1CILi1EEES8_S8_EEENS6_IJNS7_ILi64EEENS7_ILi128EEESB_EEENS_10bfloat16_tEfNS_4arch4Sm90ELb0ELb1ELb1ELb0ELb1ELb1ELb0ELb0ELi2ELi1ELi2ELi1ELb0EEENS1_24CollectiveEpilogueBwdGQAISC_fSF_Li256ELb0ELb1EEENS1_19SingleTileSchedulerILb0ELb0ELb0ELi128EEEEEEEEEvNT_6ParamsE)
        /*041c*/ 	.word	0x00000000


	//----- nvinfo : EIATTR_REGCOUNT
	.align		4
.L_186:
        /*0420*/ 	.byte	0x04, 0x2f
        /*0422*/ 	.short	(.L_188 - .L_187)
	.align		4
.L_187:
        /*0424*/ 	.word	index@(_ZN7cutlass13device_kernelIN5flash11enable_sm90INS1_16FlashAttnBwdSm90INS1_25CollectiveMainloopBwdSm90ILi2ELi2ELi2EN4cute5tupleIJNS5_1CILi1EEES8_S8_EEENS6_IJNS7_ILi64EEENS7_ILi128EEESB_EEENS_10bfloat16_tEfNS_4arch4Sm90ELb0ELb1ELb1ELb0ELb0ELb1ELb0ELb0ELi2ELi1ELi2ELi1ELb0EEENS1_24CollectiveEpilogueBwdGQAISC_fSF_Li256ELb0ELb0EEENS1_19SingleTileSchedulerILb0ELb0ELb0ELi128EEEEEEEEEvNT_6ParamsE)
        /*0428*/ 	.word	0x00000004


	//----- nvinfo : EIATTR_FRAME_SIZE
	.align		4
.L_188:
        /*042c*/ 	.byte	0x04, 0x11
        /*042e*/ 	.short	(.L_190 - .L_189)
	.align		4
.L_189:
        /*0430*/ 	.word	index@(_ZN7cutlass13device_kernelIN5flash11enable_sm90INS1_16FlashAttnBwdSm90INS1_25CollectiveMainloopBwdSm90ILi2ELi2ELi2EN4cute5tupleIJNS5_1CILi1EEES8_S8_EEENS6_IJNS7_ILi64EEENS7_ILi128EEESB_EEENS_10bfloat16_tEfNS_4arch4Sm90ELb0ELb1ELb1ELb0ELb0ELb1ELb0ELb0ELi2ELi1ELi2ELi1ELb0EEENS1_24CollectiveEpilogueBwdGQAISC_fSF_Li256ELb0ELb0EEENS1_19SingleTileSchedulerILb0ELb0ELb0ELi128EEEEEEEEEvNT_6ParamsE)
        /*0434*/ 	.word	0x00000000


	//----- nvinfo : EIATTR_REGCOUNT
	.align		4
.L_190:
        /*0438*/ 	.byte	0x04, 0x2f
        /*043a*/ 	.short	(.L_192 - .L_191)
	.align		4
.L_191:
        /*043c*/ 	.word	index@(_ZN7cutlass13device_kernelIN5flash11enable_sm90INS1_16FlashAttnBwdSm90INS1_25CollectiveMainloopBwdSm90ILi2ELi2ELi2EN4cute5tupleIJNS5_1CILi1EEES8_S8_EEENS6_IJNS7_ILi64EEENS7_ILi128EEESB_EEENS_10bfloat16_tEfNS_4arch4Sm90ELb0ELb1ELb1ELb0ELb1ELb1ELb0ELb0ELi2ELi1ELi2ELi1ELb0EEENS1_21CollectiveEpilogueBwdISC_SD_SF_Li256ELb0ELb0ELi1EEENS1_19SingleTileSchedulerILb0ELb0ELb0ELi128EEEEEEEEEvNT_6ParamsE)
        /*0440*/ 	.word	0x00000004


	//----- nvinfo : EIATTR_FRAME_SIZE
	.align		4
.L_192:
        /*0444*/ 	.byte	0x04, 0x11
        /*0446*/ 	.short	(.L_194 - .L_193)
	.align		4
.L_193:
        /*0448*/ 	.word	index@(_ZN7cutlass13device_kernelIN5flash11enable_sm90INS1_16FlashAttnBwdSm90INS1_25CollectiveMainloopBwdSm90ILi2ELi2ELi2EN4cute5tupleIJNS5_1CILi1EEES8_S8_EEENS6_IJNS7_ILi64EEENS7_ILi128EEESB_EEENS_10bfloat16_tEfNS_4arch4Sm90ELb0ELb1ELb1ELb0ELb1ELb1ELb0ELb0ELi2ELi1ELi2ELi1ELb0EEENS1_21CollectiveEpilogueBwdISC_SD_SF_Li256ELb0ELb0ELi1EEENS1_19SingleTileSchedulerILb0ELb0ELb0ELi128EEEEEEEEEvNT_6ParamsE)
        /*044c*/ 	.word	0x00000000


	//----- nvinfo : EIATTR_REGCOUNT
	.align		4
.L_194:
        /*0450*/ 	.byte	0x04, 0x2f
        /*0452*/ 	.short	(.L_196 - .L_195)
	.align		4
.L_195:
        /*0454*/ 	.word	index@(_ZN7cutlass13device_kernelIN5flash11enable_sm90INS1_16FlashAttnBwdSm90INS1_25CollectiveMainloopBwdSm90ILi2ELi2ELi2EN4cute5tupleIJNS5_1CILi1EEES8_S8_EEENS6_IJNS7_ILi64EEENS7_ILi128EEESB_EEENS_10bfloat16_tEfNS_4arch4Sm90ELb0ELb1ELb1ELb0ELb0ELb1ELb0ELb0ELi2ELi1ELi2ELi1ELb0EEENS1_21CollectiveEpilogueBwdISC_SD_SF_Li256ELb0ELb0ELi1EEENS1_19SingleTileSchedulerILb0ELb0ELb0ELi128EEEEEEEEEvNT_6ParamsE)
        /*0458*/ 	.word	0x00000004


	//----- nvinfo : EIATTR_FRAME_SIZE
	.align		4
.L_196:
        /*045c*/ 	.byte	0x04, 0x11
        /*045e*/ 	.short	(.L_198 - .L_197)
	.align		4
.L_197:
        /*0460*/ 	.word	index@(_ZN7cutlass13device_kernelIN5flash11enable_sm90INS1_16FlashAttnBwdSm90INS1_25CollectiveMainloopBwdSm90ILi2ELi2ELi2EN4cute5tupleIJNS5_1CILi1EEES8_S8_EEENS6_IJNS7_ILi64EEENS7_ILi128EEESB_EEENS_10bfloat16_tEfNS_4arch4Sm90ELb0ELb1ELb1ELb0ELb0ELb1ELb0ELb0ELi2ELi1ELi2ELi1ELb0EEENS1_21CollectiveEpilogueBwdISC_SD_SF_Li256ELb0ELb0ELi1EEENS1_19SingleTileSchedulerILb0ELb0ELb0ELi128EEEEEEEEEvNT_6ParamsE)
        /*0464*/ 	.word	0x00000000


	//----- nvinfo : EIATTR_REGCOUNT
	.align		4
.L_198:
        /*0468*/ 	.byte	0x04, 0x2f
        /*046a*/ 	.short	(.L_200 - .L_199)
	.align		4
.L_199:
        /*046c*/ 	.word	index@(_ZN7cutlass13device_kernelIN5flash11enable_sm90INS1_16FlashAttnBwdSm90INS1_25CollectiveMainloopBwdSm90ILi2ELi2ELi2EN4cute5tupleIJNS5_1CILi1EEES8_S8_EEENS6_IJNS7_ILi64EEENS7_ILi128EEESB_EEENS_10bfloat16_tEfNS_4arch4Sm90ELb0ELb0ELb1ELb1ELb1ELb1ELb0ELb0ELi2ELi1ELi2ELi1ELb0EEENS1_24CollectiveEpilogueBwdGQAISC_fSF_Li256ELb1ELb1EEENS1_19SingleTileSchedulerILb1ELb0ELb0ELi128EEEEEEEEEvNT_6ParamsE)
        /*0470*/ 	.word	0x00000004


	//----- nvinfo : EIATTR_FRAME_SIZE
	.align		4
.L_200:
        /*0474*/ 	.byte	0x04, 0x11
        /*0476*/ 	.short	(.L_202 - .L_201)
	.align		4
.L_201:
        /*0478*/ 	.word	index@(_ZN7cutlass13device_kernelIN5flash11enable_sm90INS1_16FlashAttnBwdSm90INS1_25CollectiveMainloopBwdSm90ILi2ELi2ELi2EN4cute5tupleIJNS5_1CILi1EEES8_S8_EEENS6_IJNS7_ILi64EEENS7_ILi128EEESB_EEENS_10bfloat16_tEfNS_4arch4Sm90ELb0ELb0ELb1ELb1ELb1ELb1ELb0ELb0ELi2ELi1ELi2ELi1ELb0EEENS1_24CollectiveEpilogueBwdGQAISC_fSF_Li256ELb1ELb1EEENS1_19SingleTileSchedulerILb1ELb0ELb0ELi128EEEEEEEEEvNT_6ParamsE)
        /*047c*/ 	.word	0x00000000


	//----- nvinfo : EIATTR_REGCOUNT
	.align		4
.L_202:
        /*0480*/ 	.byte	0x04, 0x2f
        /*0482*/ 	.short	(.L_204 - .L_203)
	.align		4
.L_203:
        /*0484*/ 	.word	index@(_ZN7cutlass13device_kernelIN5flash11enable_sm90INS1_16FlashAttnBwdSm90INS1_25CollectiveMainloopBwdSm90ILi2ELi2ELi2EN4cute5tupleIJNS5_1CILi1EEES8_S8_EEENS6_IJNS7_ILi64EEENS7_ILi128EEESB_EEENS_10bfloat16_tEfNS_4arch4Sm90ELb0ELb0ELb1ELb1ELb0ELb1ELb0ELb0ELi2ELi1ELi2ELi1ELb0EEENS1_24CollectiveEpilogueBwdGQAISC_fSF_Li256ELb1ELb0EEENS1_19SingleTileSchedulerILb1ELb0ELb0ELi128EEEEEEEEEvNT_6ParamsE)
        /*0488*/ 	.word	0x00000004


	//----- nvinfo : EIATTR_FRAME_SIZE
	.align		4
.L_204:
        /*048c*/ 	.byte	0x04, 0x11
        /*048e*/ 	.short	(.L_206 - .L_205)
	.align		4
.L_205:
        /*0490*/ 	.word	index@(_ZN7cutlass13device_kernelIN5flash11enable_sm90INS1_16FlashAttnBwdSm90INS1_25CollectiveMainloopBwdSm90ILi2ELi2ELi2EN4cute5tupleIJNS5_1CILi1EEES8_S8_EEENS6_IJNS7_ILi64EEENS7_ILi128EEESB_EEENS_10bfloat16_tEfNS_4arch4Sm90ELb0ELb0ELb1ELb1ELb0ELb1ELb0ELb0ELi2ELi1ELi2ELi1ELb0EEENS1_24CollectiveEpilogueBwdGQAISC_fSF_Li256ELb1ELb0EEENS1_19SingleTileSchedulerILb1ELb0ELb0ELi128EEEEEEEEEvNT_6ParamsE)
        /*0494*/ 	.word	0x00000000


	//----- nvinfo : EIATTR_REGCOUNT
	.align		4
.L_206:
        /*0498*/ 	.byte	0x04, 0x2f
        /*049a*/ 	.short	(.L_208 - .L_207)
	.align		4
.L_207:
        /*049c*/ 	.word	index@(_ZN7cutlass13device_kernelIN5flash11enable_sm90INS1_16FlashAttnBwdSm90INS1_25CollectiveMainloopBwdSm90ILi2ELi2ELi2EN4cute5tupleIJNS5_1CILi1EEES8_S8_EEENS6_IJNS7_ILi64EEENS7_ILi128EEESB_EEENS_10bfloat16_tEfNS_4arch4Sm90ELb0ELb0ELb1ELb1ELb1ELb1ELb0ELb0ELi2ELi1ELi2ELi1ELb0EEENS1_21CollectiveEpilogueBwdISC_SD_SF_Li256ELb1ELb0ELi1EEENS1_19SingleTileSchedulerILb1ELb0ELb0ELi128EEEEEEEEEvNT_6ParamsE)
        /*04a0*/ 	.word	0x00000004


	//----- nvinfo : EIATTR_FRAME_SIZE
	.align		4
.L_208:
        /*04a4*/ 	.byte	0x04, 0x11
        /*04a6*/ 	.short	(.L_210 - .L_209)
	.align		4
.L_209:
        /*04a8*/ 	.word	index@(_ZN7cutlass13device_kernelIN5flash11enable_sm90INS1_16FlashAttnBwdSm90INS1_25CollectiveMainloopBwdSm90ILi2ELi2ELi2EN4cute5tupleIJNS5_1CILi1EEES8_S8_EEENS6_IJNS7_ILi64EEENS7_ILi128EEESB_EEENS_10bfloat16_tEfNS_4arch4Sm90ELb0ELb0ELb1ELb1ELb1ELb1ELb0ELb0ELi2ELi1ELi2ELi1ELb0EEENS1_21CollectiveEpilogueBwdISC_SD_SF_Li256ELb1ELb0ELi1EEENS1_19SingleTileSchedulerILb1ELb0ELb0ELi128EEEEEEEEEvNT_6ParamsE)
        /*04ac*/ 	.word	0x00000000


	//----- nvinfo : EIATTR_REGCOUNT
	.align		4
.L_210:
        /*04b0*/ 	.byte	0x04, 0x2f
        /*04b2*/ 	.short	(.L_212 - .L_211)
	.align		4
.L_211:
        /*04b4*/ 	.word	index@(_ZN7cutlass13device_kernelIN5flash11enable_sm90INS1_16FlashAttnBwdSm90INS1_25CollectiveMainloopBwdSm90ILi2ELi2ELi2EN4cute5tupleIJNS5_1CILi1EEES8_S8_EEENS6_IJNS7_ILi64EEENS7_ILi128EEESB_EEENS_10bfloat16_tEfNS_4arch4Sm90ELb0ELb0ELb1ELb1ELb0ELb1ELb0ELb0ELi2ELi1ELi2ELi1ELb0EEENS1_21CollectiveEpilogueBwdISC_SD_SF_Li256ELb1ELb0ELi1EEENS1_19SingleTileSchedulerILb1ELb0ELb0ELi128EEEEEEEEEvNT_6ParamsE)
        /*04b8*/ 	.word	0x00000004


	//----- nvinfo : EIATTR_FRAME_SIZE
	.align		4
.L_212:
        /*04bc*/ 	.byte	0x04, 0x11
        /*04be*/ 	.short	(.L_214 - .L_213)
	.align		4
.L_213:
        /*04c0*/ 	.word	index@(_ZN7cutlass13device_kernelIN5flash11enable_sm90INS1_16FlashAttnBwdSm90INS1_25CollectiveMainloopBwdSm90ILi2ELi2ELi2EN4cute5tupleIJNS5_1CILi1EEES8_S8_EEENS6_IJNS7_ILi64EEENS7_ILi128EEESB_EEENS_10bfloat16_tEfNS_4arch4Sm90ELb0ELb0ELb1ELb1ELb0ELb1ELb0ELb0ELi2ELi1ELi2ELi1ELb0EEENS1_21CollectiveEpilogueBwdISC_SD_SF_Li256ELb1ELb0ELi1EEENS1_19SingleTileSchedulerILb1ELb0ELb0ELi128EEEEEEEEEvNT_6ParamsE)
        /*04c4*/ 	.word	0x00000000


	//----- nvinfo : EIATTR_REGCOUNT
	.align		4
.L_214:
        /*04c8*/ 	.byte	0x04, 0x2f
        /*04ca*/ 	.short	(.L_216 - .L_215)
	.align		4
.L_215:
        /*04cc*/ 	.word	index@(_ZN7cutlass13device_kernelIN5flash11enable_sm90INS1_16FlashAttnBwdSm90INS1_25CollectiveMainloopBwdSm90ILi2ELi2ELi2EN4cute5tupleIJNS5_1CILi1EEES8_S8_EEENS6_IJNS7_ILi64EEENS7_ILi128EEESB_EEENS_10bfloat16_tEfNS_4arch4Sm90ELb0ELb0ELb1ELb0ELb1ELb1ELb0ELb0ELi2ELi1ELi2ELi1ELb0EEENS1_24CollectiveEpilogueBwdGQAISC_fSF_Li256ELb0ELb1EEENS1_19SingleTileSchedulerILb0ELb0ELb0ELi128EEEEEEEEEvNT_6ParamsE)
        /*04d0*/ 	.word	0x00000004


	//----- nvinfo : EIATTR_FRAME_SIZE
	.align		4
.L_216:
        /*04d4*/ 	.byte	0x04, 0x11
        /*04d6*/ 	.short	(.L_218 - .L_217)
	.align		4
.L_217:
        /*04d8*/ 	.word	index@(_ZN7cutlass13device_kernelIN5flash11enable_sm90INS1_16FlashAttnBwdSm90INS1_25CollectiveMainloopBwdSm90ILi2ELi2ELi2EN4cute5tupleIJNS5_1CILi1EEES8_S8_EEENS6_IJNS7_ILi64EEENS7_ILi128EEESB_EEENS_10bfloat16_tEfNS_4arch4Sm90ELb0ELb0ELb1ELb0ELb1ELb1ELb0ELb0ELi2ELi1ELi2ELi1ELb0EEENS1_24CollectiveEpilogueBwdGQAISC_fSF_Li256ELb0ELb1EEENS1_19SingleTileSchedulerILb0ELb0ELb0ELi128EEEEEEEEEvNT_6ParamsE)
        /*04dc*/ 	.word	0x00000000


	//----- nvinfo : EIATTR_REGCOUNT
	.align		4
.L_218:
        /*04e0*/ 	.byte	0x04, 0x2f
        /*04e2*/ 	.short	(.L_220 - .L_219)
	.align		4
.L_219:
        /*04e4*/ 	.word	index@(_ZN7cutlass13device_kernelIN5flash11enable_sm90INS1_16FlashAttnBwdSm90INS1_25CollectiveMainloopBwdSm90ILi2ELi2ELi2EN4cute5tupleIJNS5_1CILi1EEES8_S8_EEENS6_IJNS7_ILi64EEENS7_ILi128EEESB_EEENS_10bfloat16_tEfNS_4arch4Sm90ELb0ELb0ELb1ELb0ELb0ELb1ELb0ELb0ELi2ELi1ELi2ELi1ELb0EEENS1_24CollectiveEpilogueBwdGQAISC_fSF_Li256ELb0ELb0EEENS1_19SingleTileSchedulerILb0ELb0ELb0ELi128EEEEEEEEEvNT_6ParamsE)
        /*04e8*/ 	.word	0x00000004


	//----- nvinfo : EIATTR_FRAME_SIZE
	.align		4
.L_220:
        /*04ec*/ 	.byte	0x04, 0x11
        /*04ee*/ 	.short	(.L_222 - .L_221)
	.align		4
.L_221:
        /*04f0*/ 	.word	index@(_ZN7cutlass13device_kernelIN5flash11enable_sm90INS1_16FlashAttnBwdSm90INS1_25CollectiveMainloopBwdSm90ILi2ELi2ELi2EN4cute5tupleIJNS5_1CILi1EEES8_S8_EEENS6_IJNS7_ILi64EEENS7_ILi128EEESB_EEENS_10bfloat16_tEfNS_4arch4Sm90ELb0ELb0ELb1ELb0ELb0ELb1ELb0ELb0ELi2ELi1ELi2ELi1ELb0EEENS1_24CollectiveEpilogueBwdGQAISC_fSF_Li256ELb0ELb0EEENS1_19SingleTileSchedulerILb0ELb0ELb0ELi128EEEEEEEEEvNT_6ParamsE)
        /*04f4*/ 	.word	0x00000000


	//----- nvinfo : EIATTR_REGCOUNT
	.align		4
.L_222:
        /*04f8*/ 	.byte	0x04, 0x2f
        /*04fa*/ 	.short	(.L_224 - .L_223)
	.align		4
.L_223:
        /*04fc*/ 	.word	index@(_ZN7cutlass13device_kernelIN5flash11enable_sm90INS1_16FlashAttnBwdSm90INS1_25CollectiveMainloopBwdSm90ILi2ELi2ELi2EN4cute5tupleIJNS5_1CILi1EEES8_S8_EEENS6_IJNS7_ILi64EEENS7_ILi128EEESB_EEENS_10bfloat16_tEfNS_4arch4Sm90ELb0ELb0ELb1ELb0ELb1ELb1ELb0ELb0ELi2ELi1ELi2ELi1ELb0EEENS1_21CollectiveEpilogueBwdISC_SD_SF_Li256ELb0ELb0ELi1EEENS1_19SingleTileSchedulerILb0ELb0ELb0ELi128EEEEEEEEEvNT_6ParamsE)
        /*0500*/ 	.word	0x00000004


	//----- nvinfo : EIATTR_FRAME_SIZE
	.align		4
.L_224:
        /*0504*/ 	.byte	0x04, 0x11
        /*0506*/ 	.short	(.L_226 - .L_225)
	.align		4
.L_225:
        /*0508*/ 	.word	index@(_ZN7cutlass13device_kernelIN5flash11enable_sm90INS1_16FlashAttnBwdSm90INS1_25CollectiveMainloopBwdSm90ILi2ELi2ELi2EN4cute5tupleIJNS5_1CILi1EEES8_S8_EEENS6_IJNS7_ILi64EEENS7_ILi128EEESB_EEENS_10bfloat16_tEfNS_4arch4Sm90ELb0ELb0ELb1ELb0ELb1ELb1ELb0ELb0ELi2ELi1ELi2ELi1ELb0EEENS1_21CollectiveEpilogueBwdISC_SD_SF_Li256ELb0ELb0ELi1EEENS1_19SingleTileSchedulerILb0ELb0ELb0ELi128EEEEEEEEEvNT_6ParamsE)
        /*050c*/ 	.word	0x00000000


	//----- nvinfo : EIATTR_REGCOUNT
	.align		4
.L_226:
        /*0510*/ 	.byte	0x04, 0x2f
        /*0512*/ 	.short	(.L_228 - .L_227)
	.align		4
.L_227:
        /*0514*/ 	.word	index@(_ZN7cutlass13device_kernelIN5flash11enable_sm90INS1_16FlashAttnBwdSm90INS1_25CollectiveMainloopBwdSm90ILi2ELi2ELi2EN4cute5tupleIJNS5_1CILi1EEES8_S8_EEENS6_IJNS7_ILi64EEENS7_ILi128EEESB_EEENS_10bfloat16_tEfNS_4arch4Sm90ELb0ELb0ELb1ELb0ELb0ELb1ELb0ELb0ELi2ELi1ELi2ELi1ELb0EEENS1_21CollectiveEpilogueBwdISC_SD_SF_Li256ELb0ELb0ELi1EEENS1_19SingleTileSchedulerILb0ELb0ELb0ELi128EEEEEEEEEvNT_6ParamsE)
        /*0518*/ 	.word	0x00000004


	//----- nvinfo : EIATTR_FRAME_SIZE
	.align		4
.L_228:
        /*051c*/ 	.byte	0x04, 0x11
        /*051e*/ 	.short	(.L_230 - .L_229)
	.align		4
.L_229:
        /*0520*/ 	.word	index@(_ZN7cutlass13device_kernelIN5flash11enable_sm90INS1_16FlashAttnBwdSm90INS1_25CollectiveMainloopBwdSm90ILi2ELi2ELi2EN4cute5tupleIJNS5_1CILi1EEES8_S8_EEENS6_IJNS7_ILi64EEENS7_ILi128EEESB_EEENS_10bfloat16_tEfNS_4arch4Sm90ELb0ELb0ELb1ELb0ELb0ELb1ELb0ELb0ELi2ELi1ELi2ELi1ELb0EEENS1_21CollectiveEpilogueBwdISC_SD_SF_Li256ELb0ELb0ELi1EEENS1_19SingleTileSchedulerILb0ELb0ELb0ELi128EEEEEEEEEvNT_6ParamsE)
        /*0524*/ 	.word	0x00000000


	//----- nvinfo : EIATTR_MIN_STACK_SIZE
	.align		4
.L_230:
        /*0528*/ 	.byte	0x04, 0x12
        /*052a*/ 	.short	(.L_232 - .L_231)
	.align		4
.L_231:
        /*052c*/ 	.word	index@(_ZN7cutlass13device_kernelIN5flash11enable_sm90INS1_16FlashAttnBwdSm90INS1_25CollectiveMainloopBwdSm90ILi2ELi2ELi2EN4cute5tupleIJNS5_1CILi1EEES8_S8_EEENS6_IJNS7_ILi64EEENS7_ILi128EEESB_EEENS_10bfloat16_tEfNS_4arch4Sm90ELb0ELb0ELb1ELb0ELb0ELb1ELb0ELb0ELi2ELi1ELi2ELi1ELb0EEENS1_21CollectiveEpilogueBwdISC_SD_SF_Li256ELb0ELb0ELi1EEENS1_19SingleTileSchedulerILb0ELb0ELb0ELi128EEEEEEEEEvNT_6ParamsE)
        /*0530*/ 	.word	0x00000000


	//----- nvinfo : EIATTR_MIN_STACK_SIZE
	.align		4
.L_232:
        /*0534*/ 	.byte	0x04, 0x12
        /*0536*/ 	.short	(.L_234 - .L_233)
	.align		4
.L_233:
        /*0538*/ 	.word	index@(_ZN7cutlass13device_kernelIN5flash11enable_sm90INS1_16FlashAttnBwdSm90INS1_25CollectiveMainloopBwdSm90ILi2ELi2ELi2EN4cute5tupleIJNS5_1CILi1EEES8_S8_EEENS6_IJNS7_ILi64EEENS7_ILi128EEESB_EEENS_10bfloat16_tEfNS_4arch4Sm90ELb0ELb0ELb1ELb0ELb1ELb1ELb0ELb0ELi2ELi1ELi2ELi1ELb0EEENS1_21CollectiveEpilogueBwdISC_SD_SF_Li256ELb0ELb0ELi1EEENS1_19SingleTileSchedulerILb0ELb0ELb0ELi128EEEEEEEEEvNT_6ParamsE)
        /*053c*/ 	.word	0x00000000


	//----- nvinfo : EIATTR_MIN_STACK_SIZE
	.align		4
.L_234:
        /*0540*/ 	.byte	0x04, 0x12
        /*0542*/ 	.short	(.L_236 - .L_235)
	.align		4
.L_235:
        /*0544*/ 	.word	index@(_ZN7cutlass13device_kernelIN5flash11enable_sm90INS1_16FlashAttnBwdSm90INS1_25CollectiveMainloopBwdSm90ILi2ELi2ELi2EN4cute5tupleIJNS5_1CILi1EEES8_S8_EEENS6_IJNS7_ILi64EEENS7_ILi128EEESB_EEENS_10bfloat16_tEfNS_4arch4Sm90ELb0ELb0ELb1ELb0ELb0ELb1ELb0ELb0ELi2ELi1ELi2ELi1ELb0EEENS1_24CollectiveEpilogueBwdGQAISC_fSF_Li256ELb0ELb0EEENS1_19SingleTileSchedulerILb0ELb0ELb0ELi128EEEEEEEEEvNT_6ParamsE)
        /*0548*/ 	.word	0x00000000


	//----- nvinfo : EIATTR_MIN_STACK_SIZE
	.align		4
.L_236:
        /*054c*/ 	.byte	0x04, 0x12
        /*054e*/ 	.short	(.L_238 - .L_237)
	.align		4
.L_237:
        /*0550*/ 	.word	index@(_ZN7cutlass13device_kernelIN5flash11enable_sm90INS1_16FlashAttnBwdSm90INS1_25CollectiveMainloopBwdSm90ILi2ELi2ELi2EN4cute5tupleIJNS5_1CILi1EEES8_S8_EEENS6_IJNS7_ILi64EEENS7_ILi128EEESB_EEENS_10bfloat16_tEfNS_4arch4Sm90ELb0ELb0ELb1ELb0ELb1ELb1ELb0ELb0ELi2ELi1ELi2ELi1ELb0EEENS1_24CollectiveEpilogueBwdGQAISC_fSF_Li256ELb0ELb1EEENS1_19SingleTileSchedulerILb0ELb0ELb0ELi128EEEEEEEEEvNT_6ParamsE)
        /*0554*/ 	.word	0x00000000


	//----- nvinfo : EIATTR_MIN_STACK_SIZE
	.align		4
.L_238:
        /*0558*/ 	.byte	0x04, 0x12
        /*055a*/ 	.short	(.L_240 - .L_239)
	.align		4
.L_239:
        /*055c*/ 	.word	index@(_ZN7cutlass13device_kernelIN5flash11enable_sm90INS1_16FlashAttnBwdSm90INS1_25CollectiveMainloopBwdSm90ILi2ELi2ELi2EN4cute5tupleIJNS5_1CILi1EEES8_S8_EEENS6_IJNS7_ILi64EEENS7_ILi128EEESB_EEENS_10bfloat16_tEfNS_4arch4Sm90ELb0ELb0ELb1ELb1ELb0ELb1ELb0ELb0ELi2ELi1ELi2ELi1ELb0EEENS1_21CollectiveEpilogueBwdISC_SD_SF_Li256ELb1ELb0ELi1EEENS1_19SingleTileSchedulerILb1ELb0ELb0ELi128EEEEEEEEEvNT_6ParamsE)
        /*0560*/ 	.word	0x00000000


	//----- nvinfo : EIATTR_MIN_STACK_SIZE
	.align		4
.L_240:
        /*0564*/ 	.byte	0x04, 0x12
        /*0566*/ 	.short	(.L_242 - .L_241)
	.align		4
.L_241:
        /*0568*/ 	.word	index@(_ZN7cutlass13device_kernelIN5flash11enable_sm90INS1_16FlashAttnBwdSm90INS1_25CollectiveMainloopBwdSm90ILi2ELi2ELi2EN4cute5tupleIJNS5_1CILi1EEES8_S8_EEENS6_IJNS7_ILi64EEENS7_ILi128EEESB_EEENS_10bfloat16_tEfNS_4arch4Sm90ELb0ELb0ELb1ELb1ELb1ELb1ELb0ELb0ELi2ELi1ELi2ELi1ELb0EEENS1_21CollectiveEpilogueBwdISC_SD_SF_Li256ELb1ELb0ELi1EEENS1_19SingleTileSchedulerILb1ELb0ELb0ELi128EEEEEEEEEvNT_6ParamsE)
        /*056c*/ 	.word	0x00000000


	//----- nvinfo : EIATTR_MIN_STACK_SIZE
	.align		4
.L_242:
        /*0570*/ 	.byte	0x04, 0x12
        /*0572*/ 	.short	(.L_244 - .L_243)
	.align		4
.L_243:
        /*0574*/ 	.word	index@(_ZN7cutlass13device_kernelIN5flash11enable_sm90INS1_16FlashAttnBwdSm90INS1_25CollectiveMainloopBwdSm90ILi2ELi2ELi2EN4cute5tupleIJNS5_1CILi1EEES8_S8_EEENS6_IJNS7_ILi64EEENS7_ILi128EEESB_EEENS_10bfloat16_tEfNS_4arch4Sm90ELb0ELb0ELb1ELb1ELb0ELb1ELb0ELb0ELi2ELi1ELi2ELi1ELb0EEENS1_24CollectiveEpilogueBwdGQAISC_fSF_Li256ELb1ELb0EEENS1_19SingleTileSchedulerILb1ELb0ELb0ELi128EEEEEEEEEvNT_6ParamsE)
        /*0578*/ 	.word	0x00000000


	//----- nvinfo : EIATTR_MIN_STACK_SIZE
	.align		4
.L_244:
        /*057c*/ 	.byte	0x04, 0x12
        /*057e*/ 	.short	(.L_246 - .L_245)
	.align		4
.L_245:
        /*0580*/ 	.word	index@(_ZN7cutlass13device_kernelIN5flash11enable_sm90INS1_16FlashAttnBwdSm90INS1_25CollectiveMainloopBwdSm90ILi2ELi2ELi2EN4cute5tupleIJNS5_1CILi1EEES8_S8_EEENS6_IJNS7_ILi64EEENS7_ILi128EEESB_EEENS_10bfloat16_tEfNS_4arch4Sm90ELb0ELb0ELb1ELb1ELb1ELb1ELb0ELb0ELi2ELi1ELi2ELi1ELb0EEENS1_24CollectiveEpilogueBwdGQAISC_fSF_Li256ELb1ELb1EEENS1_19SingleTileSchedulerILb1ELb0ELb0ELi128EEEEEEEEEvNT_6ParamsE)
        /*0584*/ 	.word	0x00000000


	//----- nvinfo : EIATTR_MIN_STACK_SIZE
	.align		4
.L_246:
        /*0588*/ 	.byte	0x04, 0x12
        /*058a*/ 	.short	(.L_248 - .L_247)
	.align		4
.L_247:
        /*058c*/ 	.word	index@(_ZN7cutlass13device_kernelIN5flash11enable_sm90INS1_16FlashAttnBwdSm90INS1_25CollectiveMainloopBwdSm90ILi2ELi2ELi2EN4cute5tupleIJNS5_1CILi1EEES8_S8_EEENS6_IJNS7_ILi64EEENS7_ILi128EEESB_EEENS_10bfloat16_tEfNS_4arch4Sm90ELb0ELb1ELb1ELb0ELb0ELb1ELb0ELb0ELi2ELi1ELi2ELi1ELb0EEENS1_21CollectiveEpilogueBwdISC_SD_SF_Li256ELb0ELb0ELi1EEENS1_19SingleTileSchedulerILb0ELb0ELb0ELi128EEEEEEEEEvNT_6ParamsE)
        /*0590*/ 	.word	0x00000000


	//----- nvinfo : EIATTR_MIN_STACK_SIZE
	.align		4
.L_248:
        /*0594*/ 	.byte	0x04, 0x12
        /*0596*/ 	.short	(.L_250 - .L_249)
	.align		4
.L_249:
        /*0598*/ 	.word	index@(_ZN7cutlass13device_kernelIN5flash11enable_sm90INS1_16FlashAttnBwdSm90INS1_25CollectiveMainloopBwdSm90ILi2ELi2ELi2EN4cute5tupleIJNS5_1CILi1EEES8_S8_EEENS6_IJNS7_ILi64EEENS7_ILi128EEESB_EEENS_10bfloat16_tEfNS_4arch4Sm90ELb0ELb1ELb1ELb0ELb1ELb1ELb0ELb0ELi2ELi1ELi2ELi1ELb0EEENS1_21CollectiveEpilogueBwdISC_SD_SF_Li256ELb0ELb0ELi1EEENS1_19SingleTileSchedulerILb0ELb0ELb0ELi128EEEEEEEEEvNT_6ParamsE)
        /*059c*/ 	.word	0x00000000


	//----- nvinfo : EIATTR_MIN_STACK_SIZE
	.align		4
.L_250:
        /*05a0*/ 	.byte	0x04, 0x12
        /*05a2*/ 	.short	(.L_252 - .L_251)
	.align		4
.L_251:
        /*05a4*/ 	.word	index@(_ZN7cutlass13device_kernelIN5flash11enable_sm90INS1_16FlashAttnBwdSm90INS1_25CollectiveMainloopBwdSm90ILi2ELi2ELi2EN4cute5tupleIJNS5_1CILi1EEES8_S8_EEENS6_IJNS7_ILi64EEENS7_ILi128EEESB_EEENS_10bfloat16_tEfNS_4arch4Sm90ELb0ELb1ELb1ELb0ELb0ELb1ELb0ELb0ELi2ELi1ELi2ELi1ELb0EEENS1_24CollectiveEpilogueBwdGQAISC_fSF_Li256ELb0ELb0EEENS1_19SingleTileSchedulerILb0ELb0ELb0ELi128EEEEEEEEEvNT_6ParamsE)
        /*05a8*/ 	.word	0x00000000


	//----- nvinfo : EIATTR_MIN_STACK_SIZE
	.align		4
.L_252:
        /*05ac*/ 	.byte	0x04, 0x12
        /*05ae*/ 	.short	(.L_254 - .L_253)
	.align		4
.L_253:
        /*05b0*/ 	.word	index@(_ZN7cutlass13device_kernelIN5flash11enable_sm90INS1_16FlashAttnBwdSm90INS1_25CollectiveMainloopBwdSm90ILi2ELi2ELi2EN4cute5tupleIJNS5_1CILi1EEES8_S8_EEENS6_IJNS7_ILi64EEENS7_ILi128EEESB_EEENS_10bfloat16_tEfNS_4arch4Sm90ELb0ELb1ELb1ELb0ELb1ELb1ELb0ELb0ELi2ELi1ELi2ELi1ELb0EEENS1_24CollectiveEpilogueBwdGQAISC_fSF_Li256ELb0ELb1EEENS1_19SingleTileSchedulerILb0ELb0ELb0ELi128EEEEEEEEEvNT_6ParamsE)
        /*05b4*/ 	.word	0x00000000


	//----- nvinfo : EIATTR_MIN_STACK_SIZE
	.align		4
.L_254:
        /*05b8*/ 	.byte	0x04, 0x12
        /*05ba*/ 	.short	(.L_256 - .L_255)
	.align		4
.L_255:
        /*05bc*/ 	.word	index@(_ZN7cutlass13device_kernelIN5flash11enable_sm90INS1_16FlashAttnBwdSm90INS1_25CollectiveMainloopBwdSm90ILi2ELi2ELi2EN4cute5tupleIJNS5_1CILi1EEES8_S8_EEENS6_IJNS7_ILi64EEENS7_ILi128EEESB_EEENS_10bfloat16_tEfNS_4arch4Sm90ELb0ELb1ELb1ELb1ELb0ELb1ELb0ELb0ELi2ELi1ELi2ELi1ELb0EEENS1_21CollectiveEpilogueBwdISC_SD_SF_Li256ELb1ELb0ELi1EEENS1_19SingleTileSchedulerILb1ELb0ELb0ELi128EEEEEEEEEvNT_6ParamsE)
        /*05c0*/ 	.word	0x00000000


	//----- nvinfo : EIATTR_MIN_STACK_SIZE
	.align		4
.L_256:
        /*05c4*/ 	.byte	0x04, 0x12
        /*05c6*/ 	.short	(.L_258 - .L_257)
	.align		4
.L_257:
        /*05c8*/ 	.word	index@(_ZN7cutlass13device_kernelIN5flash11enable_sm90INS1_16FlashAttnBwdSm90INS1_25CollectiveMainloopBwdSm90ILi2ELi2ELi2EN4cute5tupleIJNS5_1CILi1EEES8_S8_EEENS6_IJNS7_ILi64EEENS7_ILi128EEESB_EEENS_10bfloat16_tEfNS_4arch4Sm90ELb0ELb1ELb1ELb1ELb1ELb1ELb0ELb0ELi2ELi1ELi2ELi1ELb0EEENS1_21CollectiveEpilogueBwdISC_SD_SF_Li256ELb1ELb0ELi1EEENS1_19SingleTileSchedulerILb1ELb0ELb0ELi128EEEEEEEEEvNT_6ParamsE)
        /*05cc*/ 	.word	0x00000000


	//----- nvinfo : EIATTR_MIN_STACK_SIZE
	.align		4
.L_258:
        /*05d0*/ 	.byte	0x04, 0x12
        /*05d2*/ 	.short	(.L_260 - .L_259)
	.align		4
.L_259:
        /*05d4*/ 	.word	index@(_ZN7cutlass13device_kernelIN5flash11enable_sm90INS1_16FlashAttnBwdSm90INS1_25CollectiveMainloopBwdSm90ILi2ELi2ELi2EN4cute5tupleIJNS5_1CILi1EEES8_S8_EEENS6_IJNS7_ILi64EEENS7_ILi128EEESB_EEENS_10bfloat16_tEfNS_4arch4Sm90ELb0ELb1ELb1ELb1ELb0ELb1ELb0ELb0ELi2ELi1ELi2ELi1ELb0EEENS1_24CollectiveEpilogueBwdGQAISC_fSF_Li256ELb1ELb0EEENS1_19SingleTileSchedulerILb1ELb0ELb0ELi128EEEEEEEEEvNT_6ParamsE)
        /*05d8*/ 	.word	0x00000000


	//----- nvinfo : EIATTR_MIN_STACK_SIZE
	.align		4
.L_260:
        /*05dc*/ 	.byte	0x04, 0x12
        /*05de*/ 	.short	(.L_262 - .L_261)
	.align		4
.L_261:
        /*05e0*/ 	.word	index@(_ZN7cutlass13device_kernelIN5flash11enable_sm90INS1_16FlashAttnBwdSm90INS1_25CollectiveMainloopBwdSm90ILi2ELi2ELi2EN4cute5tupleIJNS5_1CILi1EEES8_S8_EEENS6_IJNS7_ILi64EEENS7_ILi128EEESB_EEENS_10bfloat16_tEfNS_4arch4Sm90ELb0ELb1ELb1ELb1ELb1ELb1ELb0ELb0ELi2ELi1ELi2ELi1ELb0EEENS1_24CollectiveEpilogueBwdGQAISC_fSF_Li256ELb1ELb1EEENS1_19SingleTileSchedulerILb1ELb0ELb0ELi128EEEEEEEEEvNT_6ParamsE)
        /*05e4*/ 	.word	0x00000000


	//----- nvinfo : EIATTR_MIN_STACK_SIZE
	.align		4
.L_262:
        /*05e8*/ 	.byte	0x04, 0x12
        /*05ea*/ 	.short	(.L_264 - .L_263)
	.align		4
.L_263:
        /*05ec*/ 	.word	index@(_ZN7cutlass13device_kernelIN5flash11enable_sm90INS1_16FlashAttnBwdSm90INS1_25CollectiveMainloopBwdSm90ILi2ELi2ELi2EN4cute5tupleIJNS5_1CILi1EEES8_S8_EEENS6_IJNS7_ILi64EEENS7_ILi128EEESB_EEENS_10bfloat16_tEfNS_4arch4Sm90ELb1ELb0ELb1ELb0ELb0ELb1ELb0ELb0ELi2ELi1ELi2ELi1ELb0EEENS1_21CollectiveEpilogueBwdISC_SD_SF_Li256ELb0ELb0ELi1EEENS1_25SingleTileBwdLPTSchedulerILb0ELi128ELb0EEEEEEEEEvNT_6ParamsE)
        /*05f0*/ 	.word	0x00000000


	//----- nvinfo : EIATTR_MIN_STACK_SIZE
	.align		4
.L_264:
        /*05f4*/ 	.byte	0x04, 0x12
        /*05f6*/ 	.short	(.L_266 - .L_265)
	.align		4
.L_265:
        /*05f8*/ 	.word	index@(_ZN7cutlass13device_kernelIN5flash11enable_sm90INS1_16FlashAttnBwdSm90INS1_25CollectiveMainloopBwdSm90ILi2ELi2ELi2EN4cute5tupleIJNS5_1CILi1EEES8_S8_EEENS6_IJNS7_ILi64EEENS7_ILi128EEESB_EEENS_10bfloat16_tEfNS_4arch4Sm90ELb1ELb0ELb1ELb0ELb1ELb1ELb0ELb0ELi2ELi1ELi2ELi1ELb0EEENS1_21CollectiveEpilogueBwdISC_SD_SF_Li256ELb0ELb0ELi1EEENS1_25SingleTileBwdLPTSchedulerILb0ELi128ELb1EEEEEEEEEvNT_6ParamsE)
        /*05fc*/ 	.word	0x00000000


	//----- nvinfo : EIATTR_MIN_STACK_SIZE
	.align		4
.L_266:
        /*0600*/ 	.byte	0x04, 0x12
        /*0602*/ 	.short	(.L_268 - .L_267)
	.align		4
.L_267:
        /*0604*/ 	.word	index@(_ZN7cutlass13device_kernelIN5flash11enable_sm90INS1_16FlashAttnBwdSm90INS1_25CollectiveMainloopBwdSm90ILi2ELi2ELi2EN4cute5tupleIJNS5_1CILi1EEES8_S8_EEENS6_IJNS7_ILi64EEENS7_ILi128EEESB_EEENS_10bfloat16_tEfNS_4arch4Sm90ELb1ELb0ELb1ELb0ELb0ELb1ELb0ELb0ELi2ELi1ELi2ELi1ELb0EEENS1_24CollectiveEpilogueBwdGQAISC_fSF_Li256ELb0ELb0EEENS1_25SingleTileBwdLPTSchedulerILb0ELi128ELb0EEEEEEEEEvNT_6ParamsE)
        /*0608*/ 	.word	0x00000000


	//----- nvinfo : EIATTR_MIN_STACK_SIZE
	.align		4
.L_268:
        /*060c*/ 	.byte	0x04, 0x12
        /*060e*/ 	.short	(.L_270 - .L_269)
	.align		4
.L_269:
        /*0610*/ 	.word	index@(_ZN7cutlass13device_kernelIN5flash11enable_sm90INS1_16FlashAttnBwdSm90INS1_25CollectiveMainloopBwdSm90ILi2ELi2ELi2EN4cute5tupleIJNS5_1CILi1EEES8_S8_EEENS6_IJNS7_ILi64EEENS7_ILi128EEESB_EEENS_10bfloat16_tEfNS_4arch4Sm90ELb1ELb0ELb1ELb0ELb1ELb1ELb0ELb0ELi2ELi1ELi2ELi1ELb0EEENS1_24CollectiveEpilogueBwdGQAISC_fSF_Li256ELb0ELb1EEENS1_25SingleTileBwdLPTSchedulerILb0ELi128ELb1EEEEEEEEEvNT_6ParamsE)
        /*0614*/ 	.word	0x00000000


	//----- nvinfo : EIATTR_MIN_STACK_SIZE
	.align		4
.L_270:
        /*0618*/ 	.byte	0x04, 0x12
        /*061a*/ 	.short	(.L_272 - .L_271)
	.align		4
.L_271:
        /*061c*/ 	.word	index@(_ZN7cutlass13device_kernelIN5flash11enable_sm90INS1_16FlashAttnBwdSm90INS1_25CollectiveMainloopBwdSm90ILi2ELi2ELi2EN4cute5tupleIJNS5_1CILi1EEES8_S8_EEENS6_IJNS7_ILi64EEENS7_ILi128EEESB_EEENS_10bfloat16_tEfNS_4arch4Sm90ELb1ELb0ELb1ELb1ELb0ELb1ELb0ELb0ELi2ELi1ELi2ELi1ELb0EEENS1_21CollectiveEpilogueBwdISC_SD_SF_Li256ELb1ELb0ELi1EEENS1_25SingleTileBwdLPTSchedulerILb1ELi128ELb0EEEEEEEEEvNT_6ParamsE)
        /*0620*/ 	.word	0x00000000


	//----- nvinfo : EIATTR_MIN_STACK_SIZE
	.align		4
.L_272:
        /*0624*/ 	.byte	0x04, 0x12
        /*0626*/ 	.short	(.L_274 - .L_273)
	.align		4
.L_273:
        /*0628*/ 	.word	index@(_ZN7cutlass13device_kernelIN5flash11enable_sm90INS1_16FlashAttnBwdSm90INS1_25CollectiveMainloopBwdSm90ILi2ELi2ELi2EN4cute5tupleIJNS5_1CILi1EEES8_S8_EEENS6_IJNS7_ILi64EEENS7_ILi128EEESB_EEENS_10bfloat16_tEfNS_4arch4Sm90ELb1ELb0ELb1ELb1ELb1ELb1ELb0ELb0ELi2ELi1ELi2ELi1ELb0EEENS1_21CollectiveEpilogueBwdISC_SD_SF_Li256ELb1ELb0ELi1EEENS1_25SingleTileBwdLPTSchedulerILb1ELi128ELb1EEEEEEEEEvNT_6ParamsE)
        /*062c*/ 	.word	0x00000000


	//----- nvinfo : EIATTR_MIN_STACK_SIZE
	.align		4
.L_274:
        /*0630*/ 	.byte	0x04, 0x12
        /*0632*/ 	.short	(.L_276 - .L_275)
	.align		4
.L_275:
        /*0634*/ 	.word	index@(_ZN7cutlass13device_kernelIN5flash11enable_sm90INS1_16FlashAttnBwdSm90INS1_25CollectiveMainloopBwdSm90ILi2ELi2ELi2EN4cute5tupleIJNS5_1CILi1EEES8_S8_EEENS6_IJNS7_ILi64EEENS7_ILi128EEESB_EEENS_10bfloat16_tEfNS_4arch4Sm90ELb1ELb0ELb1ELb1ELb0ELb1ELb0ELb0ELi2ELi1ELi2ELi1ELb0EEENS1_24CollectiveEpilogueBwdGQAISC_fSF_Li256ELb1ELb0EEENS1_25SingleTileBwdLPTSchedulerILb1ELi128ELb0EEEEEEEEEvNT_6ParamsE)
        /*0638*/ 	.word	0x00000000


	//----- nvinfo : EIATTR_MIN_STACK_SIZE
	.align		4
.L_276:
        /*063c*/ 	.byte	0x04, 0x12
        /*063e*/ 	.short	(.L_278 - .L_277)
	.align		4
.L_277:
        /*0640*/ 	.word	index@(_ZN7cutlass13device_kernelIN5flash11enable_sm90INS1_16FlashAttnBwdSm90INS1_25CollectiveMainloopBwdSm90ILi2ELi2ELi2EN4cute5tupleIJNS5_1CILi1EEES8_S8_EEENS6_IJNS7_ILi64EEENS7_ILi128EEESB_EEENS_10bfloat16_tEfNS_4arch4Sm90ELb1ELb0ELb1ELb1ELb1ELb1ELb0ELb0ELi2ELi1ELi2ELi1ELb0EEENS1_24CollectiveEpilogueBwdGQAISC_fSF_Li256ELb1ELb1EEENS1_25SingleTileBwdLPTSchedulerILb1ELi128ELb1EEEEEEEEEvNT_6ParamsE)
        /*0644*/ 	.word	0x00000000


	//----- nvinfo : EIATTR_MIN_STACK_SIZE
	.align		4
.L_278:
        /*0648*/ 	.byte	0x04, 0x12
        /*064a*/ 	.short	(.L_280 - .L_279)
	.align		4
.L_279:
        /*064c*/ 	.word	index@(_ZN7cutlass13device_kernelIN5flash11enable_sm90INS1_16FlashAttnBwdSm90INS1_25CollectiveMainloopBwdSm90ILi2ELi2ELi2EN4cute5tupleIJNS5_1CILi1EEES8_S8_EEENS6_IJNS7_ILi80EEENS7_ILi128EEESB_EEENS_10bfloat16_tEfNS_4arch4Sm90ELb0ELb0ELb0ELb0ELb0ELb1ELb0ELb1ELi2ELi1ELi2ELi1ELb0EEENS1_21CollectiveEpilogueBwdISC_SD_SF_Li256ELb0ELb0ELi1EEENS1_19SingleTileSchedulerILb0ELb0ELb0ELi128EEEEEEEEEvNT_6ParamsE)
        /*0650*/ 	.word	0x00000000


	//----- nvinfo : EIATTR_MIN_STACK_SIZE
	.align		4
.L_280:
        /*0654*/ 	.byte	0x04, 0x12
        /*0656*/ 	.short	(.L_282 - .L_281)
	.align		4
.L_281:
        /*0658*/ 	.word	index@(_ZN7cutlass13device_kernelIN5flash11enable_sm90INS1_16FlashAttnBwdSm90INS1_25CollectiveMainloopBwdSm90ILi2ELi2ELi2EN4cute5tupleIJNS5_1CILi1EEES8_S8_EEENS6_IJNS7_ILi80EEENS7_ILi128EEESB_EEENS_10bfloat16_tEfNS_4arch4Sm90ELb0ELb0ELb0ELb0ELb1ELb1ELb0ELb1ELi2ELi1ELi2ELi1ELb0EEENS1_21CollectiveEpilogueBwdISC_SD_SF_Li256ELb0ELb0ELi1EEENS1_19SingleTileSchedulerILb0ELb0ELb0ELi128EEEEEEEEEvNT_6ParamsE)
        /*065c*/ 	.word	0x00000000


	//----- nvinfo : EIATTR_MIN_STACK_SIZE
	.align		4
.L_282:
        /*0660*/ 	.byte	0x04, 0x12
        /*0662*/ 	.short	(.L_284 - .L_283)
	.align		4
.L_283:
        /*0664*/ 	.word	index@(_ZN7cutlass13device_kernelIN5flash11enable_sm90INS1_16FlashAttnBwdSm90INS1_25CollectiveMainloopBwdSm90ILi2ELi2ELi2EN4cute5tupleIJNS5_1CILi1EEES8_S8_EEENS6_IJNS7_ILi80EEENS7_ILi128EEESB_EEENS_10bfloat16_tEfNS_4arch4Sm90ELb0ELb0ELb0ELb0ELb0ELb1ELb0ELb1ELi2ELi1ELi2ELi1ELb0EEENS1_24CollectiveEpilogueBwdGQAISC_fSF_Li256ELb0ELb0EEENS1_19SingleTileSchedulerILb0ELb0ELb0ELi128EEEEEEEEEvNT_6ParamsE)
        /*0668*/ 	.word	0x00000000


	//----- nvinfo : EIATTR_MIN_STACK_SIZE
	.align		4
.L_284:
        /*066c*/ 	.byte	0x04, 0x12
        /*066e*/ 	.short	(.L_286 - .L_285)
	.align		4
.L_285:
        /*0670*/ 	.word	index@(_ZN7cutlass13device_kernelIN5flash11enable_sm90INS1_16FlashAttnBwdSm90INS1_25CollectiveMainloopBwdSm90ILi2ELi2ELi2EN4cute5tupleIJNS5_1CILi1EEES8_S8_EEENS6_IJNS7_ILi80EEENS7_ILi128EEESB_EEENS_10bfloat16_tEfNS_4arch4Sm90ELb0ELb0ELb0ELb0ELb1ELb1ELb0ELb1ELi2ELi1ELi2ELi1ELb0EEENS1_24CollectiveEpilogueBwdGQAISC_fSF_Li256ELb0ELb1EEENS1_19SingleTileSchedulerILb0ELb0ELb0ELi128EEEEEEEEEvNT_6ParamsE)
        /*0674*/ 	.word	0x00000000


	//----- nvinfo : EIATTR_MIN_STACK_SIZE
	.align		4
.L_286:
        /*0678*/ 	.byte	0x04, 0x12
        /*067a*/ 	.short	(.L_288 - .L_287)
	.align		4
.L_287:
        /*067c*/ 	.word	index@(_ZN7cutlass13device_kernelIN5flash22FlashAttnBwdPreprocessIN4cute5tupleIJNS3_1CILi80EEENS5_ILi128EEEEEENS_10bfloat16_tEfNS_4arch4Sm90ELb1ELb0EEEEEvNT_6ParamsE)
        /*0680*/ 	.word	0x00000000


	//----- nvinfo : EIATTR_MIN_STACK_SIZE
	.align		4
.L_288:
        /*0684*/ 	.byte	0x04, 0x12
        /*0686*/ 	.short	(.L_290 - .L_289)
	.align		4
.L_289:
        /*0688*/ 	.word	index@(_ZN7cutlass13device_kernelIN5flash11enable_sm90INS1_16FlashAttnBwdSm90INS1_25CollectiveMainloopBwdSm90ILi2ELi2ELi2EN4cute5tupleIJNS5_1CILi1EEES8_S8_EEENS6_IJNS7_ILi80EEENS7_ILi128EEESB_EEENS_10bfloat16_tEfNS_4arch4Sm90ELb0ELb0ELb0ELb1ELb0ELb1ELb0ELb1ELi2ELi1ELi2ELi1ELb0EEENS1_21CollectiveEpilogueBwdISC_SD_SF_Li256ELb1ELb0ELi1EEENS1_19SingleTileSchedulerILb1ELb0ELb0ELi128EEEEEEEEEvNT_6ParamsE)
        /*068c*/ 	.word	0x00000000


	//----- nvinfo : EIATTR_MIN_STACK_SIZE
	.align		4
.L_290:
        /*0690*/ 	.byte	0x04, 0x12
        /*0692*/ 	.short	(.L_292 - .L_291)
	.align		4
.L_291:
        /*0694*/ 	.word	index@(_ZN7cutlass13device_kernelIN5flash11enable_sm90INS1_16FlashAttnBwdSm90INS1_25CollectiveMainloopBwdSm90ILi2ELi2ELi2EN4cute5tupleIJNS5_1CILi1EEES8_S8_EEENS6_IJNS7_ILi80EEENS7_ILi128EEESB_EEENS_10bfloat16_tEfNS_4arch4Sm90ELb0ELb0ELb0ELb1ELb1ELb1ELb0ELb1ELi2ELi1ELi2ELi1ELb0EEENS1_21CollectiveEpilogueBwdISC_SD_SF_Li256ELb1ELb0ELi1EEENS1_19SingleTileSchedulerILb1ELb0ELb0ELi128EEEEEEEEEvNT_6ParamsE)
        /*0698*/ 	.word	0x00000000


	//----- nvinfo : EIATTR_MIN_STACK_SIZE
	.align		4
.L_292:
        /*069c*/ 	.byte	0x04, 0x12
        /*069e*/ 	.short	(.L_294 - .L_293)
	.align		4
.L_293:
        /*06a0*/ 	.word	index@(_ZN7cutlass13device_kernelIN5flash11enable_sm90INS1_16FlashAttnBwdSm90INS1_25CollectiveMainloopBwdSm90ILi2ELi2ELi2EN4cute5tupleIJNS5_1CILi1EEES8_S8_EEENS6_IJNS7_ILi80EEENS7_ILi128EEESB_EEENS_10bfloat16_tEfNS_4arch4Sm90ELb0ELb0ELb0ELb1ELb0ELb1ELb0ELb1ELi2ELi1ELi2ELi1ELb0EEENS1_24CollectiveEpilogueBwdGQAISC_fSF_Li256ELb1ELb0EEENS1_19SingleTileSchedulerILb1ELb0ELb0ELi128EEEEEEEEEvNT_6ParamsE)
        /*06a4*/ 	.word	0x00000000


	//----- nvinfo : EIATTR_MIN_STACK_SIZE
	.align		4
.L_294:
        /*06a8*/ 	.byte	0x04, 0x12
        /*06aa*/ 	.short	(.L_296 - .L_295)
	.align		4
.L_295:
        /*06ac*/ 	.word	index@(_ZN7cutlass13device_kernelIN5flash32FlashAttnBwdPostprocessConvertdQIN4cute5tupleIJNS3_1CILi80EEENS5_ILi128EEEEEENS_10bfloat16_tEfNS_4arch4Sm90ELi256ENS3_8TiledMMAINS3_8MMA_AtomIJNS3_4SM904GMMA27MMA_64x16x16_F32BF16BF16_SSILNSF_5MajorE1ELSH_0ELNSF_7ScaleInE1ELSI_1EEEEEENS3_6LayoutINS4_IJNS5_ILi2EEENS5_ILi1EEESN_EEENS4_IJSN_NS5_ILi0EEESP_EEEEENS4_IJNS3_10UnderscoreESS_SS_EEEEELb1EEEEEvNT_6ParamsE)
        /*06b0*/ 	.word	0x00000000


	//----- nvinfo : EIATTR_MIN_STACK_SIZE
	.align		4
.L_296:
        /*06b4*/ 	.byte	0x04, 0x12
        /*06b6*/ 	.short	(.L_298 - .L_297)
	.align		4
.L_297:
        /*06b8*/ 	.word	index@(_ZN7cutlass13device_kernelIN5flash11enable_sm90INS1_16FlashAttnBwdSm90INS1_25CollectiveMainloopBwdSm90ILi2ELi2ELi2EN4cute5tupleIJNS5_1CILi1EEES8_S8_EEENS6_IJNS7_ILi80EEENS7_ILi128EEESB_EEENS_10bfloat16_tEfNS_4arch4Sm90ELb0ELb0ELb0ELb1ELb1ELb1ELb0ELb1ELi2ELi1ELi2ELi1ELb0EEENS1_24CollectiveEpilogueBwdGQAISC_fSF_Li256ELb1ELb1EEENS1_19SingleTileSchedulerILb1ELb0ELb0ELi128EEEEEEEEEvNT_6ParamsE)
        /*06bc*/ 	.word	0x00000000


	//----- nvinfo : EIATTR_MIN_STACK_SIZE
	.align		4
.L_298:
        /*06c0*/ 	.byte	0x04, 0x12
        /*06c2*/ 	.short	(.L_300 - .L_299)
	.align		4
.L_299:
        /*06c4*/ 	.word	index@(_ZN7cutlass13device_kernelIN5flash22FlashAttnBwdPreprocessIN4cute5tupleIJNS3_1CILi80EEENS5_ILi128EEEEEENS_10bfloat16_tEfNS_4arch4Sm90ELb1ELb1EEEEEvNT_6ParamsE)
        /*06c8*/ 	.word	0x00000000


	//----- nvinfo : EIATTR_MIN_STACK_SIZE
	.align		4
.L_300:
        /*06cc*/ 	.byte	0x04, 0x12
        /*06ce*/ 	.short	(.L_302 - .L_301)
	.align		4
.L_301:
        /*06d0*/ 	.word	index@(_ZN7cutlass13device_kernelIN5flash11enable_sm90INS1_16FlashAttnBwdSm90INS1_25CollectiveMainloopBwdSm90ILi2ELi2ELi2EN4cute5tupleIJNS5_1CILi1EEES8_S8_EEENS6_IJNS7_ILi64EEENS7_ILi128EEESB_EEENS_10bfloat16_tEfNS_4arch4Sm90ELb0ELb1ELb0ELb0ELb0ELb1ELb0ELb0ELi2ELi1ELi2ELi1ELb0EEENS1_21CollectiveEpilogueBwdISC_SD_SF_Li256ELb0ELb0ELi1EEENS1_19SingleTileSchedulerILb0ELb0ELb0ELi128EEEEEEEEEvNT_6ParamsE)
        /*06d4*/ 	.word	0x00000000


	//----- nvinfo : EIATTR_MIN_STACK_SIZE
	.align		4
.L_302:
        /*06d8*/ 	.byte	0x04, 0x12
        /*06da*/ 	.short	(.L_304 - .L_303)
	.align		4
.L_303:
        /*06dc*/ 	.word	index@(_ZN7cutlass13device_kernelIN5flash11enable_sm90INS1_16FlashAttnBwdSm90INS1_25CollectiveMainloopBwdSm90ILi2ELi2ELi2EN4cute5tupleIJNS5_1CILi1EEES8_S8_EEENS6_IJNS7_ILi64EEENS7_ILi128EEESB_EEENS_10bfloat16_tEfNS_4arch4Sm90ELb0ELb1ELb0ELb0ELb1ELb1ELb0ELb0ELi2ELi1ELi2ELi1ELb0EEENS1_21CollectiveEpilogueBwdISC_SD_SF_Li256ELb0ELb0ELi1EEENS1_19SingleTileSchedulerILb0ELb0ELb0ELi128EEEEEEEEEvNT_6ParamsE)
        /*06e0*/ 	.word	0x00000000


	//----- nvinfo : EIATTR_MIN_STACK_SIZE
	.align		4
.L_304:
        /*06e4*/ 	.byte	0x04, 0x12
        /*06e6*/ 	.short	(.L_306 - .L_305)
	.align		4
.L_305:
        /*06e8*/ 	.word	index@(_ZN7cutlass13device_kernelIN5flash11enable_sm90INS1_16FlashAttnBwdSm90INS1_25CollectiveMainloopBwdSm90ILi2ELi2ELi2EN4cute5tupleIJNS5_1CILi1EEES8_S8_EEENS6_IJNS7_ILi64EEENS7_ILi128EEESB_EEENS_10bfloat16_tEfNS_4arch4Sm90ELb0ELb1ELb0ELb0ELb0ELb1ELb0ELb0ELi2ELi1ELi2ELi1ELb0EEENS1_24CollectiveEpilogueBwdGQAISC_fSF_Li256ELb0ELb0EEENS1_19SingleTileSchedulerILb0ELb0ELb0ELi128EEEEEEEEEvNT_6ParamsE)
        /*06ec*/ 	.word	0x00000000


	//----- nvinfo : EIATTR_MIN_STACK_SIZE
	.align		4
.L_306:
        /*06f0*/ 	.byte	0x04, 0x12
        /*06f2*/ 	.short	(.L_308 - .L_307)
	.align		4
.L_307:
        /*06f4*/ 	.word	index@(_ZN7cutlass13device_kernelIN5flash11enable_sm90INS1_16FlashAttnBwdSm90INS1_25CollectiveMainloopBwdSm90ILi2ELi2ELi2EN4cute5tupleIJNS5_1CILi1EEES8_S8_EEENS6_IJNS7_ILi64EEENS7_ILi128EEESB_EEENS_10bfloat16_tEfNS_4arch4Sm90ELb0ELb1ELb0ELb0ELb1ELb1ELb0ELb0ELi2ELi1ELi2ELi1ELb0EEENS1_24CollectiveEpilogueBwdGQAISC_fSF_Li256ELb0ELb1EEENS1_19SingleTileSchedulerILb0ELb0ELb0ELi128EEEEEEEEEvNT_6ParamsE)
        /*06f8*/ 	.word	0x00000000


	//----- nvinfo : EIATTR_MIN_STACK_SIZE
	.align		4
.L_308:
        /*06fc*/ 	.byte	0x04, 0x12
        /*06fe*/ 	.short	(.L_310 - .L_309)
	.align		4
.L_309:
        /*0700*/ 	.word	index@(_ZN7cutlass13device_kernelIN5flash11enable_sm90INS1_16FlashAttnBwdSm90INS1_25CollectiveMainloopBwdSm90ILi2ELi2ELi2EN4cute5tupleIJNS5_1CILi1EEES8_S8_EEENS6_IJNS7_ILi64EEENS7_ILi128EEESB_EEENS_10bfloat16_tEfNS_4arch4Sm90ELb0ELb1ELb0ELb1ELb0ELb1ELb0ELb0ELi2ELi1ELi2ELi1ELb0EEENS1_21CollectiveEpilogueBwdISC_SD_SF_Li256ELb1ELb0ELi1EEENS1_19SingleTileSchedulerILb1ELb0ELb0ELi128EEEEEEEEEvNT_6ParamsE)
        /*0704*/ 	.word	0x00000000


	//----- nvinfo : EIATTR_MIN_STACK_SIZE
	.align		4
.L_310:
        /*0708*/ 	.byte	0x04, 0x12
        /*070a*/ 	.short	(.L_312 - .L_311)
	.align		4
.L_311:
        /*070c*/ 	.word	index@(_ZN7cutlass13device_kernelIN5flash11enable_sm90INS1_16FlashAttnBwdSm90INS1_25CollectiveMainloopBwdSm90ILi2ELi2ELi2EN4cute5tupleIJNS5_1CILi1EEES8_S8_EEENS6_IJNS7_ILi64EEENS7_ILi128EEESB_EEENS_10bfloat16_tEfNS_4arch4Sm90ELb0ELb1ELb0ELb1ELb1ELb1ELb0ELb0ELi2ELi1ELi2ELi1ELb0EEENS1_21CollectiveEpilogueBwdISC_SD_SF_Li256ELb1ELb0ELi1EEENS1_19SingleTileSchedulerILb1ELb0ELb0ELi128EEEEEEEEEvNT_6ParamsE)
        /*0710*/ 	.word	0x00000000


	//----- nvinfo : EIATTR_MIN_STACK_SIZE
	.align		4
.L_312:
        /*0714*/ 	.byte	0x04, 0x12
        /*0716*/ 	.short	(.L_314 - .L_313)
	.align		4
.L_313:
        /*0718*/ 	.word	index@(_ZN7cutlass13device_kernelIN5flash11enable_sm90INS1_16FlashAttnBwdSm90INS1_25CollectiveMainloopBwdSm90ILi2ELi2ELi2EN4cute5tupleIJNS5_1CILi1EEES8_S8_EEENS6_IJNS7_ILi64EEENS7_ILi128EEESB_EEENS_10bfloat16_tEfNS_4arch4Sm90ELb0ELb1ELb0ELb1ELb0ELb1ELb0ELb0ELi2ELi1ELi2ELi1ELb0EEENS1_24CollectiveEpilogueBwdGQAISC_fSF_Li256ELb1ELb0EEENS1_19SingleTileSchedulerILb1ELb0ELb0ELi128EEEEEEEEEvNT_6ParamsE)
        /*071c*/ 	.word	0x00000000


	//----- nvinfo : EIATTR_MIN_STACK_SIZE
	.align		4
.L_314:
        /*0720*/ 	.byte	0x04, 0x12
        /*0722*/ 	.short	(.L_316 - .L_315)
	.align		4
.L_315:
        /*0724*/ 	.word	index@(_ZN7cutlass13device_kernelIN5flash11enable_sm90INS1_16FlashAttnBwdSm90INS1_25CollectiveMainloopBwdSm90ILi2ELi2ELi2EN4cute5tupleIJNS5_1CILi1EEES8_S8_EEENS6_IJNS7_ILi64EEENS7_ILi128EEESB_EEENS_10bfloat16_tEfNS_4arch4Sm90ELb0ELb1ELb0ELb1ELb1ELb1ELb0ELb0ELi2ELi1ELi2ELi1ELb0EEENS1_24CollectiveEpilogueBwdGQAISC_fSF_Li256ELb1ELb1EEENS1_19SingleTileSchedulerILb1ELb0ELb0ELi128EEEEEEEEEvNT_6ParamsE)
        /*0728*/ 	.word	0x00000000


	//----- nvinfo : EIATTR_MIN_STACK_SIZE
	.align		4
.L_316:
        /*072c*/ 	.byte	0x04, 0x12
        /*072e*/ 	.short	(.L_318 - .L_317)
	.align		4
.L_317:
        /*0730*/ 	.word	index@(_ZN7cutlass13device_kernelIN5flash11enable_sm90INS1_16FlashAttnBwdSm90INS1_25CollectiveMainloopBwdSm90ILi2ELi2ELi2EN4cute5tupleIJNS5_1CILi1EEES8_S8_EEENS6_IJNS7_ILi64EEENS7_ILi128EEESB_EEENS_10bfloat16_tEfNS_4arch4Sm90ELb1ELb0ELb0ELb0ELb0ELb1ELb0ELb0ELi2ELi1ELi2ELi1ELb0EEENS1_21CollectiveEpilogueBwdISC_SD_SF_Li256ELb0ELb0ELi1EEENS1_25SingleTileBwdLPTSchedulerILb0ELi128ELb0EEEEEEEEEvNT_6ParamsE)
        /*0734*/ 	.word	0x00000000


	//----- nvinfo : EIATTR_MIN_STACK_SIZE
	.align		4
.L_318:
        /*0738*/ 	.byte	0x04, 0x12
        /*073a*/ 	.short	(.L_320 - .L_319)
	.align		4
.L_319:
        /*073c*/ 	.word	index@(_ZN7cutlass13device_kernelIN5flash11enable_sm90INS1_16FlashAttnBwdSm90INS1_25CollectiveMainloopBwdSm90ILi2ELi2ELi2EN4cute5tupleIJNS5_1CILi1EEES8_S8_EEENS6_IJNS7_ILi64EEENS7_ILi128EEESB_EEENS_10bfloat16_tEfNS_4arch4Sm90ELb1ELb0ELb0ELb0ELb1ELb1ELb0ELb0ELi2ELi1ELi2ELi1ELb0EEENS1_21CollectiveEpilogueBwdISC_SD_SF_Li256ELb0ELb0ELi1EEENS1_25SingleTileBwdLPTSchedulerILb0ELi128ELb1EEEEEEEEEvNT_6ParamsE)
        /*0740*/ 	.word	0x00000000


	//----- nvinfo : EIATTR_MIN_STACK_SIZE
	.align		4
.L_320:
        /*0744*/ 	.byte	0x04, 0x12
        /*0746*/ 	.short	(.L_322 - .L_321)
	.align		4
.L_321:
        /*0748*/ 	.word	index@(_ZN7cutlass13device_kernelIN5flash11enable_sm90INS1_16FlashAttnBwdSm90INS1_25CollectiveMainloopBwdSm90ILi2ELi2ELi2EN4cute5tupleIJNS5_1CILi1EEES8_S8_EEENS6_IJNS7_ILi64EEENS7_ILi128EEESB_EEENS_10bfloat16_tEfNS_4arch4Sm90ELb1ELb0ELb0ELb0ELb0ELb1ELb0ELb0ELi2ELi1ELi2ELi1ELb0EEENS1_24CollectiveEpilogueBwdGQAISC_fSF_Li256ELb0ELb0EEENS1_25SingleTileBwdLPTSchedulerILb0ELi128ELb0EEEEEEEEEvNT_6ParamsE)
        /*074c*/ 	.word	0x00000000


	//----- nvinfo : EIATTR_MIN_STACK_SIZE
	.align		4
.L_322:
        /*0750*/ 	.byte	0x04, 0x12
        /*0752*/ 	.short	(.L_324 - .L_323)
	.align		4
.L_323:
        /*0754*/ 	.word	index@(_ZN7cutlass13device_kernelIN5flash11enable_sm90INS1_16FlashAttnBwdSm90INS1_25CollectiveMainloopBwdSm90ILi2ELi2ELi2EN4cute5tupleIJNS5_1CILi1EEES8_S8_EEENS6_IJNS7_ILi64EEENS7_ILi128EEESB_EEENS_10bfloat16_tEfNS_4arch4Sm90ELb1ELb0ELb0ELb0ELb1ELb1ELb0ELb0ELi2ELi1ELi2ELi1ELb0EEENS1_24CollectiveEpilogueBwdGQAISC_fSF_Li256ELb0ELb1EEENS1_25SingleTileBwdLPTSchedulerILb0ELi128ELb1EEEEEEEEEvNT_6ParamsE)
        /*0758*/ 	.word	0x00000000


	//----- nvinfo : EIATTR_MIN_STACK_SIZE
	.align		4
.L_324:
        /*075c*/ 	.byte	0x04, 0x12
        /*075e*/ 	.short	(.L_326 - .L_325)
	.align		4
.L_325:
        /*0760*/ 	.word	index@(_ZN7cutlass13device_kernelIN5flash22FlashAttnBwdPreprocessIN4cute5tupleIJNS3_1CILi64EEENS5_ILi128EEEEEENS_10bfloat16_tEfNS_4arch4Sm90ELb1ELb0EEEEEvNT_6ParamsE)
        /*0764*/ 	.word	0x00000000


	//----- nvinfo : EIATTR_MIN_STACK_SIZE
	.align		4
.L_326:
        /*0768*/ 	.byte	0x04, 0x12
        /*076a*/ 	.short	(.L_328 - .L_327)
	.align		4
.L_327:
        /*076c*/ 	.word	index@(_ZN7cutlass13device_kernelIN5flash11enable_sm90INS1_16FlashAttnBwdSm90INS1_25CollectiveMainloopBwdSm90ILi2ELi2ELi2EN4cute5tupleIJNS5_1CILi1EEES8_S8_EEENS6_IJNS7_ILi64EEENS7_ILi128EEESB_EEENS_10bfloat16_tEfNS_4arch4Sm90ELb1ELb0ELb0ELb1ELb0ELb1ELb0ELb0ELi2ELi1ELi2ELi1ELb0EEENS1_21CollectiveEpilogueBwdISC_SD_SF_Li256ELb1ELb0ELi1EEENS1_25SingleTileBwdLPTSchedulerILb1ELi128ELb0EEEEEEEEEvNT_6ParamsE)
        /*0770*/ 	.word	0x00000000


	//----- nvinfo : EIATTR_MIN_STACK_SIZE
	.align		4
.L_328:
        /*0774*/ 	.byte	0x04, 0x12
        /*0776*/ 	.short	(.L_330 - .L_329)
	.align		4
.L_329:
        /*0778*/ 	.word	index@(_ZN7cutlass13device_kernelIN5flash11enable_sm90INS1_16FlashAttnBwdSm90INS1_25CollectiveMainloopBwdSm90ILi2ELi2ELi2EN4cute5tupleIJNS5_1CILi1EEES8_S8_EEENS6_IJNS7_ILi64EEENS7_ILi128EEESB_EEENS_10bfloat16_tEfNS_4arch4Sm90ELb1ELb0ELb0ELb1ELb1ELb1ELb0ELb0ELi2ELi1ELi2ELi1ELb0EEENS1_21CollectiveEpilogueBwdISC_SD_SF_Li256ELb1ELb0ELi1EEENS1_25SingleTileBwdLPTSchedulerILb1ELi128ELb1EEEEEEEEEvNT_6ParamsE)
        /*077c*/ 	.word	0x00000000


	//----- nvinfo : EIATTR_MIN_STACK_SIZE
	.align		4
.L_330:
        /*0780*/ 	.byte	0x04, 0x12
        /*0782*/ 	.short	(.L_332 - .L_331)
	.align		4
.L_331:
        /*0784*/ 	.word	index@(_ZN7cutlass13device_kernelIN5flash11enable_sm90INS1_16FlashAttnBwdSm90INS1_25CollectiveMainloopBwdSm90ILi2ELi2ELi2EN4cute5tupleIJNS5_1CILi1EEES8_S8_EEENS6_IJNS7_ILi64EEENS7_ILi128EEESB_EEENS_10bfloat16_tEfNS_4arch4Sm90ELb1ELb0ELb0ELb1ELb0ELb1ELb0ELb0ELi2ELi1ELi2ELi1ELb0EEENS1_24CollectiveEpilogueBwdGQAISC_fSF_Li256ELb1ELb0EEENS1_25SingleTileBwdLPTSchedulerILb1ELi128ELb0EEEEEEEEEvNT_6ParamsE)
        /*0788*/ 	.word	0x00000000


	//----- nvinfo : EIATTR_MIN_STACK_SIZE
	.align		4
.L_332:
        /*078c*/ 	.byte	0x04, 0x12
        /*078e*/ 	.short	(.L_334 - .L_333)
	.align		4
.L_333:
        /*0790*/ 	.word	index@(_ZN7cutlass13device_kernelIN5flash32FlashAttnBwdPostprocessConvertdQIN4cute5tupleIJNS3_1CILi128EEES6_EEENS_10bfloat16_tEfNS_4arch4Sm90ELi256ENS3_8TiledMMAINS3_8MMA_AtomIJNS3_4SM904GMMA28MMA_64x128x16_F32BF16BF16_RSILNSE_5MajorE0ELSG_1ELNSE_7ScaleInE1ELSH_1EEEEEENS3_6LayoutINS4_IJNS5_ILi2EEENS5_ILi1EEESM_EEENS4_IJSM_NS5_ILi0EEESO_EEEEENS4_IJNS3_10UnderscoreESR_SR_EEEEELb0EEEEEvNT_6ParamsE)
        /*0794*/ 	.word	0x00000000


	//----- nvinfo : EIATTR_MIN_STACK_SIZE
	.align		4
.L_334:
        /*0798*/ 	.byte	0x04, 0x12
        /*079a*/ 	.short	(.L_336 - .L_335)
	.align		4
.L_335:
        /*079c*/ 	.word	index@(_ZN7cutlass13device_kernelIN5flash32FlashAttnBwdPostprocessConvertdQIN4cute5tupleIJNS3_1CILi64EEENS5_ILi128EEEEEENS_10bfloat16_tEfNS_4arch4Sm90ELi256ENS3_8TiledMMAINS3_8MMA_AtomIJNS3_4SM904GMMA27MMA_64x64x16_F32BF16BF16_SSILNSF_5MajorE0ELSH_1ELNSF_7ScaleInE1ELSI_1EEEEEENS3_6LayoutINS4_IJNS5_ILi1EEENS5_ILi2EEESM_EEENS4_IJNS5_ILi0EEESM_SP_EEEEENS4_IJNS3_10UnderscoreESS_SS_EEEEELb0EEEEEvNT_6ParamsE)
        /*07a0*/ 	.word	0x00000000


	//----- nvinfo : EIATTR_MIN_STACK_SIZE
	.align		4
.L_336:
        /*07a4*/ 	.byte	0x04, 0x12
        /*07a6*/ 	.short	(.L_338 - .L_337)
	.align		4
.L_337:
        /*07a8*/ 	.word	index@(_ZN7cutlass13device_kernelIN5flash11enable_sm90INS1_16FlashAttnBwdSm90INS1_25CollectiveMainloopBwdSm90ILi2ELi2ELi2EN4cute5tupleIJNS5_1CILi1EEES8_S8_EEENS6_IJNS7_ILi64EEENS7_ILi128EEESB_EEENS_10bfloat16_tEfNS_4arch4Sm90ELb1ELb0ELb0ELb1ELb1ELb1ELb0ELb0ELi2ELi1ELi2ELi1ELb0EEENS1_24CollectiveEpilogueBwdGQAISC_fSF_Li256ELb1ELb1EEENS1_25SingleTileBwdLPTSchedulerILb1ELi128ELb1EEEEEEEEEvNT_6ParamsE)
        /*07ac*/ 	.word	0x00000000


	//----- nvinfo : EIATTR_MIN_STACK_SIZE
	.align		4
.L_338:
        /*07b0*/ 	.byte	0x04, 0x12
        /*07b2*/ 	.short	(.L_340 - .L_339)
	.align		4
.L_339:
        /*07b4*/ 	.word	index@(_ZN7cutlass13device_kernelIN5flash22FlashAttnBwdPreprocessIN4cute5tupleIJNS3_1CILi64EEENS5_ILi128EEEEEENS_10bfloat16_tEfNS_4arch4Sm90ELb1ELb1EEEEEvNT_6ParamsE)
        /*07b8*/ 	.word	0x00000000
.L_340:


//--------------------- .nv.compat                --------------------------
	.section	.nv.compat,"",@"SHT_CUDA_COMPAT_INFO"
	.align	4
        /*0000*/ 	.byte	0x02, 0x09, 0x01, 0x00, 0x02, 0x02, 0x02, 0x00, 0x02, 0x05, 0x05, 0x00, 0x03, 0x07, 0x01, 0x01
        /*0010*/ 	.byte	0x02, 0x03, 0x00, 0x00, 0x02, 0x06, 0x01, 0x00, 0x04, 0x0b, 0x08, 0x00, 0x01, 0x00, 0x00, 0x00
        /*0020*/ 	.byte	0x00, 0x00, 0x00, 0x00


//--------------------- .nv.info._ZN7cutlass13device_kernelIN5flash11enable_sm90INS1_16FlashAttnBwdSm90INS1_25CollectiveMainloopBwdSm90ILi2ELi2ELi2EN4cute5tupleIJNS5_1CILi1EEES8_S8_EEENS6_IJNS7_ILi64EEENS7_ILi128EEESB_EEENS_10bfloat16_tEfNS_4arch4Sm90ELb0ELb0ELb1ELb0ELb0ELb1ELb0ELb0ELi2ELi1ELi2ELi1ELb0EEENS1_21CollectiveEpilogueBwdISC_SD_SF_Li256ELb0ELb0ELi1EEENS1_19SingleTileSchedulerILb0ELb0ELb0ELi128EEEEEEEEEvNT_6ParamsE --------------------------
	.section	.nv.info._ZN7cutlass13device_kernelIN5flash11enable_sm90INS1_16FlashAttnBwdSm90INS1_25CollectiveMainloopBwdSm90ILi2ELi2ELi2EN4cute5tupleIJNS5_1CILi1EEES8_S8_EEENS6_IJNS7_ILi64EEENS7_ILi128EEESB_EEENS_10bfloat16_tEfNS_4arch4Sm90ELb0ELb0ELb1ELb0ELb0ELb1ELb0ELb0ELi2ELi1ELi2ELi1ELb0EEENS1_21CollectiveEpilogueBwdISC_SD_SF_Li256ELb0ELb0ELi1EEENS1_19SingleTileSchedulerILb0ELb0ELb0ELi128EEEEEEEEEvNT_6ParamsE,"",@"SHT_CUDA_INFO"
	.sectionflags	@""
	.align	4


	//----- nvinfo : EIATTR_CUDA_API_VERSION
	.align		4
        /*0000*/ 	.byte	0x04, 0x37
        /*0002*/ 	.short	(.L_342 - .L_341)
.L_341:
        /*0004*/ 	.word	0x00000082


	//----- nvinfo : EIATTR_KPARAM_INFO
	.align		4
.L_342:
        /*0008*/ 	.byte	0x04, 0x17
        /*000a*/ 	.short	(.L_344 - .L_343)
.L_343:
        /*000c*/ 	.word	0x00000000
        /*0010*/ 	.short	0x0000
        /*0012*/ 	.short	0x0000
        /*0014*/ 	.byte	0x00, 0xf0, 0x01, 0x24


	//----- nvinfo : EIATTR_SPARSE_MMA_MASK
	.align		4
.L_344:
        /*0018*/ 	.byte	0x03, 0x50
        /*001a*/ 	.short	0x0000


	//----- nvinfo : EIATTR_MAXREG_COUNT
	.align		4
        /*001c*/ 	.byte	0x03, 0x1b
        /*001e*/ 	.short	0x00a8


	//----- nvinfo : EIATTR_MERCURY_ISA_VERSION
	.align		4
        /*0020*/ 	.byte	0x03, 0x5f
        /*0022*/ 	.short	0x0101


	//----- nvinfo : EIATTR_VRC_CTA_INIT_COUNT
	.align		4
        /*0024*/ 	.byte	0x02, 0x4a
	.zero		1
	.zero		1


	//----- nvinfo : EIATTR_EXIT_INSTR_OFFSETS
	.align		4
        /*0028*/ 	.byte	0x04, 0x1c
        /*002a*/ 	.short	(.L_346 - .L_345)


	//   ....[0]....
.L_345:
        /*002c*/ 	.word	0x00000010


	//----- nvinfo : EIATTR_MAX_THREADS
	.align		4
.L_346:
        /*0030*/ 	.byte	0x04, 0x05
        /*0032*/ 	.short	(.L_348 - .L_347)
.L_347:
        /*0034*/ 	.word	0x00000180
        /*0038*/ 	.word	0x00000001
        /*003c*/ 	.word	0x00000001


	//----- nvinfo : EIATTR_CBANK_PARAM_SIZE
	.align		4
.L_348:
        /*0040*/ 	.byte	0x03, 0x19
        /*0042*/ 	.short	0x0900


	//----- nvinfo : EIATTR_PARAM_CBANK
	.align		4
        /*0044*/ 	.byte	0x04, 0x0a
        /*0046*/ 	.short	(.L_350 - .L_349)
	.align		4
.L_349:
        /*0048*/ 	.word	index@(.nv.constant0._ZN7cutlass13device_kernelIN5flash11enable_sm90INS1_16FlashAttnBwdSm90INS1_25CollectiveMainloopBwdSm90ILi2ELi2ELi2EN4cute5tupleIJNS5_1CILi1EEES8_S8_EEENS6_IJNS7_ILi64EEENS7_ILi128EEESB_EEENS_10bfloat16_tEfNS_4arch4Sm90ELb0ELb0ELb1ELb0ELb0ELb1ELb0ELb0ELi2ELi1ELi2ELi1ELb0EEENS1_21CollectiveEpilogueBwdISC_SD_SF_Li256ELb0ELb0ELi1EEENS1_19SingleTileSchedulerILb0ELb0ELb0ELi128EEEEEEEEEvNT_6ParamsE)
        /*004c*/ 	.short	0x0380
        /*004e*/ 	.short	0x0900


	//----- nvinfo : EIATTR_SW_WAR
	.align		4
.L_350:
        /*0050*/ 	.byte	0x04, 0x36
        /*0052*/ 	.short	(.L_352 - .L_351)
.L_351:
        /*0054*/ 	.word	0x00000008
.L_352:


//--------------------- .nv.info._ZN7cutlass13device_kernelIN5flash11enable_sm90INS1_16FlashAttnBwdSm90INS1_25CollectiveMainloopBwdSm90ILi2ELi2ELi2EN4cute5tupleIJNS5_1CILi1EEES8_S8_EEENS6_IJNS7_ILi64EEENS7_ILi128EEESB_EEENS_10bfloat16_tEfNS_4arch4Sm90ELb0ELb0ELb1ELb0ELb1ELb1ELb0ELb0ELi2ELi1ELi2ELi1ELb0EEENS1_21CollectiveEpilogueBwdISC_SD_SF_Li256ELb0ELb0ELi1EEENS1_19SingleTileSchedulerILb0ELb0ELb0ELi128EEEEEEEEEvNT_6ParamsE --------------------------
	.section	.nv.info._ZN7cutlass13device_kernelIN5flash11enable_sm90INS1_16FlashAttnBwdSm90INS1_25CollectiveMainloopBwdSm90ILi2ELi2ELi2EN4cute5tupleIJNS5_1CILi1EEES8_S8_EEENS6_IJNS7_ILi64EEENS7_ILi128EEESB_EEENS_10bfloat16_tEfNS_4arch4Sm90ELb0ELb0ELb1ELb0ELb1ELb1ELb0ELb0ELi2ELi1ELi2ELi1ELb0EEENS1_21CollectiveEpilogueBwdISC_SD_SF_Li256ELb0ELb0ELi1EEENS1_19SingleTileSchedulerILb0ELb0ELb0ELi128EEEEEEEEEvNT_6ParamsE,"",@"SHT_CUDA_INFO"
	.sectionflags	@""
	.align	4


	//----- nvinfo : EIATTR_CUDA_API_VERSION
	.align		4
        /*0000*/ 	.byte	0x04, 0x37
        /*0002*/ 	.short	(.L_354 - .L_353)
.L_353:
        /*0004*/ 	.word	0x00000082


	//----- nvinfo : EIATTR_KPARAM_INFO
	.align		4
.L_354:
        /*0008*/ 	.byte	0x04, 0x17
        /*000a*/ 	.short	(.L_356 - .L_355)
.L_355:
        /*000c*/ 	.word	0x00000000
        /*0010*/ 	.short	0x0000
        /*0012*/ 	.short	0x0000
        /*0014*/ 	.byte	0x00, 0xf0, 0x01, 0x24


	//----- nvinfo : EIATTR_SPARSE_MMA_MASK
	.align		4
.L_356:
        /*0018*/ 	.byte	0x03, 0x50
        /*001a*/ 	.short	0x0000


	//----- nvinfo : EIATTR_MAXREG_COUNT
	.align		4
        /*001c*/ 	.byte	0x03, 0x1b
        /*001e*/ 	.short	0x00a8


	//----- nvinfo : EIATTR_MERCURY_ISA_VERSION
	.align		4
        /*0020*/ 	.byte	0x03, 0x5f
        /*0022*/ 	.short	0x0101


	//----- nvinfo : EIATTR_VRC_CTA_INIT_COUNT
	.align		4
        /*0024*/ 	.byte	0x02, 0x4a
	.zero		1
	.zero		1


	//----- nvinfo : EIATTR_EXIT_INSTR_OFFSETS
	.align		4
        /*0028*/ 	.byte	0x04, 0x1c
        /*002a*/ 	.short	(.L_358 - .L_357)


	//   ....[0]....
.L_357:
        /*002c*/ 	.word	0x00000010


	//----- nvinfo : EIATTR_MAX_THREADS
	.align		4
.L_358:
        /*0030*/ 	.byte	0x04, 0x05
        /*0032*/ 	.short	(.L_360 - .L_359)
.L_359:
        /*0034*/ 	.word	0x00000180
        /*0038*/ 	.word	0x00000001
        /*003c*/ 	.word	0x00000001


	//----- nvinfo : EIATTR_CBANK_PARAM_SIZE
	.align		4
.L_360:
        /*0040*/ 	.byte	0x03, 0x19
        /*0042*/ 	.short	0x0900


	//----- nvinfo : EIATTR_PARAM_CBANK
	.align		4
        /*0044*/ 	.byte	0x04, 0x0a
        /*0046*/ 	.short	(.L_362 - .L_361)
	.align		4
.L_361:
        /*0048*/ 	.word	index@(.nv.constant0._ZN7cutlass13device_kernelIN5flash11enable_sm90INS1_16FlashAttnBwdSm90INS1_25CollectiveMainloopBwdSm90ILi2ELi2ELi2EN4cute5tupleIJNS5_1CILi1EEES8_S8_EEENS6_IJNS7_ILi64EEENS7_ILi128EEESB_EEENS_10bfloat16_tEfNS_4arch4Sm90ELb0ELb0ELb1ELb0ELb1ELb1ELb0ELb0ELi2ELi1ELi2ELi1ELb0EEENS1_21CollectiveEpilogueBwdISC_SD_SF_Li256ELb0ELb0ELi1EEENS1_19SingleTileSchedulerILb0ELb0ELb0ELi128EEEEEEEEEvNT_6ParamsE)
        /*004c*/ 	.short	0x0380
        /*004e*/ 	.short	0x0900


	//----- nvinfo : EIATTR_SW_WAR
	.align		4
.L_362:
        /*0050*/ 	.byte	0x04, 0x36
        /*0052*/ 	.short	(.L_364 - .L_363)
.L_363:
        /*0054*/ 	.word	0x00000008
.L_364:


//--------------------- .nv.info._ZN7cutlass13device_kernelIN5flash11enable_sm90INS1_16FlashAttnBwdSm90INS1_25CollectiveMainloopBwdSm90ILi2ELi2ELi2EN4cute5tupleIJNS5_1CILi1EEES8_S8_EEENS6_IJNS7_ILi64EEENS7_ILi128EEESB_EEENS_10bfloat16_tEfNS_4arch4Sm90ELb0ELb0ELb1ELb0ELb0ELb1ELb0ELb0ELi2ELi1ELi2ELi1ELb0EEENS1_24CollectiveEpilogueBwdGQAISC_fSF_Li256ELb0ELb0EEENS1_19SingleTileSchedulerILb0ELb0ELb0ELi128EEEEEEEEEvNT_6ParamsE --------------------------
	.section	.nv.info._ZN7cutlass13device_kernelIN5flash11enable_sm90INS1_16FlashAttnBwdSm90INS1_25CollectiveMainloopBwdSm90ILi2ELi2ELi2EN4cute5tupleIJNS5_1CILi1EEES8_S8_EEENS6_IJNS7_ILi64EEENS7_ILi128EEESB_EEENS_10bfloat16_tEfNS_4arch4Sm90ELb0ELb0ELb1ELb0ELb0ELb1ELb0ELb0ELi2ELi1ELi2ELi1ELb0EEENS1_24CollectiveEpilogueBwdGQAISC_fSF_Li256ELb0ELb0EEENS1_19SingleTileSchedulerILb0ELb0ELb0ELi128EEEEEEEEEvNT_6ParamsE,"",@"SHT_CUDA_INFO"
	.sectionflags	@""
	.align	4


	//----- nvinfo : EIATTR_CUDA_API_VERSION
	.align		4
        /*0000*/ 	.byte	0x04, 0x37
        /*0002*/ 	.short	(.L_366 - .L_365)
.L_365:
        /*0004*/ 	.word	0x00000082


	//----- nvinfo : EIATTR_KPARAM_INFO
	.align		4
.L_366:
        /*0008*/ 	.byte	0x04, 0x17
        /*000a*/ 	.short	(.L_368 - .L_367)
.L_367:
        /*000c*/ 	.word	0x00000000
        /*0010*/ 	.short	0x0000
        /*0012*/ 	.short	0x0000
        /*0014*/ 	.byte	0x00, 0xf0, 0x01, 0x1a


	//----- nvinfo : EIATTR_SPARSE_MMA_MASK
	.align		4
.L_368:
        /*0018*/ 	.byte	0x03, 0x50
        /*001a*/ 	.short	0x0000


	//----- nvinfo : EIATTR_MAXREG_COUNT
	.align		4
        /*001c*/ 	.byte	0x03, 0x1b
        /*001e*/ 	.short	0x00a8


	//----- nvinfo : EIATTR_MERCURY_ISA_VERSION
	.align		4
        /*0020*/ 	.byte	0x03, 0x5f
        /*0022*/ 	.short	0x0101


	//----- nvinfo : EIATTR_VRC_CTA_INIT_COUNT
	.align		4
        /*0024*/ 	.byte	0x02, 0x4a
	.zero		1
	.zero		1


	//----- nvinfo : EIATTR_EXIT_INSTR_OFFSETS
	.align		4
        /*0028*/ 	.byte	0x04, 0x1c
        /*002a*/ 	.short	(.L_370 - .L_369)


	//   ....[0]....
.L_369:
        /*002c*/ 	.word	0x00000010


	//----- nvinfo : EIATTR_MAX_THREADS
	.align		4
.L_370:
        /*0030*/ 	.byte	0x04, 0x05
        /*0032*/ 	.short	(.L_372 - .L_371)
.L_371:
        /*0034*/ 	.word	0x00000180
        /*0038*/ 	.word	0x00000001
        /*003c*/ 	.word	0x00000001


	//----- nvinfo : EIATTR_CBANK_PARAM_SIZE
	.align		4
.L_372:
        /*0040*/ 	.byte	0x03, 0x19
        /*0042*/ 	.short	0x0680


	//----- nvinfo : EIATTR_PARAM_CBANK
	.align		4
        /*0044*/ 	.byte	0x04, 0x0a
        /*0046*/ 	.short	(.L_374 - .L_373)
	.align		4
.L_373:
        /*0048*/ 	.word	index@(.nv.constant0._ZN7cutlass13device_kernelIN5flash11enable_sm90INS1_16FlashAttnBwdSm90INS1_25CollectiveMainloopBwdSm90ILi2ELi2ELi2EN4cute5tupleIJNS5_1CILi1EEES8_S8_EEENS6_IJNS7_ILi64EEENS7_ILi128EEESB_EEENS_10bfloat16_tEfNS_4arch4Sm90ELb0ELb0ELb1ELb0ELb0ELb1ELb0ELb0ELi2ELi1ELi2ELi1ELb0EEENS1_24CollectiveEpilogueBwdGQAISC_fSF_Li256ELb0ELb0EEENS1_19SingleTileSchedulerILb0ELb0ELb0ELi128EEEEEEEEEvNT_6ParamsE)
        /*004c*/ 	.short	0x0380
        /*004e*/ 	.short	0x0680


	//----- nvinfo : EIATTR_SW_WAR
	.align		4
.L_374:
        /*0050*/ 	.byte	0x04, 0x36
        /*0052*/ 	.short	(.L_376 - .L_375)
.L_375:
        /*0054*/ 	.word	0x00000008
.L_376:


//--------------------- .nv.info._ZN7cutlass13device_kernelIN5flash11enable_sm90INS1_16FlashAttnBwdSm90INS1_25CollectiveMainloopBwdSm90ILi2ELi2ELi2EN4cute5tupleIJNS5_1CILi1EEES8_S8_EEENS6_IJNS7_ILi64EEENS7_ILi128EEESB_EEENS_10bfloat16_tEfNS_4arch4Sm90ELb0ELb0ELb1ELb0ELb1ELb1ELb0ELb0ELi2ELi1ELi2ELi1ELb0EEENS1_24CollectiveEpilogueBwdGQAISC_fSF_Li256ELb0ELb1EEENS1_19SingleTileSchedulerILb0ELb0ELb0ELi128EEEEEEEEEvNT_6ParamsE --------------------------
	.section	.nv.info._ZN7cutlass13device_kernelIN5flash11enable_sm90INS1_16FlashAttnBwdSm90INS1_25CollectiveMainloopBwdSm90ILi2ELi2ELi2EN4cute5tupleIJNS5_1CILi1EEES8_S8_EEENS6_IJNS7_ILi64EEENS7_ILi128EEESB_EEENS_10bfloat16_tEfNS_4arch4Sm90ELb0ELb0ELb1ELb0ELb1ELb1ELb0ELb0ELi2ELi1ELi2ELi1ELb0EEENS1_24CollectiveEpilogueBwdGQAISC_fSF_Li256ELb0ELb1EEENS1_19SingleTileSchedulerILb0ELb0ELb0ELi128EEEEEEEEEvNT_6ParamsE,"",@"SHT_CUDA_INFO"
	.sectionflags	@""
	.align	4


	//----- nvinfo : EIATTR_CUDA_API_VERSION
	.align		4
        /*0000*/ 	.byte	0x04, 0x37
        /*0002*/ 	.short	(.L_378 - .L_377)
.L_377:
        /*0004*/ 	.word	0x00000082


	//----- nvinfo : EIATTR_KPARAM_INFO
	.align		4
.L_378:
        /*0008*/ 	.byte	0x04, 0x17
        /*000a*/ 	.short	(.L_380 - .L_379)
.L_379:
        /*000c*/ 	.word	0x00000000
        /*0010*/ 	.short	0x0000
        /*0012*/ 	.short	0x0000
        /*0014*/ 	.byte	0x00, 0xf0, 0x01, 0x1a


	//----- nvinfo : EIATTR_SPARSE_MMA_MASK
	.align		4
.L_380:
        /*0018*/ 	.byte	0x03, 0x50
        /*001a*/ 	.short	0x0000


	//----- nvinfo : EIATTR_MAXREG_COUNT
	.align		4
        /*001c*/ 	.byte	0x03, 0x1b
        /*001e*/ 	.short	0x00a8


	//----- nvinfo : EIATTR_MERCURY_ISA_VERSION
	.align		4
        /*0020*/ 	.byte	0x03, 0x5f
        /*0022*/ 	.short	0x0101


	//----- nvinfo : EIATTR_VRC_CTA_INIT_COUNT
	.align		4
        /*0024*/ 	.byte	0x02, 0x4a
	.zero		1
	.zero		1


	//----- nvinfo : EIATTR_EXIT_INSTR_OFFSETS
	.align		4
        /*0028*/ 	.byte	0x04, 0x1c
        /*002a*/ 	.short	(.L_382 - .L_381)


	//   ....[0]....
.L_381:
        /*002c*/ 	.word	0x00000010


	//----- nvinfo : EIATTR_MAX_THREADS
	.align		4
.L_382:
        /*0030*/ 	.byte	0x04, 0x05
        /*0032*/ 	.short	(.L_384 - .L_383)
.L_383:
        /*0034*/ 	.word	0x00000180
        /*0038*/ 	.word	0x00000001
        /*003c*/ 	.word	0x00000001


	//----- nvinfo : EIATTR_CBANK_PARAM_SIZE
	.align		4
.L_384:
        /*0040*/ 	.byte	0x03, 0x19
        /*0042*/ 	.short	0x0680


	//----- nvinfo : EIATTR_PARAM_CBANK
	.align		4
        /*0044*/ 	.byte	0x04, 0x0a
        /*0046*/ 	.short	(.L_386 - .L_385)
	.align		4
.L_385:
        /*0048*/ 	.word	index@(.nv.constant0._ZN7cutlass13device_kernelIN5flash11enable_sm90INS1_16FlashAttnBwdSm90INS1_25CollectiveMainloopBwdSm90ILi2ELi2ELi2EN4cute5tupleIJNS5_1CILi1EEES8_S8_EEENS6_IJNS7_ILi64EEENS7_ILi128EEESB_EEENS_10bfloat16_tEfNS_4arch4Sm90ELb0ELb0ELb1ELb0ELb1ELb1ELb0ELb0ELi2ELi1ELi2ELi1ELb0EEENS1_24CollectiveEpilogueBwdGQAISC_fSF_Li256ELb0ELb1EEENS1_19SingleTileSchedulerILb0ELb0ELb0ELi128EEEEEEEEEvNT_6ParamsE)
        /*004c*/ 	.short	0x0380
        /*004e*/ 	.short	0x0680


	//----- nvinfo : EIATTR_SW_WAR
	.align		4
.L_386:
        /*0050*/ 	.byte	0x04, 0x36
        /*0052*/ 	.short	(.L_388 - .L_387)
.L_387:
        /*0054*/ 	.word	0x00000008
.L_388:


//--------------------- .nv.info._ZN7cutlass13device_kernelIN5flash11enable_sm90INS1_16FlashAttnBwdSm90INS1_25CollectiveMainloopBwdSm90ILi2ELi2ELi2EN4cute5tupleIJNS5_1CILi1EEES8_S8_EEENS6_IJNS7_ILi64EEENS7_ILi128EEESB_EEENS_10bfloat16_tEfNS_4arch4Sm90ELb0ELb0ELb1ELb1ELb0ELb1ELb0ELb0ELi2ELi1ELi2ELi1ELb0EEENS1_21CollectiveEpilogueBwdISC_SD_SF_Li256ELb1ELb0ELi1EEENS1_19SingleTileSchedulerILb1ELb0ELb0ELi128EEEEEEEEEvNT_6ParamsE --------------------------
	.section	.nv.info._ZN7cutlass13device_kernelIN5flash11enable_sm90INS1_16FlashAttnBwdSm90INS1_25CollectiveMainloopBwdSm90ILi2ELi2ELi2EN4cute5tupleIJNS5_1CILi1EEES8_S8_EEENS6_IJNS7_ILi64EEENS7_ILi128EEESB_EEENS_10bfloat16_tEfNS_4arch4Sm90ELb0ELb0ELb1ELb1ELb0ELb1ELb0ELb0ELi2ELi1ELi2ELi1ELb0EEENS1_21CollectiveEpilogueBwdISC_SD_SF_Li256ELb1ELb0ELi1EEENS1_19SingleTileSchedulerILb1ELb0ELb0ELi128EEEEEEEEEvNT_6ParamsE,"",@"SHT_CUDA_INFO"
	.sectionflags	@""
	.align	4


	//----- nvinfo : EIATTR_CUDA_API_VERSION
	.align		4
        /*0000*/ 	.byte	0x04, 0x37
        /*0002*/ 	.short	(.L_390 - .L_389)
.L_389:
        /*0004*/ 	.word	0x00000082


	//----- nvinfo : EIATTR_KPARAM_INFO
	.align		4
.L_390:
        /*0008*/ 	.byte	0x04, 0x17
        /*000a*/ 	.short	(.L_392 - .L_391)
.L_391:
        /*000c*/ 	.word	0x00000000
        /*0010*/ 	.short	0x0000
        /*0012*/ 	.short	0x0000
        /*0014*/ 	.byte	0x00, 0xf0, 0x01, 0x1a


	//----- nvinfo : EIATTR_SPARSE_MMA_MASK
	.align		4
.L_392:
        /*0018*/ 	.byte	0x03, 0x50
        /*001a*/ 	.short	0x0000


	//----- nvinfo : EIATTR_MAXREG_COUNT
	.align		4
        /*001c*/ 	.byte	0x03, 0x1b
        /*001e*/ 	.short	0x00a8


	//----- nvinfo : EIATTR_MERCURY_ISA_VERSION
	.align		4
        /*0020*/ 	.byte	0x03, 0x5f
        /*0022*/ 	.short	0x0101


	//----- nvinfo : EIATTR_VRC_CTA_INIT_COUNT
	.align		4
        /*0024*/ 	.byte	0x02, 0x4a
	.zero		1
	.zero		1


	//----- nvinfo : EIATTR_EXIT_INSTR_OFFSETS
	.align		4
        /*0028*/ 	.byte	0x04, 0x1c
        /*002a*/ 	.short	(.L_394 - .L_393)


	//   ....[0]....
.L_393:
        /*002c*/ 	.word	0x00000010


	//----- nvinfo : EIATTR_MAX_THREADS
	.align		4
.L_394:
        /*0030*/ 	.byte	0x04, 0x05
        /*0032*/ 	.short	(.L_396 - .L_395)
.L_395:
        /*0034*/ 	.word	0x00000180
        /*0038*/ 	.word	0x00000001
        /*003c*/ 	.word	0x00000001


	//----- nvinfo : EIATTR_CBANK_PARAM_SIZE
	.align		4
.L_396:
        /*0040*/ 	.byte	0x03, 0x19
        /*0042*/ 	.short	0x0680


	//----- nvinfo : EIATTR_PARAM_CBANK
	.align		4
        /*0044*/ 	.byte	0x04, 0x0a
        /*0046*/ 	.short	(.L_398 - .L_397)
	.align		4
.L_397:
        /*0048*/ 	.word	index@(.nv.constant0._ZN7cutlass13device_kernelIN5flash11enable_sm90INS1_16FlashAttnBwdSm90INS1_25CollectiveMainloopBwdSm90ILi2ELi2ELi2EN4cute5tupleIJNS5_1CILi1EEES8_S8_EEENS6_IJNS7_ILi64EEENS7_ILi128EEESB_EEENS_10bfloat16_tEfNS_4arch4Sm90ELb0ELb0ELb1ELb1ELb0ELb1ELb0ELb0ELi2ELi1ELi2ELi1ELb0EEENS1_21CollectiveEpilogueBwdISC_SD_SF_Li256ELb1ELb0ELi1EEENS1_19SingleTileSchedulerILb1ELb0ELb0ELi128EEEEEEEEEvNT_6ParamsE)
        /*004c*/ 	.short	0x0380
        /*004e*/ 	.short	0x0680


	//----- nvinfo : EIATTR_SW_WAR
	.align		4
.L_398:
        /*0050*/ 	.byte	0x04, 0x36
        /*0052*/ 	.short	(.L_400 - .L_399)
.L_399:
        /*0054*/ 	.word	0x00000008
.L_400:


//--------------------- .nv.info._ZN7cutlass13device_kernelIN5flash11enable_sm90INS1_16FlashAttnBwdSm90INS1_25CollectiveMainloopBwdSm90ILi2ELi2ELi2EN4cute5tupleIJNS5_1CILi1EEES8_S8_EEENS6_IJNS7_ILi64EEENS7_ILi128EEESB_EEENS_10bfloat16_tEfNS_4arch4Sm90ELb0ELb0ELb1ELb1ELb1ELb1ELb0ELb0ELi2ELi1ELi2ELi1ELb0EEENS1_21CollectiveEpilogueBwdISC_SD_SF_Li256ELb1ELb0ELi1EEENS1_19SingleTileSchedulerILb1ELb0ELb0ELi128EEEEEEEEEvNT_6ParamsE --------------------------
	.section	.nv.info._ZN7cutlass13device_kernelIN5flash11enable_sm90INS1_16FlashAttnBwdSm90INS1_25CollectiveMainloopBwdSm90ILi2ELi2ELi2EN4cute5tupleIJNS5_1CILi1EEES8_S8_EEENS6_IJNS7_ILi64EEENS7_ILi128EEESB_EEENS_10bfloat16_tEfNS_4arch4Sm90ELb0ELb0ELb1ELb1ELb1ELb1ELb0ELb0ELi2ELi1ELi2ELi1ELb0EEENS1_21CollectiveEpilogueBwdISC_SD_SF_Li256ELb1ELb0ELi1EEENS1_19SingleTileSchedulerILb1ELb0ELb0ELi128EEEEEEEEEvNT_6ParamsE,"",@"SHT_CUDA_INFO"
	.sectionflags	@""
	.align	4


	//----- nvinfo : EIATTR_CUDA_API_VERSION
	.align		4
        /*0000*/ 	.byte	0x04, 0x37
        /*0002*/ 	.short	(.L_402 - .L_401)
.L_401:
        /*0004*/ 	.word	0x00000082


	//----- nvinfo : EIATTR_KPARAM_INFO
	.align		4
.L_402:
        /*0008*/ 	.byte	0x04, 0x17
        /*000a*/ 	.short	(.L_404 - .L_403)
.L_403:
        /*000c*/ 	.word	0x00000000
        /*0010*/ 	.short	0x0000
        /*0012*/ 	.short	0x0000
        /*0014*/ 	.byte	0x00, 0xf0, 0x01, 0x1a


	//----- nvinfo : EIATTR_SPARSE_MMA_MASK
	.align		4
.L_404:
        /*0018*/ 	.byte	0x03, 0x50
        /*001a*/ 	.short	0x0000


	//----- nvinfo : EIATTR_MAXREG_COUNT
	.align		4
        /*001c*/ 	.byte	0x03, 0x1b
        /*001e*/ 	.short	0x00a8


	//----- nvinfo : EIATTR_MERCURY_ISA_VERSION
	.align		4
        /*0020*/ 	.byte	0x03, 0x5f
        /*0022*/ 	.short	0x0101


	//----- nvinfo : EIATTR_VRC_CTA_INIT_COUNT
	.align		4
        /*0024*/ 	.byte	0x02, 0x4a
	.zero		1
	.zero		1


	//----- nvinfo : EIATTR_EXIT_INSTR_OFFSETS
	.align		4
        /*0028*/ 	.byte	0x04, 0x1c
        /*002a*/ 	.short	(.L_406 - .L_405)


	//   ....[0]....
.L_405:
        /*002c*/ 	.word	0x00000010


	//----- nvinfo : EIATTR_MAX_THREADS
	.align		4
.L_406:
        /*0030*/ 	.byte	0x04, 0x05
        /*0032*/ 	.short	(.L_408 - .L_407)
.L_407:
        /*0034*/ 	.word	0x00000180
        /*0038*/ 	.word	0x00000001
        /*003c*/ 	.word	0x00000001


	//----- nvinfo : EIATTR_CBANK_PARAM_SIZE
	.align		4
.L_408:
        /*0040*/ 	.byte	0x03, 0x19
        /*0042*/ 	.short	0x0680


	//----- nvinfo : EIATTR_PARAM_CBANK
	.align		4
        /*0044*/ 	.byte	0x04, 0x0a
        /*0046*/ 	.short	(.L_410 - .L_409)
	.align		4
.L_409:
        /*0048*/ 	.word	index@(.nv.constant0._ZN7cutlass13device_kernelIN5flash11enable_sm90INS1_16FlashAttnBwdSm90INS1_25CollectiveMainloopBwdSm90ILi2ELi2ELi2EN4cute5tupleIJNS5_1CILi1EEES8_S8_EEENS6_IJNS7_ILi64EEENS7_ILi128EEESB_EEENS_10bfloat16_tEfNS_4arch4Sm90ELb0ELb0ELb1ELb1ELb1ELb1ELb0ELb0ELi2ELi1ELi2ELi1ELb0EEENS1_21CollectiveEpilogueBwdISC_SD_SF_Li256ELb1ELb0ELi1EEENS1_19SingleTileSchedulerILb1ELb0ELb0ELi128EEEEEEEEEvNT_6ParamsE)
        /*004c*/ 	.short	0x0380
        /*004e*/ 	.short	0x0680


	//----- nvinfo : EIATTR_SW_WAR
	.align		4
.L_410:
        /*0050*/ 	.byte	0x04, 0x36
        /*0052*/ 	.short	(.L_412 - .L_411)
.L_411:
        /*0054*/ 	.word	0x00000008
.L_412:


//--------------------- .nv.info._ZN7cutlass13device_kernelIN5flash11enable_sm90INS1_16FlashAttnBwdSm90INS1_25CollectiveMainloopBwdSm90ILi2ELi2ELi2EN4cute5tupleIJNS5_1CILi1EEES8_S8_EEENS6_IJNS7_ILi64EEENS7_ILi128EEESB_EEENS_10bfloat16_tEfNS_4arch4Sm90ELb0ELb0ELb1ELb1ELb0ELb1ELb0ELb0ELi2ELi1ELi2ELi1ELb0EEENS1_24CollectiveEpilogueBwdGQAISC_fSF_Li256ELb1ELb0EEENS1_19SingleTileSchedulerILb1ELb0ELb0ELi128EEEEEEEEEvNT_6ParamsE --------------------------
	.section	.nv.info._ZN7cutlass13device_kernelIN5flash11enable_sm90INS1_16FlashAttnBwdSm90INS1_25CollectiveMainloopBwdSm90ILi2ELi2ELi2EN4cute5tupleIJNS5_1CILi1EEES8_S8_EEENS6_IJNS7_ILi64EEENS7_ILi128EEESB_EEENS_10bfloat16_tEfNS_4arch4Sm90ELb0ELb0ELb1ELb1ELb0ELb1ELb0ELb0ELi2ELi1ELi2ELi1ELb0EEENS1_24CollectiveEpilogueBwdGQAISC_fSF_Li256ELb1ELb0EEENS1_19SingleTileSchedulerILb1ELb0ELb0ELi128EEEEEEEEEvNT_6ParamsE,"",@"SHT_CUDA_INFO"
	.sectionflags	@""
	.align	4


	//----- nvinfo : EIATTR_CUDA_API_VERSION
	.align		4
        /*0000*/ 	.byte	0x04, 0x37
        /*0002*/ 	.short	(.L_414 - .L_413)
.L_413:
        /*0004*/ 	.word	0x00000082


	//----- nvinfo : EIATTR_KPARAM_INFO
	.align		4
.L_414:
        /*0008*/ 	.byte	0x04, 0x17
        /*000a*/ 	.short	(.L_416 - .L_415)
.L_415:
        /*000c*/ 	.word	0x00000000
        /*0010*/ 	.short	0x0000
        /*0012*/ 	.short	0x0000
        /*0014*/ 	.byte	0x00, 0xf0, 0x01, 0x1a


	//----- nvinfo : EIATTR_SPARSE_MMA_MASK
	.align		4
.L_416:
        /*0018*/ 	.byte	0x03, 0x50
        /*001a*/ 	.short	0x0000


	//----- nvinfo : EIATTR_MAXREG_COUNT
	.align		4
        /*001c*/ 	.byte	0x03, 0x1b
        /*001e*/ 	.short	0x00a8


	//----- nvinfo : EIATTR_MERCURY_ISA_VERSION
	.align		4
        /*0020*/ 	.byte	0x03, 0x5f
        /*0022*/ 	.short	0x0101


	//----- nvinfo : EIATTR_VRC_CTA_INIT_COUNT
	.align		4
        /*0024*/ 	.byte	0x02, 0x4a
	.zero		1
	.zero		1


	//----- nvinfo : EIATTR_EXIT_INSTR_OFFSETS
	.align		4
        /*0028*/ 	.byte	0x04, 0x1c
        /*002a*/ 	.short	(.L_418 - .L_417)


	//   ....[0]....
.L_417:
        /*002c*/ 	.word	0x00000010


	//----- nvinfo : EIATTR_MAX_THREADS
	.align		4
.L_418:
        /*0030*/ 	.byte	0x04, 0x05
        /*0032*/ 	.short	(.L_420 - .L_419)
.L_419:
        /*0034*/ 	.word	0x00000180
        /*0038*/ 	.word	0x00000001
        /*003c*/ 	.word	0x00000001


	//----- nvinfo : EIATTR_CBANK_PARAM_SIZE
	.align		4
.L_420:
        /*0040*/ 	.byte	0x03, 0x19
        /*0042*/ 	.short	0x0680


	//----- nvinfo : EIATTR_PARAM_CBANK
	.align		4
        /*0044*/ 	.byte	0x04, 0x0a
        /*0046*/ 	.short	(.L_422 - .L_421)
	.align		4
.L_421:
        /*0048*/ 	.word	index@(.nv.constant0._ZN7cutlass13device_kernelIN5flash11enable_sm90INS1_16FlashAttnBwdSm90INS1_25CollectiveMainloopBwdSm90ILi2ELi2ELi2EN4cute5tupleIJNS5_1CILi1EEES8_S8_EEENS6_IJNS7_ILi64EEENS7_ILi128EEESB_EEENS_10bfloat16_tEfNS_4arch4Sm90ELb0ELb0ELb1ELb1ELb0ELb1ELb0ELb0ELi2ELi1ELi2ELi1ELb0EEENS1_24CollectiveEpilogueBwdGQAISC_fSF_Li256ELb1ELb0EEENS1_19SingleTileSchedulerILb1ELb0ELb0ELi128EEEEEEEEEvNT_6ParamsE)
        /*004c*/ 	.short	0x0380
        /*004e*/ 	.short	0x0680


	//----- nvinfo : EIATTR_SW_WAR
	.align		4
.L_422:
        /*0050*/ 	.byte	0x04, 0x36
        /*0052*/ 	.short	(.L_424 - .L_423)
.L_423:
        /*0054*/ 	.word	0x00000008
.L_424:


//--------------------- .nv.info._ZN7cutlass13device_kernelIN5flash11enable_sm90INS1_16FlashAttnBwdSm90INS1_25CollectiveMainloopBwdSm90ILi2ELi2ELi2EN4cute5tupleIJNS5_1CILi1EEES8_S8_EEENS6_IJNS7_ILi64EEENS7_ILi128EEESB_EEENS_10bfloat16_tEfNS_4arch4Sm90ELb0ELb0ELb1ELb1ELb1ELb1ELb0ELb0ELi2ELi1ELi2ELi1ELb0EEENS1_24CollectiveEpilogueBwdGQAISC_fSF_Li256ELb1ELb1EEENS1_19SingleTileSchedulerILb1ELb0ELb0ELi128EEEEEEEEEvNT_6ParamsE --------------------------
	.section	.nv.info._ZN7cutlass13device_kernelIN5flash11enable_sm90INS1_16FlashAttnBwdSm90INS1_25CollectiveMainloopBwdSm90ILi2ELi2ELi2EN4cute5tupleIJNS5_1CILi1EEES8_S8_EEENS6_IJNS7_ILi64EEENS7_ILi128EEESB_EEENS_10bfloat16_tEfNS_4arch4Sm90ELb0ELb0ELb1ELb1ELb1ELb1ELb0ELb0ELi2ELi1ELi2ELi1ELb0EEENS1_24CollectiveEpilogueBwdGQAISC_fSF_Li256ELb1ELb1EEENS1_19SingleTileSchedulerILb1ELb0ELb0ELi128EEEEEEEEEvNT_6ParamsE,"",@"SHT_CUDA_INFO"
	.sectionflags	@""
	.align	4


	//----- nvinfo : EIATTR_CUDA_API_VERSION
	.align		4
        /*0000*/ 	.byte	0x04, 0x37
        /*0002*/ 	.short	(.L_426 - .L_425)
.L_425:
        /*0004*/ 	.word	0x00000082


	//----- nvinfo : EIATTR_KPARAM_INFO
	.align		4
.L_426:
        /*0008*/ 	.byte	0x04, 0x17
        /*000a*/ 	.short	(.L_428 - .L_427)
.L_427:
        /*000c*/ 	.word	0x00000000
        /*0010*/ 	.short	0x0000
        /*0012*/ 	.short	0x0000
        /*0014*/ 	.byte	0x00, 0xf0, 0x01, 0x1a


	//----- nvinfo : EIATTR_SPARSE_MMA_MASK
	.align		4
.L_428:
        /*0018*/ 	.byte	0x03, 0x50
        /*001a*/ 	.short	0x0000


	//----- nvinfo : EIATTR_MAXREG_COUNT
	.align		4
        /*001c*/ 	.byte	0x03, 0x1b
        /*001e*/ 	.short	0x00a8


	//----- nvinfo : EIATTR_MERCURY_ISA_VERSION
	.align		4
        /*0020*/ 	.byte	0x03, 0x5f
        /*0022*/ 	.short	0x0101


	//----- nvinfo : EIATTR_VRC_CTA_INIT_COUNT
	.align		4
        /*0024*/ 	.byte	0x02, 0x4a
	.zero		1
	.zero		1


	//----- nvinfo : EIATTR_EXIT_INSTR_OFFSETS
	.align		4
        /*0028*/ 	.byte	0x04, 0x1c
        /*002a*/ 	.short	(.L_430 - .L_429)


	//   ....[0]....
.L_429:
        /*002c*/ 	.word	0x00000010


	//----- nvinfo : EIATTR_MAX_THREADS
	.align		4
.L_430:
        /*0030*/ 	.byte	0x04, 0x05
        /*0032*/ 	.short	(.L_432 - .L_431)
.L_431:
        /*0034*/ 	.word	0x00000180
        /*0038*/ 	.word	0x00000001
        /*003c*/ 	.word	0x00000001


	//----- nvinfo : EIATTR_CBANK_PARAM_SIZE
	.align		4
.L_432:
        /*0040*/ 	.byte	0x03, 0x19
        /*0042*/ 	.short	0x0680


	//----- nvinfo : EIATTR_PARAM_CBANK
	.align		4
        /*0044*/ 	.byte	0x04, 0x0a
        /*0046*/ 	.short	(.L_434 - .L_433)
	.align		4
.L_433:
        /*0048*/ 	.word	index@(.nv.constant0._ZN7cutlass13device_kernelIN5flash11enable_sm90INS1_16FlashAttnBwdSm90INS1_25CollectiveMainloopBwdSm90ILi2ELi2ELi2EN4cute5tupleIJNS5_1CILi1EEES8_S8_EEENS6_IJNS7_ILi64EEENS7_ILi128EEESB_EEENS_10bfloat16_tEfNS_4arch4Sm90ELb0ELb0ELb1ELb1ELb1ELb1ELb0ELb0ELi2ELi1ELi2ELi1ELb0EEENS1_24CollectiveEpilogueBwdGQAISC_fSF_Li256ELb1ELb1EEENS1_19SingleTileSchedulerILb1ELb0ELb0ELi128EEEEEEEEEvNT_6ParamsE)
        /*004c*/ 	.short	0x0380
        /*004e*/ 	.short	0x0680


	//----- nvinfo : EIATTR_SW_WAR
	.align		4
.L_434:
        /*0050*/ 	.byte	0x04, 0x36
        /*0052*/ 	.short	(.L_436 - .L_435)
.L_435:
        /*0054*/ 	.word	0x00000008
.L_436:


//--------------------- .nv.info._ZN7cutlass13device_kernelIN5flash11enable_sm90INS1_16FlashAttnBwdSm90INS1_25CollectiveMainloopBwdSm90ILi2ELi2ELi2EN4cute5tupleIJNS5_1CILi1EEES8_S8_EEENS6_IJNS7_ILi64EEENS7_ILi128EEESB_EEENS_10bfloat16_tEfNS_4arch4Sm90ELb0ELb1ELb1ELb0ELb0ELb1ELb0ELb0ELi2ELi1ELi2ELi1ELb0EEENS1_21CollectiveEpilogueBwdISC_SD_SF_Li256ELb0ELb0ELi1EEENS1_19SingleTileSchedulerILb0ELb0ELb0ELi128EEEEEEEEEvNT_6ParamsE --------------------------
	.section	.nv.info._ZN7cutlass13device_kernelIN5flash11enable_sm90INS1_16FlashAttnBwdSm90INS1_25CollectiveMainloopBwdSm90ILi2ELi2ELi2EN4cute5tupleIJNS5_1CILi1EEES8_S8_EEENS6_IJNS7_ILi64EEENS7_ILi128EEESB_EEENS_10bfloat16_tEfNS_4arch4Sm90ELb0ELb1ELb1ELb0ELb0ELb1ELb0ELb0ELi2ELi1ELi2ELi1ELb0EEENS1_21CollectiveEpilogueBwdISC_SD_SF_Li256ELb0ELb0ELi1EEENS1_19SingleTileSchedulerILb0ELb0ELb0ELi128EEEEEEEEEvNT_6ParamsE,"",@"SHT_CUDA_INFO"
	.sectionflags	@""
	.align	4


	//----- nvinfo : EIATTR_CUDA_API_VERSION
	.align		4
        /*0000*/ 	.byte	0x04, 0x37
        /*0002*/ 	.short	(.L_438 - .L_437)
.L_437:
        /*0004*/ 	.word	0x00000082


	//----- nvinfo : EIATTR_KPARAM_INFO
	.align		4
.L_438:
        /*0008*/ 	.byte	0x04, 0x17
        /*000a*/ 	.short	(.L_440 - .L_439)
.L_439:
        /*000c*/ 	.word	0x00000000
        /*0010*/ 	.short	0x0000
        /*0012*/ 	.short	0x0000
        /*0014*/ 	.byte	0x00, 0xf0, 0x01, 0x24


	//----- nvinfo : EIATTR_SPARSE_MMA_MASK
	.align		4
.L_440:
        /*0018*/ 	.byte	0x03, 0x50
        /*001a*/ 	.short	0x0000


	//----- nvinfo : EIATTR_MAXREG_COUNT
	.align		4
        /*001c*/ 	.byte	0x03, 0x1b
        /*001e*/ 	.short	0x00a8


	//----- nvinfo : EIATTR_MERCURY_ISA_VERSION
	.align		4
        /*0020*/ 	.byte	0x03, 0x5f
        /*0022*/ 	.short	0x0101


	//----- nvinfo : EIATTR_VRC_CTA_INIT_COUNT
	.align		4
        /*0024*/ 	.byte	0x02, 0x4a
	.zero		1
	.zero		1


	//----- nvinfo : EIATTR_EXIT_INSTR_OFFSETS
	.align		4
        /*0028*/ 	.byte	0x04, 0x1c
        /*002a*/ 	.short	(.L_442 - .L_441)


	//   ....[0]....
.L_441:
        /*002c*/ 	.word	0x00000010


	//----- nvinfo : EIATTR_MAX_THREADS
	.align		4
.L_442:
        /*0030*/ 	.byte	0x04, 0x05
        /*0032*/ 	.short	(.L_444 - .L_443)
.L_443:
        /*0034*/ 	.word	0x00000180
        /*0038*/ 	.word	0x00000001
        /*003c*/ 	.word	0x00000001


	//----- nvinfo : EIATTR_CBANK_PARAM_SIZE
	.align		4
.L_444:
        /*0040*/ 	.byte	0x03, 0x19
        /*0042*/ 	.short	0x0900


	//----- nvinfo : EIATTR_PARAM_CBANK
	.align		4
        /*0044*/ 	.byte	0x04, 0x0a
        /*0046*/ 	.short	(.L_446 - .L_445)
	.align		4
.L_445:
        /*0048*/ 	.word	index@(.nv.constant0._ZN7cutlass13device_kernelIN5flash11enable_sm90INS1_16FlashAttnBwdSm90INS1_25CollectiveMainloopBwdSm90ILi2ELi2ELi2EN4cute5tupleIJNS5_1CILi1EEES8_S8_EEENS6_IJNS7_ILi64EEENS7_ILi128EEESB_EEENS_10bfloat16_tEfNS_4arch4Sm90ELb0ELb1ELb1ELb0ELb0ELb1ELb0ELb0ELi2ELi1ELi2ELi1ELb0EEENS1_21CollectiveEpilogueBwdISC_SD_SF_Li256ELb0ELb0ELi1EEENS1_19SingleTileSchedulerILb0ELb0ELb0ELi128EEEEEEEEEvNT_6ParamsE)
        /*004c*/ 	.short	0x0380
        /*004e*/ 	.short	0x0900


	//----- nvinfo : EIATTR_SW_WAR
	.align		4
.L_446:
        /*0050*/ 	.byte	0x04, 0x36
        /*0052*/ 	.short	(.L_448 - .L_447)
.L_447:
        /*0054*/ 	.word	0x00000008
.L_448:


//--------------------- .nv.info._ZN7cutlass13device_kernelIN5flash11enable_sm90INS1_16FlashAttnBwdSm90INS1_25CollectiveMainloopBwdSm90ILi2ELi2ELi2EN4cute5tupleIJNS5_1CILi1EEES8_S8_EEENS6_IJNS7_ILi64EEENS7_ILi128EEESB_EEENS_10bfloat16_tEfNS_4arch4Sm90ELb0ELb1ELb1ELb0ELb1ELb1ELb0ELb0ELi2ELi1ELi2ELi1ELb0EEENS1_21CollectiveEpilogueBwdISC_SD_SF_Li256ELb0ELb0ELi1EEENS1_19SingleTileSchedulerILb0ELb0ELb0ELi128EEEEEEEEEvNT_6ParamsE --------------------------
	.section	.nv.info._ZN7cutlass13device_kernelIN5flash11enable_sm90INS1_16FlashAttnBwdSm90INS1_25CollectiveMainloopBwdSm90ILi2ELi2ELi2EN4cute5tupleIJNS5_1CILi1EEES8_S8_EEENS6_IJNS7_ILi64EEENS7_ILi128EEESB_EEENS_10bfloat16_tEfNS_4arch4Sm90ELb0ELb1ELb1ELb0ELb1ELb1ELb0ELb0ELi2ELi1ELi2ELi1ELb0EEENS1_21CollectiveEpilogueBwdISC_SD_SF_Li256ELb0ELb0ELi1EEENS1_19SingleTileSchedulerILb0ELb0ELb0ELi128EEEEEEEEEvNT_6ParamsE,"",@"SHT_CUDA_INFO"
	.sectionflags	@""
	.align	4


	//----- nvinfo : EIATTR_CUDA_API_VERSION
	.align		4
        /*0000*/ 	.byte	0x04, 0x37
        /*0002*/ 	.short	(.L_450 - .L_449)
.L_449:
        /*0004*/ 	.word	0x00000082


	//----- nvinfo : EIATTR_KPARAM_INFO
	.align		4
.L_450:
        /*0008*/ 	.byte	0x04, 0x17
        /*000a*/ 	.short	(.L_452 - .L_451)
.L_451:
        /*000c*/ 	.word	0x00000000
        /*0010*/ 	.short	0x0000
        /*0012*/ 	.short	0x0000
        /*0014*/ 	.byte	0x00, 0xf0, 0x01, 0x24


	//----- nvinfo : EIATTR_SPARSE_MMA_MASK
	.align		4
.L_452:
        /*0018*/ 	.byte	0x03, 0x50
        /*001a*/ 	.short	0x0000


	//----- nvinfo : EIATTR_MAXREG_COUNT
	.align		4
        /*001c*/ 	.byte	0x03, 0x1b
        /*001e*/ 	.short	0x00a8


	//----- nvinfo : EIATTR_MERCURY_ISA_VERSION
	.align		4
        /*0020*/ 	.byte	0x03, 0x5f
        /*0022*/ 	.short	0x0101


	//----- nvinfo : EIATTR_VRC_CTA_INIT_COUNT
	.align		4
        /*0024*/ 	.byte	0x02, 0x4a
	.zero		1
	.zero		1


	//----- nvinfo : EIATTR_EXIT_INSTR_OFFSETS
	.align		4
        /*0028*/ 	.byte	0x04, 0x1c
        /*002a*/ 	.short	(.L_454 - .L_453)


	//   ....[0]....
.L_453:
        /*002c*/ 	.word	0x00000010


	//----- nvinfo : EIATTR_MAX_THREADS
	.align		4
.L_454:
        /*0030*/ 	.byte	0x04, 0x05
        /*0032*/ 	.short	(.L_456 - .L_455)
.L_455:
        /*0034*/ 	.word	0x00000180
        /*0038*/ 	.word	0x00000001
        /*003c*/ 	.word	0x00000001


	//----- nvinfo : EIATTR_CBANK_PARAM_SIZE
	.align		4
.L_456:
        /*0040*/ 	.byte	0x03, 0x19
        /*0042*/ 	.short	0x0900


	//----- nvinfo : EIATTR_PARAM_CBANK
	.align		4
        /*0044*/ 	.byte	0x04, 0x0a
        /*0046*/ 	.short	(.L_458 - .L_457)
	.align		4
.L_457:
        /*0048*/ 	.word	index@(.nv.constant0._ZN7cutlass13device_kernelIN5flash11enable_sm90INS1_16FlashAttnBwdSm90INS1_25CollectiveMainloopBwdSm90ILi2ELi2ELi2EN4cute5tupleIJNS5_1CILi1EEES8_S8_EEENS6_IJNS7_ILi64EEENS7_ILi128EEESB_EEENS_10bfloat16_tEfNS_4arch4Sm90ELb0ELb1ELb1ELb0ELb1ELb1ELb0ELb0ELi2ELi1ELi2ELi1ELb0EEENS1_21CollectiveEpilogueBwdISC_SD_SF_Li256ELb0ELb0ELi1EEENS1_19SingleTileSchedulerILb0ELb0ELb0ELi128EEEEEEEEEvNT_6ParamsE)
        /*004c*/ 	.short	0x0380
        /*004e*/ 	.short	0x0900


	//----- nvinfo : EIATTR_SW_WAR
	.align		4
.L_458:
        /*0050*/ 	.byte	0x04, 0x36
        /*0052*/ 	.short	(.L_460 - .L_459)
.L_459:
        /*0054*/ 	.word	0x00000008
.L_460:


//--------------------- .nv.info._ZN7cutlass13device_kernelIN5flash11enable_sm90INS1_16FlashAttnBwdSm90INS1_25CollectiveMainloopBwdSm90ILi2ELi2ELi2EN4cute5tupleIJNS5_1CILi1EEES8_S8_EEENS6_IJNS7_ILi64EEENS7_ILi128EEESB_EEENS_10bfloat16_tEfNS_4arch4Sm90ELb0ELb1ELb1ELb0ELb0ELb1ELb0ELb0ELi2ELi1ELi2ELi1ELb0EEENS1_24CollectiveEpilogueBwdGQAISC_fSF_Li256ELb0ELb0EEENS1_19SingleTileSchedulerILb0ELb0ELb0ELi128EEEEEEEEEvNT_6ParamsE --------------------------
	.section	.nv.info._ZN7cutlass13device_kernelIN5flash11enable_sm90INS1_16FlashAttnBwdSm90INS1_25CollectiveMainloopBwdSm90ILi2ELi2ELi2EN4cute5tupleIJNS5_1CILi1EEES8_S8_EEENS6_IJNS7_ILi64EEENS7_ILi128EEESB_EEENS_10bfloat16_tEfNS_4arch4Sm90ELb0ELb1ELb1ELb0ELb0ELb1ELb0ELb0ELi2ELi1ELi2ELi1ELb0EEENS1_24CollectiveEpilogueBwdGQAISC_fSF_Li256ELb0ELb0EEENS1_19SingleTileSchedulerILb0ELb0ELb0ELi128EEEEEEEEEvNT_6ParamsE,"",@"SHT_CUDA_INFO"
	.sectionflags	@""
	.align	4


	//----- nvinfo : EIATTR_CUDA_API_VERSION
	.align		4
        /*0000*/ 	.byte	0x04, 0x37
        /*0002*/ 	.short	(.L_462 - .L_461)
.L_461:
        /*0004*/ 	.word	0x00000082


	//----- nvinfo : EIATTR_KPARAM_INFO
	.align		4
.L_462:
        /*0008*/ 	.byte	0x04, 0x17
        /*000a*/ 	.short	(.L_464 - .L_463)
.L_463:
        /*000c*/ 	.word	0x00000000
        /*0010*/ 	.short	0x0000
        /*0012*/ 	.short	0x0000
        /*0014*/ 	.byte	0x00, 0xf0, 0x01, 0x1a


	//----- nvinfo : EIATTR_SPARSE_MMA_MASK
	.align		4
.L_464:
        /*0018*/ 	.byte	0x03, 0x50
        /*001a*/ 	.short	0x0000


	//----- nvinfo : EIATTR_MAXREG_COUNT
	.align		4
        /*001c*/ 	.byte	0x03, 0x1b
        /*001e*/ 	.short	0x00a8


	//----- nvinfo : EIATTR_MERCURY_ISA_VERSION
	.align		4
        /*0020*/ 	.byte	0x03, 0x5f
        /*0022*/ 	.short	0x0101


	//----- nvinfo : EIATTR_VRC_CTA_INIT_COUNT
	.align		4
        /*0024*/ 	.byte	0x02, 0x4a
	.zero		1
	.zero		1


	//----- nvinfo : EIATTR_EXIT_INSTR_OFFSETS
	.align		4
        /*0028*/ 	.byte	0x04, 0x1c
        /*002a*/ 	.short	(.L_466 - .L_465)


	//   ....[0]....
.L_465:
        /*002c*/ 	.word	0x00000010


	//----- nvinfo : EIATTR_MAX_THREADS
	.align		4
.L_466:
        /*0030*/ 	.byte	0x04, 0x05
        /*0032*/ 	.short	(.L_468 - .L_467)
.L_467:
        /*0034*/ 	.word	0x00000180
        /*0038*/ 	.word	0x00000001
        /*003c*/ 	.word	0x00000001


	//----- nvinfo : EIATTR_CBANK_PARAM_SIZE
	.align		4
.L_468:
        /*0040*/ 	.byte	0x03, 0x19
        /*0042*/ 	.short	0x0680


	//----- nvinfo : EIATTR_PARAM_CBANK
	.align		4
        /*0044*/ 	.byte	0x04, 0x0a
        /*0046*/ 	.short	(.L_470 - .L_469)
	.align		4
.L_469:
        /*0048*/ 	.word	index@(.nv.constant0._ZN7cutlass13device_kernelIN5flash11enable_sm90INS1_16FlashAttnBwdSm90INS1_25CollectiveMainloopBwdSm90ILi2ELi2ELi2EN4cute5tupleIJNS5_1CILi1EEES8_S8_EEENS6_IJNS7_ILi64EEENS7_ILi128EEESB_EEENS_10bfloat16_tEfNS_4arch4Sm90ELb0ELb1ELb1ELb0ELb0ELb1ELb0ELb0ELi2ELi1ELi2ELi1ELb0EEENS1_24CollectiveEpilogueBwdGQAISC_fSF_Li256ELb0ELb0EEENS1_19SingleTileSchedulerILb0ELb0ELb0ELi128EEEEEEEEEvNT_6ParamsE)
        /*004c*/ 	.short	0x0380
        /*004e*/ 	.short	0x0680


	//----- nvinfo : EIATTR_SW_WAR
	.align		4
.L_470:
        /*0050*/ 	.byte	0x04, 0x36
        /*0052*/ 	.short	(.L_472 - .L_471)
.L_471:
        /*0054*/ 	.word	0x00000008
.L_472:


//--------------------- .nv.info._ZN7cutlass13device_kernelIN5flash11enable_sm90INS1_16FlashAttnBwdSm90INS1_25CollectiveMainloopBwdSm90ILi2ELi2ELi2EN4cute5tupleIJNS5_1CILi1EEES8_S8_EEENS6_IJNS7_ILi64EEENS7_ILi128EEESB_EEENS_10bfloat16_tEfNS_4arch4Sm90ELb0ELb1ELb1ELb0ELb1ELb1ELb0ELb0ELi2ELi1ELi2ELi1ELb0EEENS1_24CollectiveEpilogueBwdGQAISC_fSF_Li256ELb0ELb1EEENS1_19SingleTileSchedulerILb0ELb0ELb0ELi128EEEEEEEEEvNT_6ParamsE --------------------------
	.section	.nv.info._ZN7cutlass13device_kernelIN5flash11enable_sm90INS1_16FlashAttnBwdSm90INS1_25CollectiveMainloopBwdSm90ILi2ELi2ELi2EN4cute5tupleIJNS5_1CILi1EEES8_S8_EEENS6_IJNS7_ILi64EEENS7_ILi128EEESB_EEENS_10bfloat16_tEfNS_4arch4Sm90ELb0ELb1ELb1ELb0ELb1ELb1ELb0ELb0ELi2ELi1ELi2ELi1ELb0EEENS1_24CollectiveEpilogueBwdGQAISC_fSF_Li256ELb0ELb1EEENS1_19SingleTileSchedulerILb0ELb0ELb0ELi128EEEEEEEEEvNT_6ParamsE,"",@"SHT_CUDA_INFO"
	.sectionflags	@""
	.align	4


	//----- nvinfo : EIATTR_CUDA_API_VERSION
	.align		4
        /*0000*/ 	.byte	0x04, 0x37
        /*0002*/ 	.short	(.L_474 - .L_473)
.L_473:
        /*0004*/ 	.word	0x00000082


	//----- nvinfo : EIATTR_KPARAM_INFO
	.align		4
.L_474:
        /*0008*/ 	.byte	0x04, 0x17
        /*000a*/ 	.short	(.L_476 - .L_475)
.L_475:
        /*000c*/ 	.word	0x00000000
        /*0010*/ 	.short	0x0000
        /*0012*/ 	.short	0x0000
        /*0014*/ 	.byte	0x00, 0xf0, 0x01, 0x1a


	//----- nvinfo : EIATTR_SPARSE_MMA_MASK
	.align		4
.L_476:
        /*0018*/ 	.byte	0x03, 0x50
        /*001a*/ 	.short	0x0000


	//----- nvinfo : EIATTR_MAXREG_COUNT
	.align		4
        /*001c*/ 	.byte	0x03, 0x1b
        /*001e*/ 	.short	0x00a8


	//----- nvinfo : EIATTR_MERCURY_ISA_VERSION
	.align		4
        /*0020*/ 	.byte	0x03, 0x5f
        /*0022*/ 	.short	0x0101


	//----- nvinfo : EIATTR_VRC_CTA_INIT_COUNT
	.align		4
        /*0024*/ 	.byte	0x02, 0x4a
	.zero		1
	.zero		1


	//----- nvinfo : EIATTR_EXIT_INSTR_OFFSETS
	.align		4
        /*0028*/ 	.byte	0x04, 0x1c
        /*002a*/ 	.short	(.L_478 - .L_477)


	//   ....[0]....
.L_477:
        /*002c*/ 	.word	0x00000010


	//----- nvinfo : EIATTR_MAX_THREADS
	.align		4
.L_478:
        /*0030*/ 	.byte	0x04, 0x05
        /*0032*/ 	.short	(.L_480 - .L_479)
.L_479:
        /*0034*/ 	.word	0x00000180
        /*0038*/ 	.word	0x00000001
        /*003c*/ 	.word	0x00000001


	//----- nvinfo : EIATTR_CBANK_PARAM_SIZE
	.align		4
.L_480:
        /*0040*/ 	.byte	0x03, 0x19
        /*0042*/ 	.short	0x0680


	//----- nvinfo : EIATTR_PARAM_CBANK
	.align		4
        /*0044*/ 	.byte	0x04, 0x0a
        /*0046*/ 	.short	(.L_482 - .L_481)
	.align		4
.L_481:
        /*0048*/ 	.word	index@(.nv.constant0._ZN7cutlass13device_kernelIN5flash11enable_sm90INS1_16FlashAttnBwdSm90INS1_25CollectiveMainloopBwdSm90ILi2ELi2ELi2EN4cute5tupleIJNS5_1CILi1EEES8_S8_EEENS6_IJNS7_ILi64EEENS7_ILi128EEESB_EEENS_10bfloat16_tEfNS_4arch4Sm90ELb0ELb1ELb1ELb0ELb1ELb1ELb0ELb0ELi2ELi1ELi2ELi1ELb0EEENS1_24CollectiveEpilogueBwdGQAISC_fSF_Li256ELb0ELb1EEENS1_19SingleTileSchedulerILb0ELb0ELb0ELi128EEEEEEEEEvNT_6ParamsE)
        /*004c*/ 	.short	0x0380
        /*004e*/ 	.short	0x0680


	//----- nvinfo : EIATTR_SW_WAR
	.align		4
.L_482:
        /*0050*/ 	.byte	0x04, 0x36
        /*0052*/ 	.short	(.L_484 - .L_483)
.L_483:
        /*0054*/ 	.word	0x00000008
.L_484:


//--------------------- .nv.info._ZN7cutlass13device_kernelIN5flash11enable_sm90INS1_16FlashAttnBwdSm90INS1_25CollectiveMainloopBwdSm90ILi2ELi2ELi2EN4cute5tupleIJNS5_1CILi1EEES8_S8_EEENS6_IJNS7_ILi64EEENS7_ILi128EEESB_EEENS_10bfloat16_tEfNS_4arch4Sm90ELb0ELb1ELb1ELb1ELb0ELb1ELb0ELb0ELi2ELi1ELi2ELi1ELb0EEENS1_21CollectiveEpilogueBwdISC_SD_SF_Li256ELb1ELb0ELi1EEENS1_19SingleTileSchedulerILb1ELb0ELb0ELi128EEEEEEEEEvNT_6ParamsE --------------------------
	.section	.nv.info._ZN7cutlass13device_kernelIN5flash11enable_sm90INS1_16FlashAttnBwdSm90INS1_25CollectiveMainloopBwdSm90ILi2ELi2ELi2EN4cute5tupleIJNS5_1CILi1EEES8_S8_EEENS6_IJNS7_ILi64EEENS7_ILi128EEESB_EEENS_10bfloat16_tEfNS_4arch4Sm90ELb0ELb1ELb1ELb1ELb0ELb1ELb0ELb0ELi2ELi1ELi2ELi1ELb0EEENS1_21CollectiveEpilogueBwdISC_SD_SF_Li256ELb1ELb0ELi1EEENS1_19SingleTileSchedulerILb1ELb0ELb0ELi128EEEEEEEEEvNT_6ParamsE,"",@"SHT_CUDA_INFO"
	.sectionflags	@""
	.align	4


	//----- nvinfo : EIATTR_CUDA_API_VERSION
	.align		4
        /*0000*/ 	.byte	0x04, 0x37
        /*0002*/ 	.short	(.L_486 - .L_485)
.L_485:
        /*0004*/ 	.word	0x00000082


	//----- nvinfo : EIATTR_KPARAM_INFO
	.align		4
.L_486:
        /*0008*/ 	.byte	0x04, 0x17
        /*000a*/ 	.short	(.L_488 - .L_487)
.L_487:
        /*000c*/ 	.word	0x00000000
        /*0010*/ 	.short	0x0000
        /*0012*/ 	.short	0x0000
        /*0014*/ 	.byte	0x00, 0xf0, 0x01, 0x1a


	//----- nvinfo : EIATTR_SPARSE_MMA_MASK
	.align		4
.L_488:
        /*0018*/ 	.byte	0x03, 0x50
        /*001a*/ 	.short	0x0000


	//----- nvinfo : EIATTR_MAXREG_COUNT
	.align		4
        /*001c*/ 	.byte	0x03, 0x1b
        /*001e*/ 	.short	0x00a8


	//----- nvinfo : EIATTR_MERCURY_ISA_VERSION
	.align		4
        /*0020*/ 	.byte	0x03, 0x5f
        /*0022*/ 	.short	0x0101


	//----- nvinfo : EIATTR_VRC_CTA_INIT_COUNT
	.align		4
        /*0024*/ 	.byte	0x02, 0x4a
	.zero		1
	.zero		1


	//----- nvinfo : EIATTR_EXIT_INSTR_OFFSETS
	.align		4
        /*0028*/ 	.byte	0x04, 0x1c
        /*002a*/ 	.short	(.L_490 - .L_489)


	//   ....[0]....
.L_489:
        /*002c*/ 	.word	0x00000010


	//----- nvinfo : EIATTR_MAX_THREADS
	.align		4
.L_490:
        /*0030*/ 	.byte	0x04, 0x05
        /*0032*/ 	.short	(.L_492 - .L_491)
.L_491:
        /*0034*/ 	.word	0x00000180
        /*0038*/ 	.word	0x00000001
        /*003c*/ 	.word	0x00000001


	//----- nvinfo : EIATTR_CBANK_PARAM_SIZE
	.align		4
.L_492:
        /*0040*/ 	.byte	0x03, 0x19
        /*0042*/ 	.short	0x0680


	//----- nvinfo : EIATTR_PARAM_CBANK
	.align		4
        /*0044*/ 	.byte	0x04, 0x0a
        /*0046*/ 	.short	(.L_494 - .L_493)
	.align		4
.L_493:
        /*0048*/ 	.word	index@(.nv.constant0._ZN7cutlass13device_kernelIN5flash11enable_sm90INS1_16FlashAttnBwdSm90INS1_25CollectiveMainloopBwdSm90ILi2ELi2ELi2EN4cute5tupleIJNS5_1CILi1EEES8_S8_EEENS6_IJNS7_ILi64EEENS7_ILi128EEESB_EEENS_10bfloat16_tEfNS_4arch4Sm90ELb0ELb1ELb1ELb1ELb0ELb1ELb0ELb0ELi2ELi1ELi2ELi1ELb0EEENS1_21CollectiveEpilogueBwdISC_SD_SF_Li256ELb1ELb0ELi1EEENS1_19SingleTileSchedulerILb1ELb0ELb0ELi128EEEEEEEEEvNT_6ParamsE)
        /*004c*/ 	.short	0x0380
        /*004e*/ 	.short	0x0680


	//----- nvinfo : EIATTR_SW_WAR
	.align		4
.L_494:
        /*0050*/ 	.byte	0x04, 0x36
        /*0052*/ 	.short	(.L_496 - .L_495)
.L_495:
        /*0054*/ 	.word	0x00000008
.L_496:


//--------------------- .nv.info._ZN7cutlass13device_kernelIN5flash11enable_sm90INS1_16FlashAttnBwdSm90INS1_25CollectiveMainloopBwdSm90ILi2ELi2ELi2EN4cute5tupleIJNS5_1CILi1EEES8_S8_EEENS6_IJNS7_ILi64EEENS7_ILi128EEESB_EEENS_10bfloat16_tEfNS_4arch4Sm90ELb0ELb1ELb1ELb1ELb1ELb1ELb0ELb0ELi2ELi1ELi2ELi1ELb0EEENS1_21CollectiveEpilogueBwdISC_SD_SF_Li256ELb1ELb0ELi1EEENS1_19SingleTileSchedulerILb1ELb0ELb0ELi128EEEEEEEEEvNT_6ParamsE --------------------------
	.section	.nv.info._ZN7cutlass13device_kernelIN5flash11enable_sm90INS1_16FlashAttnBwdSm90INS1_25CollectiveMainloopBwdSm90ILi2ELi2ELi2EN4cute5tupleIJNS5_1CILi1EEES8_S8_EEENS6_IJNS7_ILi64EEENS7_ILi128EEESB_EEENS_10bfloat16_tEfNS_4arch4Sm90ELb0ELb1ELb1ELb1ELb1ELb1ELb0ELb0ELi2ELi1ELi2ELi1ELb0EEENS1_21CollectiveEpilogueBwdISC_SD_SF_Li256ELb1ELb0ELi1EEENS1_19SingleTileSchedulerILb1ELb0ELb0ELi128EEEEEEEEEvNT_6ParamsE,"",@"SHT_CUDA_INFO"
	.sectionflags	@""
	.align	4


	//----- nvinfo : EIATTR_CUDA_API_VERSION
	.align		4
        /*0000*/ 	.byte	0x04, 0x37
        /*0002*/ 	.short	(.L_498 - .L_497)
.L_497:
        /*0004*/ 	.word	0x00000082


	//----- nvinfo : EIATTR_KPARAM_INFO
	.align		4
.L_498:
        /*0008*/ 	.byte	0x04, 0x17
        /*000a*/ 	.short	(.L_500 - .L_499)
.L_499:
        /*000c*/ 	.word	0x00000000
        /*0010*/ 	.short	0x0000
        /*0012*/ 	.short	0x0000
        /*0014*/ 	.byte	0x00, 0xf0, 0x01, 0x1a


	//----- nvinfo : EIATTR_SPARSE_MMA_MASK
	.align		4
.L_500:
        /*0018*/ 	.byte	0x03, 0x50
        /*001a*/ 	.short	0x0000


	//----- nvinfo : EIATTR_MAXREG_COUNT
	.align		4
        /*001c*/ 	.byte	0x03, 0x1b
        /*001e*/ 	.short	0x00a8


	//----- nvinfo : EIATTR_MERCURY_ISA_VERSION
	.align		4
        /*0020*/ 	.byte	0x03, 0x5f
        /*0022*/ 	.short	0x0101


	//----- nvinfo : EIATTR_VRC_CTA_INIT_COUNT
	.align		4
        /*0024*/ 	.byte	0x02, 0x4a
	.zero		1
	.zero		1


	//----- nvinfo : EIATTR_EXIT_INSTR_OFFSETS
	.align		4
        /*0028*/ 	.byte	0x04, 0x1c
        /*002a*/ 	.short	(.L_502 - .L_501)


	//   ....[0]....
.L_501:
        /*002c*/ 	.word	0x00000010


	//----- nvinfo : EIATTR_MAX_THREADS
	.align		4
.L_502:
        /*0030*/ 	.byte	0x04, 0x05
        /*0032*/ 	.short	(.L_504 - .L_503)
.L_503:
        /*0034*/ 	.word	0x00000180
        /*0038*/ 	.word	0x00000001
        /*003c*/ 	.word	0x00000001


	//----- nvinfo : EIATTR_CBANK_PARAM_SIZE
	.align		4
.L_504:
        /*0040*/ 	.byte	0x03, 0x19
        /*0042*/ 	.short	0x0680


	//----- nvinfo : EIATTR_PARAM_CBANK
	.align		4
        /*0044*/ 	.byte	0x04, 0x0a
        /*0046*/ 	.short	(.L_506 - .L_505)
	.align		4
.L_505:
        /*0048*/ 	.word	index@(.nv.constant0._ZN7cutlass13device_kernelIN5flash11enable_sm90INS1_16FlashAttnBwdSm90INS1_25CollectiveMainloopBwdSm90ILi2ELi2ELi2EN4cute5tupleIJNS5_1CILi1EEES8_S8_EEENS6_IJNS7_ILi64EEENS7_ILi128EEESB_EEENS_10bfloat16_tEfNS_4arch4Sm90ELb0ELb1ELb1ELb1ELb1ELb1ELb0ELb0ELi2ELi1ELi2ELi1ELb0EEENS1_21CollectiveEpilogueBwdISC_SD_SF_Li256ELb1ELb0ELi1EEENS1_19SingleTileSchedulerILb1ELb0ELb0ELi128EEEEEEEEEvNT_6ParamsE)
        /*004c*/ 	.short	0x0380
        /*004e*/ 	.short	0x0680


	//----- nvinfo : EIATTR_SW_WAR
	.align		4
.L_506:
        /*0050*/ 	.byte	0x04, 0x36
        /*0052*/ 	.short	(.L_508 - .L_507)
.L_507:
        /*0054*/ 	.word	0x00000008
.L_508:


//--------------------- .nv.info._ZN7cutlass13device_kernelIN5flash11enable_sm90INS1_16FlashAttnBwdSm90INS1_25CollectiveMainloopBwdSm90ILi2ELi2ELi2EN4cute5tupleIJNS5_1CILi1EEES8_S8_EEENS6_IJNS7_ILi64EEENS7_ILi128EEESB_EEENS_10bfloat16_tEfNS_4arch4Sm90ELb0ELb1ELb1ELb1ELb0ELb1ELb0ELb0ELi2ELi1ELi2ELi1ELb0EEENS1_24CollectiveEpilogueBwdGQAISC_fSF_Li256ELb1ELb0EEENS1_19SingleTileSchedulerILb1ELb0ELb0ELi128EEEEEEEEEvNT_6ParamsE --------------------------
	.section	.nv.info._ZN7cutlass13device_kernelIN5flash11enable_sm90INS1_16FlashAttnBwdSm90INS1_25CollectiveMainloopBwdSm90ILi2ELi2ELi2EN4cute5tupleIJNS5_1CILi1EEES8_S8_EEENS6_IJNS7_ILi64EEENS7_ILi128EEESB_EEENS_10bfloat16_tEfNS_4arch4Sm90ELb0ELb1ELb1ELb1ELb0ELb1ELb0ELb0ELi2ELi1ELi2ELi1ELb0EEENS1_24CollectiveEpilogueBwdGQAISC_fSF_Li256ELb1ELb0EEENS1_19SingleTileSchedulerILb1ELb0ELb0ELi128EEEEEEEEEvNT_6ParamsE,"",@"SHT_CUDA_INFO"
	.sectionflags	@""
	.align	4


	//----- nvinfo : EIATTR_CUDA_API_VERSION
	.align		4
        /*0000*/ 	.byte	0x04, 0x37
        /*0002*/ 	.short	(.L_510 - .L_509)
.L_509:
        /*0004*/ 	.word	0x00000082


	//----- nvinfo : EIATTR_KPARAM_INFO
	.align		4
.L_510:
        /*0008*/ 	.byte	0x04, 0x17
        /*000a*/ 	.short	(.L_512 - .L_511)
.L_511:
        /*000c*/ 	.word	0x00000000
        /*0010*/ 	.short	0x0000
        /*0012*/ 	.short	0x0000
        /*0014*/ 	.byte	0x00, 0xf0, 0x01, 0x1a


	//----- nvinfo : EIATTR_SPARSE_MMA_MASK
	.align		4
.L_512:
        /*0018*/ 	.byte	0x03, 0x50
        /*001a*/ 	.short	0x0000


	//----- nvinfo : EIATTR_MAXREG_COUNT
	.align		4
        /*001c*/ 	.byte	0x03, 0x1b
        /*001e*/ 	.short	0x00a8


	//----- nvinfo : EIATTR_MERCURY_ISA_VERSION
	.align		4
        /*0020*/ 	.byte	0x03, 0x5f
        /*0022*/ 	.short	0x0101


	//----- nvinfo : EIATTR_VRC_CTA_INIT_COUNT
	.align		4
        /*0024*/ 	.byte	0x02, 0x4a
	.zero		1
	.zero		1


	//----- nvinfo : EIATTR_EXIT_INSTR_OFFSETS
	.align		4
        /*0028*/ 	.byte	0x04, 0x1c
        /*002a*/ 	.short	(.L_514 - .L_513)


	//   ....[0]....
.L_513:
        /*002c*/ 	.word	0x00000010


	//----- nvinfo : EIATTR_MAX_THREADS
	.align		4
.L_514:
        /*0030*/ 	.byte	0x04, 0x05
        /*0032*/ 	.short	(.L_516 - .L_515)
.L_515:
        /*0034*/ 	.word	0x00000180
        /*0038*/ 	.word	0x00000001
        /*003c*/ 	.word	0x00000001


	//----- nvinfo : EIATTR_CBANK_PARAM_SIZE
	.align		4
.L_516:
        /*0040*/ 	.byte	0x03, 0x19
        /*0042*/ 	.short	0x0680


	//----- nvinfo : EIATTR_PARAM_CBANK
	.align		4
        /*0044*/ 	.byte	0x04, 0x0a
        /*0046*/ 	.short	(.L_518 - .L_517)
	.align		4
.L_517:
        /*0048*/ 	.word	index@(.nv.constant0._ZN7cutlass13device_kernelIN5flash11enable_sm90INS1_16FlashAttnBwdSm90INS1_25CollectiveMainloopBwdSm90ILi2ELi2ELi2EN4cute5tupleIJNS5_1CILi1EEES8_S8_EEENS6_IJNS7_ILi64EEENS7_ILi128EEESB_EEENS_10bfloat16_tEfNS_4arch4Sm90ELb0ELb1ELb1ELb1ELb0ELb1ELb0ELb0ELi2ELi1ELi2ELi1ELb0EEENS1_24CollectiveEpilogueBwdGQAISC_fSF_Li256ELb1ELb0EEENS1_19SingleTileSchedulerILb1ELb0ELb0ELi128EEEEEEEEEvNT_6ParamsE)
        /*004c*/ 	.short	0x0380
        /*004e*/ 	.short	0x0680


	//----- nvinfo : EIATTR_SW_WAR
	.align		4
.L_518:
        /*0050*/ 	.byte	0x04, 0x36
        /*0052*/ 	.short	(.L_520 - .L_519)
.L_519:
        /*0054*/ 	.word	0x00000008
.L_520:


//--------------------- .nv.info._ZN7cutlass13device_kernelIN5flash11enable_sm90INS1_16FlashAttnBwdSm90INS1_25CollectiveMainloopBwdSm90ILi2ELi2ELi2EN4cute5tupleIJNS5_1CILi1EEES8_S8_EEENS6_IJNS7_ILi64EEENS7_ILi128EEESB_EEENS_10bfloat16_tEfNS_4arch4Sm90ELb0ELb1ELb1ELb1ELb1ELb1ELb0ELb0ELi2ELi1ELi2ELi1ELb0EEENS1_24CollectiveEpilogueBwdGQAISC_fSF_Li256ELb1ELb1EEENS1_19SingleTileSchedulerILb1ELb0ELb0ELi128EEEEEEEEEvNT_6ParamsE --------------------------
	.section	.nv.info._ZN7cutlass13device_kernelIN5flash11enable_sm90INS1_16FlashAttnBwdSm90INS1_25CollectiveMainloopBwdSm90ILi2ELi2ELi2EN4cute5tupleIJNS5_1CILi1EEES8_S8_EEENS6_IJNS7_ILi64EEENS7_ILi128EEESB_EEENS_10bfloat16_tEfNS_4arch4Sm90ELb0ELb1ELb1ELb1ELb1ELb1ELb0ELb0ELi2ELi1ELi2ELi1ELb0EEENS1_24CollectiveEpilogueBwdGQAISC_fSF_Li256ELb1ELb1EEENS1_19SingleTileSchedulerILb1ELb0ELb0ELi128EEEEEEEEEvNT_6ParamsE,"",@"SHT_CUDA_INFO"
	.sectionflags	@""
	.align	4


	//----- nvinfo : EIATTR_CUDA_API_VERSION
	.align		4
        /*0000*/ 	.byte	0x04, 0x37
        /*0002*/ 	.short	(.L_522 - .L_521)
.L_521:
        /*0004*/ 	.word	0x00000082


	//----- nvinfo : EIATTR_KPARAM_INFO
	.align		4
.L_522:
        /*0008*/ 	.byte	0x04, 0x17
        /*000a*/ 	.short	(.L_524 - .L_523)
.L_523:
        /*000c*/ 	.word	0x00000000
        /*0010*/ 	.short	0x0000
        /*0012*/ 	.short	0x0000
        /*0014*/ 	.byte	0x00, 0xf0, 0x01, 0x1a


	//----- nvinfo : EIATTR_SPARSE_MMA_MASK
	.align		4
.L_524:
        /*0018*/ 	.byte	0x03, 0x50
        /*001a*/ 	.short	0x0000


	//----- nvinfo : EIATTR_MAXREG_COUNT
	.align		4
        /*001c*/ 	.byte	0x03, 0x1b
        /*001e*/ 	.short	0x00a8


	//----- nvinfo : EIATTR_MERCURY_ISA_VERSION
	.align		4
        /*0020*/ 	.byte	0x03, 0x5f
        /*0022*/ 	.short	0x0101


	//----- nvinfo : EIATTR_VRC_CTA_INIT_COUNT
	.align		4
        /*0024*/ 	.byte	0x02, 0x4a
	.zero		1
	.zero		1


	//----- nvinfo : EIATTR_EXIT_INSTR_OFFSETS
	.align		4
        /*0028*/ 	.byte	0x04, 0x1c
        /*002a*/ 	.short	(.L_526 - .L_525)


	//   ....[0]....
.L_525:
        /*002c*/ 	.word	0x00000010


	//----- nvinfo : EIATTR_MAX_THREADS
	.align		4
.L_526:
        /*0030*/ 	.byte	0x04, 0x05
        /*0032*/ 	.short	(.L_528 - .L_527)
.L_527:
        /*0034*/ 	.word	0x00000180
        /*0038*/ 	.word	0x00000001
        /*003c*/ 	.word	0x00000001


	//----- nvinfo : EIATTR_CBANK_PARAM_SIZE
	.align		4
.L_528:
        /*0040*/ 	.byte	0x03, 0x19
        /*0042*/ 	.short	0x0680


	//----- nvinfo : EIATTR_PARAM_CBANK
	.align		4
        /*0044*/ 	.byte	0x04, 0x0a
        /*0046*/ 	.short	(.L_530 - .L_529)
	.align		4
.L_529:
        /*0048*/ 	.word	index@(.nv.constant0._ZN7cutlass13device_kernelIN5flash11enable_sm90INS1_16FlashAttnBwdSm90INS1_25CollectiveMainloopBwdSm90ILi2ELi2ELi2EN4cute5tupleIJNS5_1CILi1EEES8_S8_EEENS6_IJNS7_ILi64EEENS7_ILi128EEESB_EEENS_10bfloat16_tEfNS_4arch4Sm90ELb0ELb1ELb1ELb1ELb1ELb1ELb0ELb0ELi2ELi1ELi2ELi1ELb0EEENS1_24CollectiveEpilogueBwdGQAISC_fSF_Li256ELb1ELb1EEENS1_19SingleTileSchedulerILb1ELb0ELb0ELi128EEEEEEEEEvNT_6ParamsE)
        /*004c*/ 	.short	0x0380
        /*004e*/ 	.short	0x0680


	//----- nvinfo : EIATTR_SW_WAR
	.align		4
.L_530:
        /*0050*/ 	.byte	0x04, 0x36
        /*0052*/ 	.short	(.L_532 - .L_531)
.L_531:
        /*0054*/ 	.word	0x00000008
.L_532:


//--------------------- .nv.info._ZN7cutlass13device_kernelIN5flash11enable_sm90INS1_16FlashAttnBwdSm90INS1_25CollectiveMainloopBwdSm90ILi2ELi2ELi2EN4cute5tupleIJNS5_1CILi1EEES8_S8_EEENS6_IJNS7_ILi64EEENS7_ILi128EEESB_EEENS_10bfloat16_tEfNS_4arch4Sm90ELb1ELb0ELb1ELb0ELb0ELb1ELb0ELb0ELi2ELi1ELi2ELi1ELb0EEENS1_21CollectiveEpilogueBwdISC_SD_SF_Li256ELb0ELb0ELi1EEENS1_25SingleTileBwdLPTSchedulerILb0ELi128ELb0EEEEEEEEEvNT_6ParamsE --------------------------
	.section	.nv.info._ZN7cutlass13device_kernelIN5flash11enable_sm90INS1_16FlashAttnBwdSm90INS1_25CollectiveMainloopBwdSm90ILi2ELi2ELi2EN4cute5tupleIJNS5_1CILi1EEES8_S8_EEENS6_IJNS7_ILi64EEENS7_ILi128EEESB_EEENS_10bfloat16_tEfNS_4arch4Sm90ELb1ELb0ELb1ELb0ELb0ELb1ELb0ELb0ELi2ELi1ELi2ELi1ELb0EEENS1_21CollectiveEpilogueBwdISC_SD_SF_Li256ELb0ELb0ELi1EEENS1_25SingleTileBwdLPTSchedulerILb0ELi128ELb0EEEEEEEEEvNT_6ParamsE,"",@"SHT_CUDA_INFO"
	.sectionflags	@""
	.align	4


	//----- nvinfo : EIATTR_CUDA_API_VERSION
	.align		4
        /*0000*/ 	.byte	0x04, 0x37
        /*0002*/ 	.short	(.L_534 - .L_533)
.L_533:
        /*0004*/ 	.word	0x00000082


	//----- nvinfo : EIATTR_KPARAM_INFO
	.align		4
.L_534:
        /*0008*/ 	.byte	0x04, 0x17
        /*000a*/ 	.short	(.L_536 - .L_535)
.L_535:
        /*000c*/ 	.word	0x00000000
        /*0010*/ 	.short	0x0000
        /*0012*/ 	.short	0x0000
        /*0014*/ 	.byte	0x00, 0xf0, 0x01, 0x24


	//----- nvinfo : EIATTR_SPARSE_MMA_MASK
	.align		4
.L_536:
        /*0018*/ 	.byte	0x03, 0x50
        /*001a*/ 	.short	0x0000


	//----- nvinfo : EIATTR_MAXREG_COUNT
	.align		4
        /*001c*/ 	.byte	0x03, 0x1b
        /*001e*/ 	.short	0x00a8


	//----- nvinfo : EIATTR_MERCURY_ISA_VERSION
	.align		4
        /*0020*/ 	.byte	0x03, 0x5f
        /*0022*/ 	.short	0x0101


	//----- nvinfo : EIATTR_VRC_CTA_INIT_COUNT
	.align		4
        /*0024*/ 	.byte	0x02, 0x4a
	.zero		1
	.zero		1


	//----- nvinfo : EIATTR_EXIT_INSTR_OFFSETS
	.align		4
        /*0028*/ 	.byte	0x04, 0x1c
        /*002a*/ 	.short	(.L_538 - .L_537)


	//   ....[0]....
.L_537:
        /*002c*/ 	.word	0x00000010


	//----- nvinfo : EIATTR_MAX_THREADS
	.align		4
.L_538:
        /*0030*/ 	.byte	0x04, 0x05
        /*0032*/ 	.short	(.L_540 - .L_539)
.L_539:
        /*0034*/ 	.word	0x00000180
        /*0038*/ 	.word	0x00000001
        /*003c*/ 	.word	0x00000001


	//----- nvinfo : EIATTR_CBANK_PARAM_SIZE
	.align		4
.L_540:
        /*0040*/ 	.byte	0x03, 0x19
        /*0042*/ 	.short	0x0900


	//----- nvinfo : EIATTR_PARAM_CBANK
	.align		4
        /*0044*/ 	.byte	0x04, 0x0a
        /*0046*/ 	.short	(.L_542 - .L_541)
	.align		4
.L_541:
        /*0048*/ 	.word	index@(.nv.constant0._ZN7cutlass13device_kernelIN5flash11enable_sm90INS1_16FlashAttnBwdSm90INS1_25CollectiveMainloopBwdSm90ILi2ELi2ELi2EN4cute5tupleIJNS5_1CILi1EEES8_S8_EEENS6_IJNS7_ILi64EEENS7_ILi128EEESB_EEENS_10bfloat16_tEfNS_4arch4Sm90ELb1ELb0ELb1ELb0ELb0ELb1ELb0ELb0ELi2ELi1ELi2ELi1ELb0EEENS1_21CollectiveEpilogueBwdISC_SD_SF_Li256ELb0ELb0ELi1EEENS1_25SingleTileBwdLPTSchedulerILb0ELi128ELb0EEEEEEEEEvNT_6ParamsE)
        /*004c*/ 	.short	0x0380
        /*004e*/ 	.short	0x0900


	//----- nvinfo : EIATTR_SW_WAR
	.align		4
.L_542:
        /*0050*/ 	.byte	0x04, 0x36
        /*0052*/ 	.short	(.L_544 - .L_543)
.L_543:
        /*0054*/ 	.word	0x00000008
.L_544:


//--------------------- .nv.info._ZN7cutlass13device_kernelIN5flash11enable_sm90INS1_16FlashAttnBwdSm90INS1_25CollectiveMainloopBwdSm90ILi2ELi2ELi2EN4cute5tupleIJNS5_1CILi1EEES8_S8_EEENS6_IJNS7_ILi64EEENS7_ILi128EEESB_EEENS_10bfloat16_tEfNS_4arch4Sm90ELb1ELb0ELb1ELb0ELb1ELb1ELb0ELb0ELi2ELi1ELi2ELi1ELb0EEENS1_21CollectiveEpilogueBwdISC_SD_SF_Li256ELb0ELb0ELi1EEENS1_25SingleTileBwdLPTSchedulerILb0ELi128ELb1EEEEEEEEEvNT_6ParamsE --------------------------
	.section	.nv.info._ZN7cutlass13device_kernelIN5flash11enable_sm90INS1_16FlashAttnBwdSm90INS1_25CollectiveMainloopBwdSm90ILi2ELi2ELi2EN4cute5tupleIJNS5_1CILi1EEES8_S8_EEENS6_IJNS7_ILi64EEENS7_ILi128EEESB_EEENS_10bfloat16_tEfNS_4arch4Sm90ELb1ELb0ELb1ELb0ELb1ELb1ELb0ELb0ELi2ELi1ELi2ELi1ELb0EEENS1_21CollectiveEpilogueBwdISC_SD_SF_Li256ELb0ELb0ELi1EEENS1_25SingleTileBwdLPTSchedulerILb0ELi128ELb1EEEEEEEEEvNT_6ParamsE,"",@"SHT_CUDA_INFO"
	.sectionflags	@""
	.align	4


	//----- nvinfo : EIATTR_CUDA_API_VERSION
	.align		4
        /*0000*/ 	.byte	0x04, 0x37
        /*0002*/ 	.short	(.L_546 - .L_545)
.L_545:
        /*0004*/ 	.word	0x00000082


	//----- nvinfo : EIATTR_KPARAM_INFO
	.align		4
.L_546:
        /*0008*/ 	.byte	0x04, 0x17
        /*000a*/ 	.short	(.L_548 - .L_547)
.L_547:
        /*000c*/ 	.word	0x00000000
        /*0010*/ 	.short	0x0000
        /*0012*/ 	.short	0x0000
        /*0014*/ 	.byte	0x00, 0xf0, 0x01, 0x24


	//----- nvinfo : EIATTR_SPARSE_MMA_MASK
	.align		4
.L_548:
        /*0018*/ 	.byte	0x03, 0x50
        /*001a*/ 	.short	0x0000


	//----- nvinfo : EIATTR_MAXREG_COUNT
	.align		4
        /*001c*/ 	.byte	0x03, 0x1b
        /*001e*/ 	.short	0x00a8


	//----- nvinfo : EIATTR_MERCURY_ISA_VERSION
	.align		4
        /*0020*/ 	.byte	0x03, 0x5f
        /*0022*/ 	.short	0x0101


	//----- nvinfo : EIATTR_VRC_CTA_INIT_COUNT
	.align		4
        /*0024*/ 	.byte	0x02, 0x4a
	.zero		1
	.zero		1


	//----- nvinfo : EIATTR_EXIT_INSTR_OFFSETS
	.align		4
        /*0028*/ 	.byte	0x04, 0x1c
        /*002a*/ 	.short	(.L_550 - .L_549)


	//   ....[0]....
.L_549:
        /*002c*/ 	.word	0x00000010


	//----- nvinfo : EIATTR_MAX_THREADS
	.align		4
.L_550:
        /*0030*/ 	.byte	0x04, 0x05
        /*0032*/ 	.short	(.L_552 - .L_551)
.L_551:
        /*0034*/ 	.word	0x00000180
        /*0038*/ 	.word	0x00000001
        /*003c*/ 	.word	0x00000001


	//----- nvinfo : EIATTR_CBANK_PARAM_SIZE
	.align		4
.L_552:
        /*0040*/ 	.byte	0x03, 0x19
        /*0042*/ 	.short	0x0900


	//----- nvinfo : EIATTR_PARAM_CBANK
	.align		4
        /*0044*/ 	.byte	0x04, 0x0a
        /*0046*/ 	.short	(.L_554 - .L_553)
	.align		4
.L_553:
        /*0048*/ 	.word	index@(.nv.constant0._ZN7cutlass13device_kernelIN5flash11enable_sm90INS1_16FlashAttnBwdSm90INS1_25CollectiveMainloopBwdSm90ILi2ELi2ELi2EN4cute5tupleIJNS5_1CILi1EEES8_S8_EEENS6_IJNS7_ILi64EEENS7_ILi128EEESB_EEENS_10bfloat16_tEfNS_4arch4Sm90ELb1ELb0ELb1ELb0ELb1ELb1ELb0ELb0ELi2ELi1ELi2ELi1ELb0EEENS1_21CollectiveEpilogueBwdISC_SD_SF_Li256ELb0ELb0ELi1EEENS1_25SingleTileBwdLPTSchedulerILb0ELi128ELb1EEEEEEEEEvNT_6ParamsE)
        /*004c*/ 	.short	0x0380
        /*004e*/ 	.short	0x0900


	//----- nvinfo : EIATTR_SW_WAR
	.align		4
.L_554:
        /*0050*/ 	.byte	0x04, 0x36
        /*0052*/ 	.short	(.L_556 - .L_555)
.L_555:
        /*0054*/ 	.word	0x00000008
.L_556:


//--------------------- .nv.info._ZN7cutlass13device_kernelIN5flash11enable_sm90INS1_16FlashAttnBwdSm90INS1_25CollectiveMainloopBwdSm90ILi2ELi2ELi2EN4cute5tupleIJNS5_1CILi1EEES8_S8_EEENS6_IJNS7_ILi64EEENS7_ILi128EEESB_EEENS_10bfloat16_tEfNS_4arch4Sm90ELb1ELb0ELb1ELb0ELb0ELb1ELb0ELb0ELi2ELi1ELi2ELi1ELb0EEENS1_24CollectiveEpilogueBwdGQAISC_fSF_Li256ELb0ELb0EEENS1_25SingleTileBwdLPTSchedulerILb0ELi128ELb0EEEEEEEEEvNT_6ParamsE --------------------------
	.section	.nv.info._ZN7cutlass13device_kernelIN5flash11enable_sm90INS1_16FlashAttnBwdSm90INS1_25CollectiveMainloopBwdSm90ILi2ELi2ELi2EN4cute5tupleIJNS5_1CILi1EEES8_S8_EEENS6_IJNS7_ILi64EEENS7_ILi128EEESB_EEENS_10bfloat16_tEfNS_4arch4Sm90ELb1ELb0ELb1ELb0ELb0ELb1ELb0ELb0ELi2ELi1ELi2ELi1ELb0EEENS1_24CollectiveEpilogueBwdGQAISC_fSF_Li256ELb0ELb0EEENS1_25SingleTileBwdLPTSchedulerILb0ELi128ELb0EEEEEEEEEvNT_6ParamsE,"",@"SHT_CUDA_INFO"
	.sectionflags	@""
	.align	4


	//----- nvinfo : EIATTR_CUDA_API_VERSION
	.align		4
        /*0000*/ 	.byte	0x04, 0x37
        /*0002*/ 	.short	(.L_558 - .L_557)
.L_557:
        /*0004*/ 	.word	0x00000082


	//----- nvinfo : EIATTR_KPARAM_INFO
	.align		4
.L_558:
        /*0008*/ 	.byte	0x04, 0x17
        /*000a*/ 	.short	(.L_560 - .L_559)
.L_559:
        /*000c*/ 	.word	0x00000000
        /*0010*/ 	.short	0x0000
        /*0012*/ 	.short	0x0000
        /*0014*/ 	.byte	0x00, 0xf0, 0x01, 0x1c


	//----- nvinfo : EIATTR_SPARSE_MMA_MASK
	.align		4
.L_560:
        /*0018*/ 	.byte	0x03, 0x50
        /*001a*/ 	.short	0x0000


	//----- nvinfo : EIATTR_MAXREG_COUNT
	.align		4
        /*001c*/ 	.byte	0x03, 0x1b
        /*001e*/ 	.short	0x00a8


	//----- nvinfo : EIATTR_MERCURY_ISA_VERSION
	.align		4
        /*0020*/ 	.byte	0x03, 0x5f
        /*0022*/ 	.short	0x0101


	//----- nvinfo : EIATTR_VRC_CTA_INIT_COUNT
	.align		4
        /*0024*/ 	.byte	0x02, 0x4a
	.zero		1
	.zero		1


	//----- nvinfo : EIATTR_EXIT_INSTR_OFFSETS
	.align		4
        /*0028*/ 	.byte	0x04, 0x1c
        /*002a*/ 	.short	(.L_562 - .L_561)


	//   ....[0]....
.L_561:
        /*002c*/ 	.word	0x00000010


	//----- nvinfo : EIATTR_MAX_THREADS
	.align		4
.L_562:
        /*0030*/ 	.byte	0x04, 0x05
        /*0032*/ 	.short	(.L_564 - .L_563)
.L_563:
        /*0034*/ 	.word	0x00000180
        /*0038*/ 	.word	0x00000001
        /*003c*/ 	.word	0x00000001


	//----- nvinfo : EIATTR_CBANK_PARAM_SIZE
	.align		4
.L_564:
        /*0040*/ 	.byte	0x03, 0x19
        /*0042*/ 	.short	0x0700


	//----- nvinfo : EIATTR_PARAM_CBANK
	.align		4
        /*0044*/ 	.byte	0x04, 0x0a
        /*0046*/ 	.short	(.L_566 - .L_565)
	.align		4
.L_565:
        /*0048*/ 	.word	index@(.nv.constant0._ZN7cutlass13device_kernelIN5flash11enable_sm90INS1_16FlashAttnBwdSm90INS1_25CollectiveMainloopBwdSm90ILi2ELi2ELi2EN4cute5tupleIJNS5_1CILi1EEES8_S8_EEENS6_IJNS7_ILi64EEENS7_ILi128EEESB_EEENS_10bfloat16_tEfNS_4arch4Sm90ELb1ELb0ELb1ELb0ELb0ELb1ELb0ELb0ELi2ELi1ELi2ELi1ELb0EEENS1_24CollectiveEpilogueBwdGQAISC_fSF_Li256ELb0ELb0EEENS1_25SingleTileBwdLPTSchedulerILb0ELi128ELb0EEEEEEEEEvNT_6ParamsE)
        /*004c*/ 	.short	0x0380
        /*004e*/ 	.short	0x0700


	//----- nvinfo : EIATTR_SW_WAR
	.align		4
.L_566:
        /*0050*/ 	.byte	0x04, 0x36
        /*0052*/ 	.short	(.L_568 - .L_567)
.L_567:
        /*0054*/ 	.word	0x00000008
.L_568:


//--------------------- .nv.info._ZN7cutlass13device_kernelIN5flash11enable_sm90INS1_16FlashAttnBwdSm90INS1_25CollectiveMainloopBwdSm90ILi2ELi2ELi2EN4cute5tupleIJNS5_1CILi1EEES8_S8_EEENS6_IJNS7_ILi64EEENS7_ILi128EEESB_EEENS_10bfloat16_tEfNS_4arch4Sm90ELb1ELb0ELb1ELb0ELb1ELb1ELb0ELb0ELi2ELi1ELi2ELi1ELb0EEENS1_24CollectiveEpilogueBwdGQAISC_fSF_Li256ELb0ELb1EEENS1_25SingleTileBwdLPTSchedulerILb0ELi128ELb1EEEEEEEEEvNT_6ParamsE --------------------------
	.section	.nv.info._ZN7cutlass13device_kernelIN5flash11enable_sm90INS1_16FlashAttnBwdSm90INS1_25CollectiveMainloopBwdSm90ILi2ELi2ELi2EN4cute5tupleIJNS5_1CILi1EEES8_S8_EEENS6_IJNS7_ILi64EEENS7_ILi128EEESB_EEENS_10bfloat16_tEfNS_4arch4Sm90ELb1ELb0ELb1ELb0ELb1ELb1ELb0ELb0ELi2ELi1ELi2ELi1ELb0EEENS1_24CollectiveEpilogueBwdGQAISC_fSF_Li256ELb0ELb1EEENS1_25SingleTileBwdLPTSchedulerILb0ELi128ELb1EEEEEEEEEvNT_6ParamsE,"",@"SHT_CUDA_INFO"
	.sectionflags	@""
	.align	4


	//----- nvinfo : EIATTR_CUDA_API_VERSION
	.align		4
        /*0000*/ 	.byte	0x04, 0x37
        /*0002*/ 	.short	(.L_570 - .L_569)
.L_569:
        /*0004*/ 	.word	0x00000082


	//----- nvinfo : EIATTR_KPARAM_INFO
	.align		4
.L_570:
        /*0008*/ 	.byte	0x04, 0x17
        /*000a*/ 	.short	(.L_572 - .L_571)
.L_571:
        /*000c*/ 	.word	0x00000000
        /*0010*/ 	.short	0x0000
        /*0012*/ 	.short	0x0000
        /*0014*/ 	.byte	0x00, 0xf0, 0x01, 0x1c


	//----- nvinfo : EIATTR_SPARSE_MMA_MASK
	.align		4
.L_572:
        /*0018*/ 	.byte	0x03, 0x50
        /*001a*/ 	.short	0x0000


	//----- nvinfo : EIATTR_MAXREG_COUNT
	.align		4
        /*001c*/ 	.byte	0x03, 0x1b
        /*001e*/ 	.short	0x00a8


	//----- nvinfo : EIATTR_MERCURY_ISA_VERSION
	.align		4
        /*0020*/ 	.byte	0x03, 0x5f
        /*0022*/ 	.short	0x0101


	//----- nvinfo : EIATTR_VRC_CTA_INIT_COUNT
	.align		4
        /*0024*/ 	.byte	0x02, 0x4a
	.zero		1
	.zero		1


	//----- nvinfo : EIATTR_EXIT_INSTR_OFFSETS
	.align		4
        /*0028*/ 	.byte	0x04, 0x1c
        /*002a*/ 	.short	(.L_574 - .L_573)


	//   ....[0]....
.L_573:
        /*002c*/ 	.word	0x00000010


	//----- nvinfo : EIATTR_MAX_THREADS
	.align		4
.L_574:
        /*0030*/ 	.byte	0x04, 0x05
        /*0032*/ 	.short	(.L_576 - .L_575)
.L_575:
        /*0034*/ 	.word	0x00000180
        /*0038*/ 	.word	0x00000001
        /*003c*/ 	.word	0x00000001


	//----- nvinfo : EIATTR_CBANK_PARAM_SIZE
	.align		4
.L_576:
        /*0040*/ 	.byte	0x03, 0x19
        /*0042*/ 	.short	0x0700


	//----- nvinfo : EIATTR_PARAM_CBANK
	.align		4
        /*0044*/ 	.byte	0x04, 0x0a
        /*0046*/ 	.short	(.L_578 - .L_577)
	.align		4
.L_577:
        /*0048*/ 	.word	index@(.nv.constant0._ZN7cutlass13device_kernelIN5flash11enable_sm90INS1_16FlashAttnBwdSm90INS1_25CollectiveMainloopBwdSm90ILi2ELi2ELi2EN4cute5tupleIJNS5_1CILi1EEES8_S8_EEENS6_IJNS7_ILi64EEENS7_ILi128EEESB_EEENS_10bfloat16_tEfNS_4arch4Sm90ELb1ELb0ELb1ELb0ELb1ELb1ELb0ELb0ELi2ELi1ELi2ELi1ELb0EEENS1_24CollectiveEpilogueBwdGQAISC_fSF_Li256ELb0ELb1EEENS1_25SingleTileBwdLPTSchedulerILb0ELi128ELb1EEEEEEEEEvNT_6ParamsE)
        /*004c*/ 	.short	0x0380
        /*004e*/ 	.short	0x0700


	//----- nvinfo : EIATTR_SW_WAR
	.align		4
.L_578:
        /*0050*/ 	.byte	0x04, 0x36
        /*0052*/ 	.short	(.L_580 - .L_579)
.L_579:
        /*0054*/ 	.word	0x00000008
.L_580:


//--------------------- .nv.info._ZN7cutlass13device_kernelIN5flash11enable_sm90INS1_16FlashAttnBwdSm90INS1_25CollectiveMainloopBwdSm90ILi2ELi2ELi2EN4cute5tupleIJNS5_1CILi1EEES8_S8_EEENS6_IJNS7_ILi64EEENS7_ILi128EEESB_EEENS_10bfloat16_tEfNS_4arch4Sm90ELb1ELb0ELb1ELb1ELb0ELb1ELb0ELb0ELi2ELi1ELi2ELi1ELb0EEENS1_21CollectiveEpilogueBwdISC_SD_SF_Li256ELb1ELb0ELi1EEENS1_25SingleTileBwdLPTSchedulerILb1ELi128ELb0EEEEEEEEEvNT_6ParamsE --------------------------
	.section	.nv.info._ZN7cutlass13device_kernelIN5flash11enable_sm90INS1_16FlashAttnBwdSm90INS1_25CollectiveMainloopBwdSm90ILi2ELi2ELi2EN4cute5tupleIJNS5_1CILi1EEES8_S8_EEENS6_IJNS7_ILi64EEENS7_ILi128EEESB_EEENS_10bfloat16_tEfNS_4arch4Sm90ELb1ELb0ELb1ELb1ELb0ELb1ELb0ELb0ELi2ELi1ELi2ELi1ELb0EEENS1_21CollectiveEpilogueBwdISC_SD_SF_Li256ELb1ELb0ELi1EEENS1_25SingleTileBwdLPTSchedulerILb1ELi128ELb0EEEEEEEEEvNT_6ParamsE,"",@"SHT_CUDA_INFO"
	.sectionflags	@""
	.align	4


	//----- nvinfo : EIATTR_CUDA_API_VERSION
	.align		4
        /*0000*/ 	.byte	0x04, 0x37
        /*0002*/ 	.short	(.L_582 - .L_581)
.L_581:
        /*0004*/ 	.word	0x00000082


	//----- nvinfo : EIATTR_KPARAM_INFO
	.align		4
.L_582:
        /*0008*/ 	.byte	0x04, 0x17
        /*000a*/ 	.short	(.L_584 - .L_583)
.L_583:
        /*000c*/ 	.word	0x00000000
        /*0010*/ 	.short	0x0000
        /*0012*/ 	.short	0x0000
        /*0014*/ 	.byte	0x00, 0xf0, 0x01, 0x1a


	//----- nvinfo : EIATTR_SPARSE_MMA_MASK
	.align		4
.L_584:
        /*0018*/ 	.byte	0x03, 0x50
        /*001a*/ 	.short	0x0000


	//----- nvinfo : EIATTR_MAXREG_COUNT
	.align		4
        /*001c*/ 	.byte	0x03, 0x1b
        /*001e*/ 	.short	0x00a8


	//----- nvinfo : EIATTR_MERCURY_ISA_VERSION
	.align		4
        /*0020*/ 	.byte	0x03, 0x5f
        /*0022*/ 	.short	0x0101


	//----- nvinfo : EIATTR_VRC_CTA_INIT_COUNT
	.align		4
        /*0024*/ 	.byte	0x02, 0x4a
	.zero		1
	.zero		1


	//----- nvinfo : EIATTR_EXIT_INSTR_OFFSETS
	.align		4
        /*0028*/ 	.byte	0x04, 0x1c
        /*002a*/ 	.short	(.L_586 - .L_585)


	//   ....[0]....
.L_585:
        /*002c*/ 	.word	0x00000010


	//----- nvinfo : EIATTR_MAX_THREADS
	.align		4
.L_586:
        /*0030*/ 	.byte	0x04, 0x05
        /*0032*/ 	.short	(.L_588 - .L_587)
.L_587:
        /*0034*/ 	.word	0x00000180
        /*0038*/ 	.word	0x00000001
        /*003c*/ 	.word	0x00000001


	//----- nvinfo : EIATTR_CBANK_PARAM_SIZE
	.align		4
.L_588:
        /*0040*/ 	.byte	0x03, 0x19
        /*0042*/ 	.short	0x0680


	//----- nvinfo : EIATTR_PARAM_CBANK
	.align		4
        /*0044*/ 	.byte	0x04, 0x0a
        /*0046*/ 	.short	(.L_590 - .L_589)
	.align		4
.L_589:
        /*0048*/ 	.word	index@(.nv.constant0._ZN7cutlass13device_kernelIN5flash11enable_sm90INS1_16FlashAttnBwdSm90INS1_25CollectiveMainloopBwdSm90ILi2ELi2ELi2EN4cute5tupleIJNS5_1CILi1EEES8_S8_EEENS6_IJNS7_ILi64EEENS7_ILi128EEESB_EEENS_10bfloat16_tEfNS_4arch4Sm90ELb1ELb0ELb1ELb1ELb0ELb1ELb0ELb0ELi2ELi1ELi2ELi1ELb0EEENS1_21CollectiveEpilogueBwdISC_SD_SF_Li256ELb1ELb0ELi1EEENS1_25SingleTileBwdLPTSchedulerILb1ELi128ELb0EEEEEEEEEvNT_6ParamsE)
        /*004c*/ 	.short	0x0380
        /*004e*/ 	.short	0x0680


	//----- nvinfo : EIATTR_SW_WAR
	.align		4
.L_590:
        /*0050*/ 	.byte	0x04, 0x36
        /*0052*/ 	.short	(.L_592 - .L_591)
.L_591:
        /*0054*/ 	.word	0x00000008
.L_592:


//--------------------- .nv.info._ZN7cutlass13device_kernelIN5flash11enable_sm90INS1_16FlashAttnBwdSm90INS1_25CollectiveMainloopBwdSm90ILi2ELi2ELi2EN4cute5tupleIJNS5_1CILi1EEES8_S8_EEENS6_IJNS7_ILi64EEENS7_ILi128EEESB_EEENS_10bfloat16_tEfNS_4arch4Sm90ELb1ELb0ELb1ELb1ELb1ELb1ELb0ELb0ELi2ELi1ELi2ELi1ELb0EEENS1_21CollectiveEpilogueBwdISC_SD_SF_Li256ELb1ELb0ELi1EEENS1_25SingleTileBwdLPTSchedulerILb1ELi128ELb1EEEEEEEEEvNT_6ParamsE --------------------------
	.section	.nv.info._ZN7cutlass13device_kernelIN5flash11enable_sm90INS1_16FlashAttnBwdSm90INS1_25CollectiveMainloopBwdSm90ILi2ELi2ELi2EN4cute5tupleIJNS5_1CILi1EEES8_S8_EEENS6_IJNS7_ILi64EEENS7_ILi128EEESB_EEENS_10bfloat16_tEfNS_4arch4Sm90ELb1ELb0ELb1ELb1ELb1ELb1ELb0ELb0ELi2ELi1ELi2ELi1ELb0EEENS1_21CollectiveEpilogueBwdISC_SD_SF_Li256ELb1ELb0ELi1EEENS1_25SingleTileBwdLPTSchedulerILb1ELi128ELb1EEEEEEEEEvNT_6ParamsE,"",@"SHT_CUDA_INFO"
	.sectionflags	@""
	.align	4


	//----- nvinfo : EIATTR_CUDA_API_VERSION
	.align		4
        /*0000*/ 	.byte	0x04, 0x37
        /*0002*/ 	.short	(.L_594 - .L_593)
.L_593:
        /*0004*/ 	.word	0x00000082


	//----- nvinfo : EIATTR_KPARAM_INFO
	.align		4
.L_594:
        /*0008*/ 	.byte	0x04, 0x17
        /*000a*/ 	.short	(.L_596 - .L_595)
.L_595:
        /*000c*/ 	.word	0x00000000
        /*0010*/ 	.short	0x0000
        /*0012*/ 	.short	0x0000
        /*0014*/ 	.byte	0x00, 0xf0, 0x01, 0x1a


	//----- nvinfo : EIATTR_SPARSE_MMA_MASK
	.align		4
.L_596:
        /*0018*/ 	.byte	0x03, 0x50
        /*001a*/ 	.short	0x0000


	//----- nvinfo : EIATTR_MAXREG_COUNT
	.align		4
        /*001c*/ 	.byte	0x03, 0x1b
        /*001e*/ 	.short	0x00a8


	//----- nvinfo : EIATTR_MERCURY_ISA_VERSION
	.align		4
        /*0020*/ 	.byte	0x03, 0x5f
        /*0022*/ 	.short	0x0101


	//----- nvinfo : EIATTR_VRC_CTA_INIT_COUNT
	.align		4
        /*0024*/ 	.byte	0x02, 0x4a
	.zero		1
	.zero		1


	//----- nvinfo : EIATTR_EXIT_INSTR_OFFSETS
	.align		4
        /*0028*/ 	.byte	0x04, 0x1c
        /*002a*/ 	.short	(.L_598 - .L_597)


	//   ....[0]....
.L_597:
        /*002c*/ 	.word	0x00000010


	//----- nvinfo : EIATTR_MAX_THREADS
	.align		4
.L_598:
        /*0030*/ 	.byte	0x04, 0x05
        /*0032*/ 	.short	(.L_600 - .L_599)
.L_599:
        /*0034*/ 	.word	0x00000180
        /*0038*/ 	.word	0x00000001
        /*003c*/ 	.word	0x00000001


	//----- nvinfo : EIATTR_CBANK_PARAM_SIZE
	.align		4
.L_600:
        /*0040*/ 	.byte	0x03, 0x19
        /*0042*/ 	.short	0x0680


	//----- nvinfo : EIATTR_PARAM_CBANK
	.align		4
        /*0044*/ 	.byte	0x04, 0x0a
        /*0046*/ 	.short	(.L_602 - .L_601)
	.align		4
.L_601:
        /*0048*/ 	.word	index@(.nv.constant0._ZN7cutlass13device_kernelIN5flash11enable_sm90INS1_16FlashAttnBwdSm90INS1_25CollectiveMainloopBwdSm90ILi2ELi2ELi2EN4cute5tupleIJNS5_1CILi1EEES8_S8_EEENS6_IJNS7_ILi64EEENS7_ILi128EEESB_EEENS_10bfloat16_tEfNS_4arch4Sm90ELb1ELb0ELb1ELb1ELb1ELb1ELb0ELb0ELi2ELi1ELi2ELi1ELb0EEENS1_21CollectiveEpilogueBwdISC_SD_SF_Li256ELb1ELb0ELi1EEENS1_25SingleTileBwdLPTSchedulerILb1ELi128ELb1EEEEEEEEEvNT_6ParamsE)
        /*004c*/ 	.short	0x0380
        /*004e*/ 	.short	0x0680


	//----- nvinfo : EIATTR_SW_WAR
	.align		4
.L_602:
        /*0050*/ 	.byte	0x04, 0x36
        /*0052*/ 	.short	(.L_604 - .L_603)
.L_603:
        /*0054*/ 	.word	0x00000008
.L_604:


//--------------------- .nv.info._ZN7cutlass13device_kernelIN5flash11enable_sm90INS1_16FlashAttnBwdSm90INS1_25CollectiveMainloopBwdSm90ILi2ELi2ELi2EN4cute5tupleIJNS5_1CILi1EEES8_S8_EEENS6_IJNS7_ILi64EEENS7_ILi128EEESB_EEENS_10bfloat16_tEfNS_4arch4Sm90ELb1ELb0ELb1ELb1ELb0ELb1ELb0ELb0ELi2ELi1ELi2ELi1ELb0EEENS1_24CollectiveEpilogueBwdGQAISC_fSF_Li256ELb1ELb0EEENS1_25SingleTileBwdLPTSchedulerILb1ELi128ELb0EEEEEEEEEvNT_6ParamsE --------------------------
	.section	.nv.info._ZN7cutlass13device_kernelIN5flash11enable_sm90INS1_16FlashAttnBwdSm90INS1_25CollectiveMainloopBwdSm90ILi2ELi2ELi2EN4cute5tupleIJNS5_1CILi1EEES8_S8_EEENS6_IJNS7_ILi64EEENS7_ILi128EEESB_EEENS_10bfloat16_tEfNS_4arch4Sm90ELb1ELb0ELb1ELb1ELb0ELb1ELb0ELb0ELi2ELi1ELi2ELi1ELb0EEENS1_24CollectiveEpilogueBwdGQAISC_fSF_Li256ELb1ELb0EEENS1_25SingleTileBwdLPTSchedulerILb1ELi128ELb0EEEEEEEEEvNT_6ParamsE,"",@"SHT_CUDA_INFO"
	.sectionflags	@""
	.align	4


	//----- nvinfo : EIATTR_CUDA_API_VERSION
	.align		4
        /*0000*/ 	.byte	0x04, 0x37
        /*0002*/ 	.short	(.L_606 - .L_605)
.L_605:
        /*0004*/ 	.word	0x00000082


	//----- nvinfo : EIATTR_KPARAM_INFO
	.align		4
.L_606:
        /*0008*/ 	.byte	0x04, 0x17
        /*000a*/ 	.short	(.L_608 - .L_607)
.L_607:
        /*000c*/ 	.word	0x00000000
        /*0010*/ 	.short	0x0000
        /*0012*/ 	.short	0x0000
        /*0014*/ 	.byte	0x00, 0xf0, 0x01, 0x1c


	//----- nvinfo : EIATTR_SPARSE_MMA_MASK
	.align		4
.L_608:
        /*0018*/ 	.byte	0x03, 0x50
        /*001a*/ 	.short	0x0000


	//----- nvinfo : EIATTR_MAXREG_COUNT
	.align		4
        /*001c*/ 	.byte	0x03, 0x1b
        /*001e*/ 	.short	0x00a8


	//----- nvinfo : EIATTR_MERCURY_ISA_VERSION
	.align		4
        /*0020*/ 	.byte	0x03, 0x5f
        /*0022*/ 	.short	0x0101


	//----- nvinfo : EIATTR_VRC_CTA_INIT_COUNT
	.align		4
        /*0024*/ 	.byte	0x02, 0x4a
	.zero		1
	.zero		1


	//----- nvinfo : EIATTR_EXIT_INSTR_OFFSETS
	.align		4
        /*0028*/ 	.byte	0x04, 0x1c
        /*002a*/ 	.short	(.L_610 - .L_609)


	//   ....[0]....
.L_609:
        /*002c*/ 	.word	0x00000010


	//----- nvinfo : EIATTR_MAX_THREADS
	.align		4
.L_610:
        /*0030*/ 	.byte	0x04, 0x05
        /*0032*/ 	.short	(.L_612 - .L_611)
.L_611:
        /*0034*/ 	.word	0x00000180
        /*0038*/ 	.word	0x00000001
        /*003c*/ 	.word	0x00000001


	//----- nvinfo : EIATTR_CBANK_PARAM_SIZE
	.align		4
.L_612:
        /*0040*/ 	.byte	0x03, 0x19
        /*0042*/ 	.short	0x0700


	//----- nvinfo : EIATTR_PARAM_CBANK
	.align		4
        /*0044*/ 	.byte	0x04, 0x0a
        /*0046*/ 	.short	(.L_614 - .L_613)
	.align		4
.L_613:
        /*0048*/ 	.word	index@(.nv.constant0._ZN7cutlass13device_kernelIN5flash11enable_sm90INS1_16FlashAttnBwdSm90INS1_25CollectiveMainloopBwdSm90ILi2ELi2ELi2EN4cute5tupleIJNS5_1CILi1EEES8_S8_EEENS6_IJNS7_ILi64EEENS7_ILi128EEESB_EEENS_10bfloat16_tEfNS_4arch4Sm90ELb1ELb0ELb1ELb1ELb0ELb1ELb0ELb0ELi2ELi1ELi2ELi1ELb0EEENS1_24CollectiveEpilogueBwdGQAISC_fSF_Li256ELb1ELb0EEENS1_25SingleTileBwdLPTSchedulerILb1ELi128ELb0EEEEEEEEEvNT_6ParamsE)
        /*004c*/ 	.short	0x0380
        /*004e*/ 	.short	0x0700


	//----- nvinfo : EIATTR_SW_WAR
	.align		4
.L_614:
        /*0050*/ 	.byte	0x04, 0x36
        /*0052*/ 	.short	(.L_616 - .L_615)
.L_615:
        /*0054*/ 	.word	0x00000008
.L_616:


//--------------------- .nv.info._ZN7cutlass13device_kernelIN5flash11enable_sm90INS1_16FlashAttnBwdSm90INS1_25CollectiveMainloopBwdSm90ILi2ELi2ELi2EN4cute5tupleIJNS5_1CILi1EEES8_S8_EEENS6_IJNS7_ILi64EEENS7_ILi128EEESB_EEENS_10bfloat16_tEfNS_4arch4Sm90ELb1ELb0ELb1ELb1ELb1ELb1ELb0ELb0ELi2ELi1ELi2ELi1ELb0EEENS1_24CollectiveEpilogueBwdGQAISC_fSF_Li256ELb1ELb1EEENS1_25SingleTileBwdLPTSchedulerILb1ELi128ELb1EEEEEEEEEvNT_6ParamsE --------------------------
	.section	.nv.info._ZN7cutlass13device_kernelIN5flash11enable_sm90INS1_16FlashAttnBwdSm90INS1_25CollectiveMainloopBwdSm90ILi2ELi2ELi2EN4cute5tupleIJNS5_1CILi1EEES8_S8_EEENS6_IJNS7_ILi64EEENS7_ILi128EEESB_EEENS_10bfloat16_tEfNS_4arch4Sm90ELb1ELb0ELb1ELb1ELb1ELb1ELb0ELb0ELi2ELi1ELi2ELi1ELb0EEENS1_24CollectiveEpilogueBwdGQAISC_fSF_Li256ELb1ELb1EEENS1_25SingleTileBwdLPTSchedulerILb1ELi128ELb1EEEEEEEEEvNT_6ParamsE,"",@"SHT_CUDA_INFO"
	.sectionflags	@""
	.align	4


	//----- nvinfo : EIATTR_CUDA_API_VERSION
	.align		4
        /*0000*/ 	.byte	0x04, 0x37
        /*0002*/ 	.short	(.L_618 - .L_617)
.L_617:
        /*0004*/ 	.word	0x00000082


	//----- nvinfo : EIATTR_KPARAM_INFO
	.align		4
.L_618:
        /*0008*/ 	.byte	0x04, 0x17
        /*000a*/ 	.short	(.L_620 - .L_619)
.L_619:
        /*000c*/ 	.word	0x00000000
        /*0010*/ 	.short	0x0000
        /*0012*/ 	.short	0x0000
        /*0014*/ 	.byte	0x00, 0xf0, 0x01, 0x1c


	//----- nvinfo : EIATTR_SPARSE_MMA_MASK
	.align		4
.L_620:
        /*0018*/ 	.byte	0x03, 0x50
        /*001a*/ 	.short	0x0000


	//----- nvinfo : EIATTR_MAXREG_COUNT
	.align		4
        /*001c*/ 	.byte	0x03, 0x1b
        /*001e*/ 	.short	0x00a8


	//----- nvinfo : EIATTR_MERCURY_ISA_VERSION
	.align		4
        /*0020*/ 	.byte	0x03, 0x5f
        /*0022*/ 	.short	0x0101


	//----- nvinfo : EIATTR_VRC_CTA_INIT_COUNT
	.align		4
        /*0024*/ 	.byte	0x02, 0x4a
	.zero		1
	.zero		1


	//----- nvinfo : EIATTR_EXIT_INSTR_OFFSETS
	.align		4
        /*0028*/ 	.byte	0x04, 0x1c
        /*002a*/ 	.short	(.L_622 - .L_621)


	//   ....[0]....
.L_621:
        /*002c*/ 	.word	0x00000010


	//----- nvinfo : EIATTR_MAX_THREADS
	.align		4
.L_622:
        /*0030*/ 	.byte	0x04, 0x05
        /*0032*/ 	.short	(.L_624 - .L_623)
.L_623:
        /*0034*/ 	.word	0x00000180
        /*0038*/ 	.word	0x00000001
        /*003c*/ 	.word	0x00000001


	//----- nvinfo : EIATTR_CBANK_PARAM_SIZE
	.align		4
.L_624:
        /*0040*/ 	.byte	0x03, 0x19
        /*0042*/ 	.short	0x0700


	//----- nvinfo : EIATTR_PARAM_CBANK
	.align		4
        /*0044*/ 	.byte	0x04, 0x0a
        /*0046*/ 	.short	(.L_626 - .L_625)
	.align		4
.L_625:
        /*0048*/ 	.word	index@(.nv.constant0._ZN7cutlass13device_kernelIN5flash11enable_sm90INS1_16FlashAttnBwdSm90INS1_25CollectiveMainloopBwdSm90ILi2ELi2ELi2EN4cute5tupleIJNS5_1CILi1EEES8_S8_EEENS6_IJNS7_ILi64EEENS7_ILi128EEESB_EEENS_10bfloat16_tEfNS_4arch4Sm90ELb1ELb0ELb1ELb1ELb1ELb1ELb0ELb0ELi2ELi1ELi2ELi1ELb0EEENS1_24CollectiveEpilogueBwdGQAISC_fSF_Li256ELb1ELb1EEENS1_25SingleTileBwdLPTSchedulerILb1ELi128ELb1EEEEEEEEEvNT_6ParamsE)
        /*004c*/ 	.short	0x0380
        /*004e*/ 	.short	0x0700


	//----- nvinfo : EIATTR_SW_WAR
	.align		4
.L_626:
        /*0050*/ 	.byte	0x04, 0x36
        /*0052*/ 	.short	(.L_628 - .L_627)
.L_627:
        /*0054*/ 	.word	0x00000008
.L_628:


//--------------------- .nv.info._ZN7cutlass13device_kernelIN5flash11enable_sm90INS1_16FlashAttnBwdSm90INS1_25CollectiveMainloopBwdSm90ILi2ELi2ELi2EN4cute5tupleIJNS5_1CILi1EEES8_S8_EEENS6_IJNS7_ILi80EEENS7_ILi128EEESB_EEENS_10bfloat16_tEfNS_4arch4Sm90ELb0ELb0ELb0ELb0ELb0ELb1ELb0ELb1ELi2ELi1ELi2ELi1ELb0EEENS1_21CollectiveEpilogueBwdISC_SD_SF_Li256ELb0ELb0ELi1EEENS1_19SingleTileSchedulerILb0ELb0ELb0ELi128EEEEEEEEEvNT_6ParamsE --------------------------
	.section	.nv.info._ZN7cutlass13device_kernelIN5flash11enable_sm90INS1_16FlashAttnBwdSm90INS1_25CollectiveMainloopBwdSm90ILi2ELi2ELi2EN4cute5tupleIJNS5_1CILi1EEES8_S8_EEENS6_IJNS7_ILi80EEENS7_ILi128EEESB_EEENS_10bfloat16_tEfNS_4arch4Sm90ELb0ELb0ELb0ELb0ELb0ELb1ELb0ELb1ELi2ELi1ELi2ELi1ELb0EEENS1_21CollectiveEpilogueBwdISC_SD_SF_Li256ELb0ELb0ELi1EEENS1_19SingleTileSchedulerILb0ELb0ELb0ELi128EEEEEEEEEvNT_6ParamsE,"",@"SHT_CUDA_INFO"
	.sectionflags	@""
	.align	4


	//----- nvinfo : EIATTR_CUDA_API_VERSION
	.align		4
        /*0000*/ 	.byte	0x04, 0x37
        /*0002*/ 	.short	(.L_630 - .L_629)
.L_629:
        /*0004*/ 	.word	0x00000082


	//----- nvinfo : EIATTR_KPARAM_INFO
	.align		4
.L_630:
        /*0008*/ 	.byte	0x04, 0x17
        /*000a*/ 	.short	(.L_632 - .L_631)
.L_631:
        /*000c*/ 	.word	0x00000000
        /*0010*/ 	.short	0x0000
        /*0012*/ 	.short	0x0000
        /*0014*/ 	.byte	0x00, 0xf0, 0x01, 0x24


	//----- nvinfo : EIATTR_SPARSE_MMA_MASK
	.align		4
.L_632:
        /*0018*/ 	.byte	0x03, 0x50
        /*001a*/ 	.short	0x0000


	//----- nvinfo : EIATTR_MAXREG_COUNT
	.align		4
        /*001c*/ 	.byte	0x03, 0x1b
        /*001e*/ 	.short	0x00a8


	//----- nvinfo : EIATTR_MERCURY_ISA_VERSION
	.align		4
        /*0020*/ 	.byte	0x03, 0x5f
        /*0022*/ 	.short	0x0101


	//----- nvinfo : EIATTR_VRC_CTA_INIT_COUNT
	.align		4
        /*0024*/ 	.byte	0x02, 0x4a
	.zero		1
	.zero		1


	//----- nvinfo : EIATTR_EXIT_INSTR_OFFSETS
	.align		4
        /*0028*/ 	.byte	0x04, 0x1c
        /*002a*/ 	.short	(.L_634 - .L_633)


	//   ....[0]....
.L_633:
        /*002c*/ 	.word	0x00000010


	//----- nvinfo : EIATTR_MAX_THREADS
	.align		4
.L_634:
        /*0030*/ 	.byte	0x04, 0x05
        /*0032*/ 	.short	(.L_636 - .L_635)
.L_635:
        /*0034*/ 	.word	0x00000180
        /*0038*/ 	.word	0x00000001
        /*003c*/ 	.word	0x00000001


	//----- nvinfo : EIATTR_CBANK_PARAM_SIZE
	.align		4
.L_636:
        /*0040*/ 	.byte	0x03, 0x19
        /*0042*/ 	.short	0x0900


	//----- nvinfo : EIATTR_PARAM_CBANK
	.align		4
        /*0044*/ 	.byte	0x04, 0x0a
        /*0046*/ 	.short	(.L_638 - .L_637)
	.align		4
.L_637:
        /*0048*/ 	.word	index@(.nv.constant0._ZN7cutlass13device_kernelIN5flash11enable_sm90INS1_16FlashAttnBwdSm90INS1_25CollectiveMainloopBwdSm90ILi2ELi2ELi2EN4cute5tupleIJNS5_1CILi1EEES8_S8_EEENS6_IJNS7_ILi80EEENS7_ILi128EEESB_EEENS_10bfloat16_tEfNS_4arch4Sm90ELb0ELb0ELb0ELb0ELb0ELb1ELb0ELb1ELi2ELi1ELi2ELi1ELb0EEENS1_21CollectiveEpilogueBwdISC_SD_SF_Li256ELb0ELb0ELi1EEENS1_19SingleTileSchedulerILb0ELb0ELb0ELi128EEEEEEEEEvNT_6ParamsE)
        /*004c*/ 	.short	0x0380
        /*004e*/ 	.short	0x0900


	//----- nvinfo : EIATTR_SW_WAR
	.align		4
.L_638:
        /*0050*/ 	.byte	0x04, 0x36
        /*0052*/ 	.short	(.L_640 - .L_639)
.L_639:
        /*0054*/ 	.word	0x00000008
.L_640:


//--------------------- .nv.info._ZN7cutlass13device_kernelIN5flash11enable_sm90INS1_16FlashAttnBwdSm90INS1_25CollectiveMainloopBwdSm90ILi2ELi2ELi2EN4cute5tupleIJNS5_1CILi1EEES8_S8_EEENS6_IJNS7_ILi80EEENS7_ILi128EEESB_EEENS_10bfloat16_tEfNS_4arch4Sm90ELb0ELb0ELb0ELb0ELb1ELb1ELb0ELb1ELi2ELi1ELi2ELi1ELb0EEENS1_21CollectiveEpilogueBwdISC_SD_SF_Li256ELb0ELb0ELi1EEENS1_19SingleTileSchedulerILb0ELb0ELb0ELi128EEEEEEEEEvNT_6ParamsE --------------------------
	.section	.nv.info._ZN7cutlass13device_kernelIN5flash11enable_sm90INS1_16FlashAttnBwdSm90INS1_25CollectiveMainloopBwdSm90ILi2ELi2ELi2EN4cute5tupleIJNS5_1CILi1EEES8_S8_EEENS6_IJNS7_ILi80EEENS7_ILi128EEESB_EEENS_10bfloat16_tEfNS_4arch4Sm90ELb0ELb0ELb0ELb0ELb1ELb1ELb0ELb1ELi2ELi1ELi2ELi1ELb0EEENS1_21CollectiveEpilogueBwdISC_SD_SF_Li256ELb0ELb0ELi1EEENS1_19SingleTileSchedulerILb0ELb0ELb0ELi128EEEEEEEEEvNT_6ParamsE,"",@"SHT_CUDA_INFO"
	.sectionflags	@""
	.align	4


	//----- nvinfo : EIATTR_CUDA_API_VERSION
	.align		4
        /*0000*/ 	.byte	0x04, 0x37
        /*0002*/ 	.short	(.L_642 - .L_641)
.L_641:
        /*0004*/ 	.word	0x00000082


	//----- nvinfo : EIATTR_KPARAM_INFO
	.align		4
.L_642:
        /*0008*/ 	.byte	0x04, 0x17
        /*000a*/ 	.short	(.L_644 - .L_643)
.L_643:
        /*000c*/ 	.word	0x00000000
        /*0010*/ 	.short	0x0000
        /*0012*/ 	.short	0x0000
        /*0014*/ 	.byte	0x00, 0xf0, 0x01, 0x24


	//----- nvinfo : EIATTR_SPARSE_MMA_MASK
	.align		4
.L_644:
        /*0018*/ 	.byte	0x03, 0x50
        /*001a*/ 	.short	0x0000


	//----- nvinfo : EIATTR_MAXREG_COUNT
	.align		4
        /*001c*/ 	.byte	0x03, 0x1b
        /*001e*/ 	.short	0x00a8


	//----- nvinfo : EIATTR_MERCURY_ISA_VERSION
	.align		4
        /*0020*/ 	.byte	0x03, 0x5f
        /*0022*/ 	.short	0x0101


	//----- nvinfo : EIATTR_VRC_CTA_INIT_COUNT
	.align		4
        /*0024*/ 	.byte	0x02, 0x4a
	.zero		1
	.zero		1


	//----- nvinfo : EIATTR_EXIT_INSTR_OFFSETS
	.align		4
        /*0028*/ 	.byte	0x04, 0x1c
        /*002a*/ 	.short	(.L_646 - .L_645)


	//   ....[0]....
.L_645:
        /*002c*/ 	.word	0x00000010


	//----- nvinfo : EIATTR_MAX_THREADS
	.align		4
.L_646:
        /*0030*/ 	.byte	0x04, 0x05
        /*0032*/ 	.short	(.L_648 - .L_647)
.L_647:
        /*0034*/ 	.word	0x00000180
        /*0038*/ 	.word	0x00000001
        /*003c*/ 	.word	0x00000001


	//----- nvinfo : EIATTR_CBANK_PARAM_SIZE
	.align		4
.L_648:
        /*0040*/ 	.byte	0x03, 0x19
        /*0042*/ 	.short	0x0900


	//----- nvinfo : EIATTR_PARAM_CBANK
	.align		4
        /*0044*/ 	.byte	0x04, 0x0a
        /*0046*/ 	.short	(.L_650 - .L_649)
	.align		4
.L_649:
        /*0048*/ 	.word	index@(.nv.constant0._ZN7cutlass13device_kernelIN5flash11enable_sm90INS1_16FlashAttnBwdSm90INS1_25CollectiveMainloopBwdSm90ILi2ELi2ELi2EN4cute5tupleIJNS5_1CILi1EEES8_S8_EEENS6_IJNS7_ILi80EEENS7_ILi128EEESB_EEENS_10bfloat16_tEfNS_4arch4Sm90ELb0ELb0ELb0ELb0ELb1ELb1ELb0ELb1ELi2ELi1ELi2ELi1ELb0EEENS1_21CollectiveEpilogueBwdISC_SD_SF_Li256ELb0ELb0ELi1EEENS1_19SingleTileSchedulerILb0ELb0ELb0ELi128EEEEEEEEEvNT_6ParamsE)
        /*004c*/ 	.short	0x0380
        /*004e*/ 	.short	0x0900


	//----- nvinfo : EIATTR_SW_WAR
	.align		4
.L_650:
        /*0050*/ 	.byte	0x04, 0x36
        /*0052*/ 	.short	(.L_652 - .L_651)
.L_651:
        /*0054*/ 	.word	0x00000008
.L_652:


//--------------------- .nv.info._ZN7cutlass13device_kernelIN5flash11enable_sm90INS1_16FlashAttnBwdSm90INS1_25CollectiveMainloopBwdSm90ILi2ELi2ELi2EN4cute5tupleIJNS5_1CILi1EEES8_S8_EEENS6_IJNS7_ILi80EEENS7_ILi128EEESB_EEENS_10bfloat16_tEfNS_4arch4Sm90ELb0ELb0ELb0ELb0ELb0ELb1ELb0ELb1ELi2ELi1ELi2ELi1ELb0EEENS1_24CollectiveEpilogueBwdGQAISC_fSF_Li256ELb0ELb0EEENS1_19SingleTileSchedulerILb0ELb0ELb0ELi128EEEEEEEEEvNT_6ParamsE --------------------------
	.section	.nv.info._ZN7cutlass13device_kernelIN5flash11enable_sm90INS1_16FlashAttnBwdSm90INS1_25CollectiveMainloopBwdSm90ILi2ELi2ELi2EN4cute5tupleIJNS5_1CILi1EEES8_S8_EEENS6_IJNS7_ILi80EEENS7_ILi128EEESB_EEENS_10bfloat16_tEfNS_4arch4Sm90ELb0ELb0ELb0ELb0ELb0ELb1ELb0ELb1ELi2ELi1ELi2ELi1ELb0EEENS1_24CollectiveEpilogueBwdGQAISC_fSF_Li256ELb0ELb0EEENS1_19SingleTileSchedulerILb0ELb0ELb0ELi128EEEEEEEEEvNT_6ParamsE,"",@"SHT_CUDA_INFO"
	.sectionflags	@""
	.align	4


	//----- nvinfo : EIATTR_CUDA_API_VERSION
	.align		4
        /*0000*/ 	.byte	0x04, 0x37
        /*0002*/ 	.short	(.L_654 - .L_653)
.L_653:
        /*0004*/ 	.word	0x00000082


	//----- nvinfo : EIATTR_KPARAM_INFO
	.align		4
.L_654:
        /*0008*/ 	.byte	0x04, 0x17
        /*000a*/ 	.short	(.L_656 - .L_655)
.L_655:
        /*000c*/ 	.word	0x00000000
        /*0010*/ 	.short	0x0000
        /*0012*/ 	.short	0x0000
        /*0014*/ 	.byte	0x00, 0xf0, 0x01, 0x1a


	//----- nvinfo : EIATTR_SPARSE_MMA_MASK
	.align		4
.L_656:
        /*0018*/ 	.byte	0x03, 0x50
        /*001a*/ 	.short	0x0000


	//----- nvinfo : EIATTR_MAXREG_COUNT
	.align		4
        /*001c*/ 	.byte	0x03, 0x1b
        /*001e*/ 	.short	0x00a8


	//----- nvinfo : EIATTR_MERCURY_ISA_VERSION
	.align		4
        /*0020*/ 	.byte	0x03, 0x5f
        /*0022*/ 	.short	0x0101


	//----- nvinfo : EIATTR_VRC_CTA_INIT_COUNT
	.align		4
        /*0024*/ 	.byte	0x02, 0x4a
	.zero		1
	.zero		1


	//----- nvinfo : EIATTR_EXIT_INSTR_OFFSETS
	.align		4
        /*0028*/ 	.byte	0x04, 0x1c
        /*002a*/ 	.short	(.L_658 - .L_657)


	//   ....[0]....
.L_657:
        /*002c*/ 	.word	0x00000010


	//----- nvinfo : EIATTR_MAX_THREADS
	.align		4
.L_658:
        /*0030*/ 	.byte	0x04, 0x05
        /*0032*/ 	.short	(.L_660 - .L_659)
.L_659:
        /*0034*/ 	.word	0x00000180
        /*0038*/ 	.word	0x00000001
        /*003c*/ 	.word	0x00000001


	//----- nvinfo : EIATTR_CBANK_PARAM_SIZE
	.align		4
.L_660:
        /*0040*/ 	.byte	0x03, 0x19
        /*0042*/ 	.short	0x0680


	//----- nvinfo : EIATTR_PARAM_CBANK
	.align		4
        /*0044*/ 	.byte	0x04, 0x0a
        /*0046*/ 	.short	(.L_662 - .L_661)
	.align		4
.L_661:
        /*0048*/ 	.word	index@(.nv.constant0._ZN7cutlass13device_kernelIN5flash11enable_sm90INS1_16FlashAttnBwdSm90INS1_25CollectiveMainloopBwdSm90ILi2ELi2ELi2EN4cute5tupleIJNS5_1CILi1EEES8_S8_EEENS6_IJNS7_ILi80EEENS7_ILi128EEESB_EEENS_10bfloat16_tEfNS_4arch4Sm90ELb0ELb0ELb0ELb0ELb0ELb1ELb0ELb1ELi2ELi1ELi2ELi1ELb0EEENS1_24CollectiveEpilogueBwdGQAISC_fSF_Li256ELb0ELb0EEENS1_19SingleTileSchedulerILb0ELb0ELb0ELi128EEEEEEEEEvNT_6ParamsE)
        /*004c*/ 	.short	0x0380
        /*004e*/ 	.short	0x0680


	//----- nvinfo : EIATTR_SW_WAR
	.align		4
.L_662:
        /*0050*/ 	.byte	0x04, 0x36
        /*0052*/ 	.short	(.L_664 - .L_663)
.L_663:
        /*0054*/ 	.word	0x00000008
.L_664:


//--------------------- .nv.info._ZN7cutlass13device_kernelIN5flash11enable_sm90INS1_16FlashAttnBwdSm90INS1_25CollectiveMainloopBwdSm90ILi2ELi2ELi2EN4cute5tupleIJNS5_1CILi1EEES8_S8_EEENS6_IJNS7_ILi80EEENS7_ILi128EEESB_EEENS_10bfloat16_tEfNS_4arch4Sm90ELb0ELb0ELb0ELb0ELb1ELb1ELb0ELb1ELi2ELi1ELi2ELi1ELb0EEENS1_24CollectiveEpilogueBwdGQAISC_fSF_Li256ELb0ELb1EEENS1_19SingleTileSchedulerILb0ELb0ELb0ELi128EEEEEEEEEvNT_6ParamsE --------------------------
	.section	.nv.info._ZN7cutlass13device_kernelIN5flash11enable_sm90INS1_16FlashAttnBwdSm90INS1_25CollectiveMainloopBwdSm90ILi2ELi2ELi2EN4cute5tupleIJNS5_1CILi1EEES8_S8_EEENS6_IJNS7_ILi80EEENS7_ILi128EEESB_EEENS_10bfloat16_tEfNS_4arch4Sm90ELb0ELb0ELb0ELb0ELb1ELb1ELb0ELb1ELi2ELi1ELi2ELi1ELb0EEENS1_24CollectiveEpilogueBwdGQAISC_fSF_Li256ELb0ELb1EEENS1_19SingleTileSchedulerILb0ELb0ELb0ELi128EEEEEEEEEvNT_6ParamsE,"",@"SHT_CUDA_INFO"
	.sectionflags	@""
	.align	4


	//----- nvinfo : EIATTR_CUDA_API_VERSION
	.align		4
        /*0000*/ 	.byte	0x04, 0x37
        /*0002*/ 	.short	(.L_666 - .L_665)
.L_665:
        /*0004*/ 	.word	0x00000082


	//----- nvinfo : EIATTR_KPARAM_INFO
	.align		4
.L_666:
        /*0008*/ 	.byte	0x04, 0x17
        /*000a*/ 	.short	(.L_668 - .L_667)
.L_667:
        /*000c*/ 	.word	0x00000000
        /*0010*/ 	.short	0x0000
        /*0012*/ 	.short	0x0000
        /*0014*/ 	.byte	0x00, 0xf0, 0x01, 0x1a


	//----- nvinfo : EIATTR_SPARSE_MMA_MASK
	.align		4
.L_668:
        /*0018*/ 	.byte	0x03, 0x50
        /*001a*/ 	.short	0x0000


	//----- nvinfo : EIATTR_MAXREG_COUNT
	.align		4
        /*001c*/ 	.byte	0x03, 0x1b
        /*001e*/ 	.short	0x00a8


	//----- nvinfo : EIATTR_MERCURY_ISA_VERSION
	.align		4
        /*0020*/ 	.byte	0x03, 0x5f
        /*0022*/ 	.short	0x0101


	//----- nvinfo : EIATTR_VRC_CTA_INIT_COUNT
	.align		4
        /*0024*/ 	.byte	0x02, 0x4a
	.zero		1
	.zero		1


	//----- nvinfo : EIATTR_EXIT_INSTR_OFFSETS
	.align		4
        /*0028*/ 	.byte	0x04, 0x1c
        /*002a*/ 	.short	(.L_670 - .L_669)


	//   ....[0]....
.L_669:
        /*002c*/ 	.word	0x00000010


	//----- nvinfo : EIATTR_MAX_THREADS
	.align		4
.L_670:
        /*0030*/ 	.byte	0x04, 0x05
        /*0032*/ 	.short	(.L_672 - .L_671)
.L_671:
        /*0034*/ 	.word	0x00000180
        /*0038*/ 	.word	0x00000001
        /*003c*/ 	.word	0x00000001


	//----- nvinfo : EIATTR_CBANK_PARAM_SIZE
	.align		4
.L_672:
        /*0040*/ 	.byte	0x03, 0x19
        /*0042*/ 	.short	0x0680


	//----- nvinfo : EIATTR_PARAM_CBANK
	.align		4
        /*0044*/ 	.byte	0x04, 0x0a
        /*0046*/ 	.short	(.L_674 - .L_673)
	.align		4
.L_673:
        /*0048*/ 	.word	index@(.nv.constant0._ZN7cutlass13device_kernelIN5flash11enable_sm90INS1_16FlashAttnBwdSm90INS1_25CollectiveMainloopBwdSm90ILi2ELi2ELi2EN4cute5tupleIJNS5_1CILi1EEES8_S8_EEENS6_IJNS7_ILi80EEENS7_ILi128EEESB_EEENS_10bfloat16_tEfNS_4arch4Sm90ELb0ELb0ELb0ELb0ELb1ELb1ELb0ELb1ELi2ELi1ELi2ELi1ELb0EEENS1_24CollectiveEpilogueBwdGQAISC_fSF_Li256ELb0ELb1EEENS1_19SingleTileSchedulerILb0ELb0ELb0ELi128EEEEEEEEEvNT_6ParamsE)
        /*004c*/ 	.short	0x0380
        /*004e*/ 	.short	0x0680


	//----- nvinfo : EIATTR_SW_WAR
	.align		4
.L_674:
        /*0050*/ 	.byte	0x04, 0x36
        /*0052*/ 	.short	(.L_676 - .L_675)
.L_675:
        /*0054*/ 	.word	0x00000008
.L_676:


//--------------------- .nv.info._ZN7cutlass13device_kernelIN5flash22FlashAttnBwdPreprocessIN4cute5tupleIJNS3_1CILi80EEENS5_ILi128EEEEEENS_10bfloat16_tEfNS_4arch4Sm90ELb1ELb0EEEEEvNT_6ParamsE --------------------------
	.section	.nv.info._ZN7cutlass13device_kernelIN5flash22FlashAttnBwdPreprocessIN4cute5tupleIJNS3_1CILi80EEENS5_ILi128EEEEEENS_10bfloat16_tEfNS_4arch4Sm90ELb1ELb0EEEEEvNT_6ParamsE,"",@"SHT_CUDA_INFO"
	.sectionflags	@""
	.align	4


	//----- nvinfo : EIATTR_CUDA_API_VERSION
	.align		4
        /*0000*/ 	.byte	0x04, 0x37
        /*0002*/ 	.short	(.L_678 - .L_677)
.L_677:
        /*0004*/ 	.word	0x00000082


	//----- nvinfo : EIATTR_KPARAM_INFO
	.align		4
.L_678:
        /*0008*/ 	.byte	0x04, 0x17
        /*000a*/ 	.short	(.L_680 - .L_679)
.L_679:
        /*000c*/ 	.word	0x00000000
        /*0010*/ 	.short	0x0000
        /*0012*/ 	.short	0x0000
        /*0014*/ 	.byte	0x00, 0xf0, 0xc1, 0x03


	//----- nvinfo : EIATTR_SPARSE_MMA_MASK
	.align		4
.L_680:
        /*0018*/ 	.byte	0x03, 0x50
        /*001a*/ 	.short	0x0000


	//----- nvinfo : EIATTR_MAXREG_COUNT
	.align		4
        /*001c*/ 	.byte	0x03, 0x1b
        /*001e*/ 	.short	0x0080


	//----- nvinfo : EIATTR_MERCURY_ISA_VERSION
	.align		4
        /*0020*/ 	.byte	0x03, 0x5f
        /*0022*/ 	.short	0x0101


	//----- nvinfo : EIATTR_COOP_GROUP_MASK_REGIDS
	.align		4
        /*0024*/ 	.byte	0x04, 0x29
        /*0026*/ 	.short	(.L_682 - .L_681)


	//   ....[0]....
.L_681:
        /*0028*/ 	.word	0xffffffff


	//   ....[1]....
        /*002c*/ 	.word	0xffffffff


	//   ....[2]....
        /*0030*/ 	.word	0xffffffff


	//   ....[3]....
        /*0034*/ 	.word	0xffffffff


	//   ....[4]....
        /*0038*/ 	.word	0xffffffff


	//   ....[5]....
        /*003c*/ 	.word	0xffffffff


	//   ....[6]....
        /*0040*/ 	.word	0xffffffff


	//   ....[7]....
        /*0044*/ 	.word	0xffffffff


	//   ....[8]....
        /*0048*/ 	.word	0xffffffff


	//   ....[9]....
        /*004c*/ 	.word	0xffffffff


	//   ....[10]....
        /*0050*/ 	.word	0xffffffff


	//   ....[11]....
        /*0054*/ 	.word	0xffffffff


	//   ....[12]....
        /*0058*/ 	.word	0xffffffff


	//   ....[13]....
        /*005c*/ 	.word	0xffffffff


	//   ....[14]....
        /*0060*/ 	.word	0xffffffff


	//   ....[15]....
        /*0064*/ 	.word	0xffffffff


	//   ....[16]....
        /*0068*/ 	.word	0xffffffff


	//   ....[17]....
        /*006c*/ 	.word	0xffffffff


	//   ....[18]....
        /*0070*/ 	.word	0xffffffff


	//   ....[19]....
        /*0074*/ 	.word	0xffffffff


	//----- nvinfo : EIATTR_COOP_GROUP_INSTR_OFFSETS
	.align		4
.L_682:
        /*0078*/ 	.byte	0x04, 0x28
        /*007a*/ 	.short	(.L_684 - .L_683)


	//   ....[0]....
.L_683:
        /*007c*/ 	.word	0x000012d0


	//   ....[1]....
        /*0080*/ 	.word	0x000012e0


	//   ....[2]....
        /*0084*/ 	.word	0x000012f0


	//   ....[3]....
        /*0088*/ 	.word	0x00001300


	//   ....[4]....
        /*008c*/ 	.word	0x00001310


	//   ....[5]....
        /*0090*/ 	.word	0x00001350


	//   ....[6]....
        /*0094*/ 	.word	0x00001380


	//   ....[7]....
        /*0098*/ 	.word	0x00001390


	//   ....[8]....
        /*009c*/ 	.word	0x000013a0


	//   ....[9]....
        /*00a0*/ 	.word	0x000013b0


	//   ....[10]....
        /*00a4*/ 	.word	0x00001400


	//   ....[11]....
        /*00a8*/ 	.word	0x00001440


	//   ....[12]....
        /*00ac*/ 	.word	0x00001450


	//   ....[13]....
        /*00b0*/ 	.word	0x00001460


	//   ....[14]....
        /*00b4*/ 	.word	0x00001470


	//   ....[15]....
        /*00b8*/ 	.word	0x00001570


	//   ....[16]....
        /*00bc*/ 	.word	0x00001590


	//   ....[17]....
        /*00c0*/ 	.word	0x000015b0


	//   ....[18]....
        /*00c4*/ 	.word	0x000015d0


	//   ....[19]....
        /*00c8*/ 	.word	0x000015e0


	//----- nvinfo : EIATTR_VRC_CTA_INIT_COUNT
	.align		4
.L_684:
        /*00cc*/ 	.byte	0x02, 0x4a
	.zero		1
	.zero		1


	//----- nvinfo : EIATTR_EXIT_INSTR_OFFSETS
	.align		4
        /*00d0*/ 	.byte	0x04, 0x1c
        /*00d2*/ 	.short	(.L_686 - .L_685)


	//   ....[0]....
.L_685:
        /*00d4*/ 	.word	0x00001b50


	//   ....[1]....
        /*00d8*/ 	.word	0x00001bd0


	//----- nvinfo : EIATTR_MAX_THREADS
	.align		4
.L_686:
        /*00dc*/ 	.byte	0x04, 0x05
        /*00de*/ 	.short	(.L_688 - .L_687)
.L_687:
        /*00e0*/ 	.word	0x00000100
        /*00e4*/ 	.word	0x00000001
        /*00e8*/ 	.word	0x00000001


	//----- nvinfo : EIATTR_CRS_STACK_SIZE
	.align		4
.L_688:
        /*00ec*/ 	.byte	0x04, 0x1e
        /*00ee*/ 	.short	(.L_690 - .L_689)
.L_689:
        /*00f0*/ 	.word	0x00000000


	//----- nvinfo : EIATTR_CBANK_PARAM_SIZE
	.align		4
.L_690:
        /*00f4*/ 	.byte	0x03, 0x19
        /*00f6*/ 	.short	0x00f0


	//----- nvinfo : EIATTR_PARAM_CBANK
	.align		4
        /*00f8*/ 	.byte	0x04, 0x0a
        /*00fa*/ 	.short	(.L_692 - .L_691)
	.align		4
.L_691:
        /*00fc*/ 	.word	index@(.nv.constant0._ZN7cutlass13device_kernelIN5flash22FlashAttnBwdPreprocessIN4cute5tupleIJNS3_1CILi80EEENS5_ILi128EEEEEENS_10bfloat16_tEfNS_4arch4Sm90ELb1ELb0EEEEEvNT_6ParamsE)
        /*0100*/ 	.short	0x0380
        /*0102*/ 	.short	0x00f0


	//----- nvinfo : EIATTR_SW_WAR
	.align		4
.L_692:
        /*0104*/ 	.byte	0x04, 0x36
        /*0106*/ 	.short	(.L_694 - .L_693)
.L_693:
        /*0108*/ 	.word	0x00000008
.L_694:


//--------------------- .nv.info._ZN7cutlass13device_kernelIN5flash11enable_sm90INS1_16FlashAttnBwdSm90INS1_25CollectiveMainloopBwdSm90ILi2ELi2ELi2EN4cute5tupleIJNS5_1CILi1EEES8_S8_EEENS6_IJNS7_ILi80EEENS7_ILi128EEESB_EEENS_10bfloat16_tEfNS_4arch4Sm90ELb0ELb0ELb0ELb1ELb0ELb1ELb0ELb1ELi2ELi1ELi2ELi1ELb0EEENS1_21CollectiveEpilogueBwdISC_SD_SF_Li256ELb1ELb0ELi1EEENS1_19SingleTileSchedulerILb1ELb0ELb0ELi128EEEEEEEEEvNT_6ParamsE --------------------------
	.section	.nv.info._ZN7cutlass13device_kernelIN5flash11enable_sm90INS1_16FlashAttnBwdSm90INS1_25CollectiveMainloopBwdSm90ILi2ELi2ELi2EN4cute5tupleIJNS5_1CILi1EEES8_S8_EEENS6_IJNS7_ILi80EEENS7_ILi128EEESB_EEENS_10bfloat16_tEfNS_4arch4Sm90ELb0ELb0ELb0ELb1ELb0ELb1ELb0ELb1ELi2ELi1ELi2ELi1ELb0EEENS1_21CollectiveEpilogueBwdISC_SD_SF_Li256ELb1ELb0ELi1EEENS1_19SingleTileSchedulerILb1ELb0ELb0ELi128EEEEEEEEEvNT_6ParamsE,"",@"SHT_CUDA_INFO"
	.sectionflags	@""
	.align	4


	//----- nvinfo : EIATTR_CUDA_API_VERSION
	.align		4
        /*0000*/ 	.byte	0x04, 0x37
        /*0002*/ 	.short	(.L_696 - .L_695)
.L_695:
        /*0004*/ 	.word	0x00000082


	//----- nvinfo : EIATTR_KPARAM_INFO
	.align		4
.L_696:
        /*0008*/ 	.byte	0x04, 0x17
        /*000a*/ 	.short	(.L_698 - .L_697)
.L_697:
        /*000c*/ 	.word	0x00000000
        /*0010*/ 	.short	0x0000
        /*0012*/ 	.short	0x0000
        /*0014*/ 	.byte	0x00, 0xf0, 0x01, 0x1a


	//----- nvinfo : EIATTR_SPARSE_MMA_MASK
	.align		4
.L_698:
        /*0018*/ 	.byte	0x03, 0x50
        /*001a*/ 	.short	0x0000


	//----- nvinfo : EIATTR_MAXREG_COUNT
	.align		4
        /*001c*/ 	.byte	0x03, 0x1b
        /*001e*/ 	.short	0x00a8


	//----- nvinfo : EIATTR_MERCURY_ISA_VERSION
	.align		4
        /*0020*/ 	.byte	0x03, 0x5f
        /*0022*/ 	.short	0x0101


	//----- nvinfo : EIATTR_VRC_CTA_INIT_COUNT
	.align		4
        /*0024*/ 	.byte	0x02, 0x4a
	.zero		1
	.zero		1


	//----- nvinfo : EIATTR_EXIT_INSTR_OFFSETS
	.align		4
        /*0028*/ 	.byte	0x04, 0x1c
        /*002a*/ 	.short	(.L_700 - .L_699)


	//   ....[0]....
.L_699:
        /*002c*/ 	.word	0x00000010


	//----- nvinfo : EIATTR_MAX_THREADS
	.align		4
.L_700:
        /*0030*/ 	.byte	0x04, 0x05
        /*0032*/ 	.short	(.L_702 - .L_701)
.L_701:
        /*0034*/ 	.word	0x00000180
        /*0038*/ 	.word	0x00000001
        /*003c*/ 	.word	0x00000001


	//----- nvinfo : EIATTR_CBANK_PARAM_SIZE
	.align		4
.L_702:
        /*0040*/ 	.byte	0x03, 0x19
        /*0042*/ 	.short	0x0680


	//----- nvinfo : EIATTR_PARAM_CBANK
	.align		4
        /*0044*/ 	.byte	0x04, 0x0a
        /*0046*/ 	.short	(.L_704 - .L_703)
	.align		4
.L_703:
        /*0048*/ 	.word	index@(.nv.constant0._ZN7cutlass13device_kernelIN5flash11enable_sm90INS1_16FlashAttnBwdSm90INS1_25CollectiveMainloopBwdSm90ILi2ELi2ELi2EN4cute5tupleIJNS5_1CILi1EEES8_S8_EEENS6_IJNS7_ILi80EEENS7_ILi128EEESB_EEENS_10bfloat16_tEfNS_4arch4Sm90ELb0ELb0ELb0ELb1ELb0ELb1ELb0ELb1ELi2ELi1ELi2ELi1ELb0EEENS1_21CollectiveEpilogueBwdISC_SD_SF_Li256ELb1ELb0ELi1EEENS1_19SingleTileSchedulerILb1ELb0ELb0ELi128EEEEEEEEEvNT_6ParamsE)
        /*004c*/ 	.short	0x0380
        /*004e*/ 	.short	0x0680


	//----- nvinfo : EIATTR_SW_WAR
	.align		4
.L_704:
        /*0050*/ 	.byte	0x04, 0x36
        /*0052*/ 	.short	(.L_706 - .L_705)
.L_705:
        /*0054*/ 	.word	0x00000008
.L_706:


//--------------------- .nv.info._ZN7cutlass13device_kernelIN5flash11enable_sm90INS1_16FlashAttnBwdSm90INS1_25CollectiveMainloopBwdSm90ILi2ELi2ELi2EN4cute5tupleIJNS5_1CILi1EEES8_S8_EEENS6_IJNS7_ILi80EEENS7_ILi128EEESB_EEENS_10bfloat16_tEfNS_4arch4Sm90ELb0ELb0ELb0ELb1ELb1ELb1ELb0ELb1ELi2ELi1ELi2ELi1ELb0EEENS1_21CollectiveEpilogueBwdISC_SD_SF_Li256ELb1ELb0ELi1EEENS1_19SingleTileSchedulerILb1ELb0ELb0ELi128EEEEEEEEEvNT_6ParamsE --------------------------
	.section	.nv.info._ZN7cutlass13device_kernelIN5flash11enable_sm90INS1_16FlashAttnBwdSm90INS1_25CollectiveMainloopBwdSm90ILi2ELi2ELi2EN4cute5tupleIJNS5_1CILi1EEES8_S8_EEENS6_IJNS7_ILi80EEENS7_ILi128EEESB_EEENS_10bfloat16_tEfNS_4arch4Sm90ELb0ELb0ELb0ELb1ELb1ELb1ELb0ELb1ELi2ELi1ELi2ELi1ELb0EEENS1_21CollectiveEpilogueBwdISC_SD_SF_Li256ELb1ELb0ELi1EEENS1_19SingleTileSchedulerILb1ELb0ELb0ELi128EEEEEEEEEvNT_6ParamsE,"",@"SHT_CUDA_INFO"
	.sectionflags	@""
	.align	4


	//----- nvinfo : EIATTR_CUDA_API_VERSION
	.align		4
        /*0000*/ 	.byte	0x04, 0x37
        /*0002*/ 	.short	(.L_708 - .L_707)
.L_707:
        /*0004*/ 	.word	0x00000082


	//----- nvinfo : EIATTR_KPARAM_INFO
	.align		4
.L_708:
        /*0008*/ 	.byte	0x04, 0x17
        /*000a*/ 	.short	(.L_710 - .L_709)
.L_709:
        /*000c*/ 	.word	0x00000000
        /*0010*/ 	.short	0x0000
        /*0012*/ 	.short	0x0000
        /*0014*/ 	.byte	0x00, 0xf0, 0x01, 0x1a


	//----- nvinfo : EIATTR_SPARSE_MMA_MASK
	.align		4
.L_710:
        /*0018*/ 	.byte	0x03, 0x50
        /*001a*/ 	.short	0x0000


	//----- nvinfo : EIATTR_MAXREG_COUNT
	.align		4
        /*001c*/ 	.byte	0x03, 0x1b
        /*001e*/ 	.short	0x00a8


	//----- nvinfo : EIATTR_MERCURY_ISA_VERSION
	.align		4
        /*0020*/ 	.byte	0x03, 0x5f
        /*0022*/ 	.short	0x0101


	//----- nvinfo : EIATTR_VRC_CTA_INIT_COUNT
	.align		4
        /*0024*/ 	.byte	0x02, 0x4a
	.zero		1
	.zero		1


	//----- nvinfo : EIATTR_EXIT_INSTR_OFFSETS
	.align		4
        /*0028*/ 	.byte	0x04, 0x1c
        /*002a*/ 	.short	(.L_712 - .L_711)


	//   ....[0]....
.L_711:
        /*002c*/ 	.word	0x00000010


	//----- nvinfo : EIATTR_MAX_THREADS
	.align		4
.L_712:
        /*0030*/ 	.byte	0x04, 0x05
        /*0032*/ 	.short	(.L_714 - .L_713)
.L_713:
        /*0034*/ 	.word	0x00000180
        /*0038*/ 	.word	0x00000001
        /*003c*/ 	.word	0x00000001


	//----- nvinfo : EIATTR_CBANK_PARAM_SIZE
	.align		4
.L_714:
        /*0040*/ 	.byte	0x03, 0x19
        /*0042*/ 	.short	0x0680


	//----- nvinfo : EIATTR_PARAM_CBANK
	.align		4
        /*0044*/ 	.byte	0x04, 0x0a
        /*0046*/ 	.short	(.L_716 - .L_715)
	.align		4
.L_715:
        /*0048*/ 	.word	index@(.nv.constant0._ZN7cutlass13device_kernelIN5flash11enable_sm90INS1_16FlashAttnBwdSm90INS1_25CollectiveMainloopBwdSm90ILi2ELi2ELi2EN4cute5tupleIJNS5_1CILi1EEES8_S8_EEENS6_IJNS7_ILi80EEENS7_ILi128EEESB_EEENS_10bfloat16_tEfNS_4arch4Sm90ELb0ELb0ELb0ELb1ELb1ELb1ELb0ELb1ELi2ELi1ELi2ELi1ELb0EEENS1_21CollectiveEpilogueBwdISC_SD_SF_Li256ELb1ELb0ELi1EEENS1_19SingleTileSchedulerILb1ELb0ELb0ELi128EEEEEEEEEvNT_6ParamsE)
        /*004c*/ 	.short	0x0380
        /*004e*/ 	.short	0x0680


	//----- nvinfo : EIATTR_SW_WAR
	.align		4
.L_716:
        /*0050*/ 	.byte	0x04, 0x36
        /*0052*/ 	.short	(.L_718 - .L_717)
.L_717:
        /*0054*/ 	.word	0x00000008
.L_718:


//--------------------- .nv.info._ZN7cutlass13device_kernelIN5flash11enable_sm90INS1_16FlashAttnBwdSm90INS1_25CollectiveMainloopBwdSm90ILi2ELi2ELi2EN4cute5tupleIJNS5_1CILi1EEES8_S8_EEENS6_IJNS7_ILi80EEENS7_ILi128EEESB_EEENS_10bfloat16_tEfNS_4arch4Sm90ELb0ELb0ELb0ELb1ELb0ELb1ELb0ELb1ELi2ELi1ELi2ELi1ELb0EEENS1_24CollectiveEpilogueBwdGQAISC_fSF_Li256ELb1ELb0EEENS1_19SingleTileSchedulerILb1ELb0ELb0ELi128EEEEEEEEEvNT_6ParamsE --------------------------
	.section	.nv.info._ZN7cutlass13device_kernelIN5flash11enable_sm90INS1_16FlashAttnBwdSm90INS1_25CollectiveMainloopBwdSm90ILi2ELi2ELi2EN4cute5tupleIJNS5_1CILi1EEES8_S8_EEENS6_IJNS7_ILi80EEENS7_ILi128EEESB_EEENS_10bfloat16_tEfNS_4arch4Sm90ELb0ELb0ELb0ELb1ELb0ELb1ELb0ELb1ELi2ELi1ELi2ELi1ELb0EEENS1_24CollectiveEpilogueBwdGQAISC_fSF_Li256ELb1ELb0EEENS1_19SingleTileSchedulerILb1ELb0ELb0ELi128EEEEEEEEEvNT_6ParamsE,"",@"SHT_CUDA_INFO"
	.sectionflags	@""
	.align	4


	//----- nvinfo : EIATTR_CUDA_API_VERSION
	.align		4
        /*0000*/ 	.byte	0x04, 0x37
        /*0002*/ 	.short	(.L_720 - .L_719)
.L_719:
        /*0004*/ 	.word	0x00000082


	//----- nvinfo : EIATTR_KPARAM_INFO
	.align		4
.L_720:
        /*0008*/ 	.byte	0x04, 0x17
        /*000a*/ 	.short	(.L_722 - .L_721)
.L_721:
        /*000c*/ 	.word	0x00000000
        /*0010*/ 	.short	0x0000
        /*0012*/ 	.short	0x0000
        /*0014*/ 	.byte	0x00, 0xf0, 0x01, 0x1a


	//----- nvinfo : EIATTR_SPARSE_MMA_MASK
	.align		4
.L_722:
        /*0018*/ 	.byte	0x03, 0x50
        /*001a*/ 	.short	0x0000


	//----- nvinfo : EIATTR_MAXREG_COUNT
	.align		4
        /*001c*/ 	.byte	0x03, 0x1b
        /*001e*/ 	.short	0x00a8


	//----- nvinfo : EIATTR_MERCURY_ISA_VERSION
	.align		4
        /*0020*/ 	.byte	0x03, 0x5f
        /*0022*/ 	.short	0x0101


	//----- nvinfo : EIATTR_VRC_CTA_INIT_COUNT
	.align		4
        /*0024*/ 	.byte	0x02, 0x4a
	.zero		1
	.zero		1


	//----- nvinfo : EIATTR_EXIT_INSTR_OFFSETS
	.align		4
        /*0028*/ 	.byte	0x04, 0x1c
        /*002a*/ 	.short	(.L_724 - .L_723)


	//   ....[0]....
.L_723:
        /*002c*/ 	.word	0x00000010


	//----- nvinfo : EIATTR_MAX_THREADS
	.align		4
.L_724:
        /*0030*/ 	.byte	0x04, 0x05
        /*0032*/ 	.short	(.L_726 - .L_725)
.L_725:
        /*0034*/ 	.word	0x00000180
        /*0038*/ 	.word	0x00000001
        /*003c*/ 	.word	0x00000001


	//----- nvinfo : EIATTR_CBANK_PARAM_SIZE
	.align		4
.L_726:
        /*0040*/ 	.byte	0x03, 0x19
        /*0042*/ 	.short	0x0680


	//----- nvinfo : EIATTR_PARAM_CBANK
	.align		4
        /*0044*/ 	.byte	0x04, 0x0a
        /*0046*/ 	.short	(.L_728 - .L_727)
	.align		4
.L_727:
        /*0048*/ 	.word	index@(.nv.constant0._ZN7cutlass13device_kernelIN5flash11enable_sm90INS1_16FlashAttnBwdSm90INS1_25CollectiveMainloopBwdSm90ILi2ELi2ELi2EN4cute5tupleIJNS5_1CILi1EEES8_S8_EEENS6_IJNS7_ILi80EEENS7_ILi128EEESB_EEENS_10bfloat16_tEfNS_4arch4Sm90ELb0ELb0ELb0ELb1ELb0ELb1ELb0ELb1ELi2ELi1ELi2ELi1ELb0EEENS1_24CollectiveEpilogueBwdGQAISC_fSF_Li256ELb1ELb0EEENS1_19SingleTileSchedulerILb1ELb0ELb0ELi128EEEEEEEEEvNT_6ParamsE)
        /*004c*/ 	.short	0x0380
        /*004e*/ 	.short	0x0680


	//----- nvinfo : EIATTR_SW_WAR
	.align		4
.L_728:
        /*0050*/ 	.byte	0x04, 0x36
        /*0052*/ 	.short	(.L_730 - .L_729)
.L_729:
        /*0054*/ 	.word	0x00000008
.L_730:


//--------------------- .nv.info._ZN7cutlass13device_kernelIN5flash32FlashAttnBwdPostprocessConvertdQIN4cute5tupleIJNS3_1CILi80EEENS5_ILi128EEEEEENS_10bfloat16_tEfNS_4arch4Sm90ELi256ENS3_8TiledMMAINS3_8MMA_AtomIJNS3_4SM904GMMA27MMA_64x16x16_F32BF16BF16_SSILNSF_5MajorE1ELSH_0ELNSF_7ScaleInE1ELSI_1EEEEEENS3_6LayoutINS4_IJNS5_ILi2EEENS5_ILi1EEESN_EEENS4_IJSN_NS5_ILi0EEESP_EEEEENS4_IJNS3_10UnderscoreESS_SS_EEEEELb1EEEEEvNT_6ParamsE --------------------------
	.section	.nv.info._ZN7cutlass13device_kernelIN5flash32FlashAttnBwdPostprocessConvertdQIN4cute5tupleIJNS3_1CILi80EEENS5_ILi128EEEEEENS_10bfloat16_tEfNS_4arch4Sm90ELi256ENS3_8TiledMMAINS3_8MMA_AtomIJNS3_4SM904GMMA27MMA_64x16x16_F32BF16BF16_SSILNSF_5MajorE1ELSH_0ELNSF_7ScaleInE1ELSI_1EEEEEENS3_6LayoutINS4_IJNS5_ILi2EEENS5_ILi1EEESN_EEENS4_IJSN_NS5_ILi0EEESP_EEEEENS4_IJNS3_10UnderscoreESS_SS_EEEEELb1EEEEEvNT_6ParamsE,"",@"SHT_CUDA_INFO"
	.sectionflags	@""
	.align	4


	//----- nvinfo : EIATTR_CUDA_API_VERSION
	.align		4
        /*0000*/ 	.byte	0x04, 0x37
        /*0002*/ 	.short	(.L_732 - .L_731)
.L_731:
        /*0004*/ 	.word	0x00000082


	//----- nvinfo : EIATTR_KPARAM_INFO
	.align		4
.L_732:
        /*0008*/ 	.byte	0x04, 0x17
        /*000a*/ 	.short	(.L_734 - .L_733)
.L_733:
        /*000c*/ 	.word	0x00000000
        /*0010*/ 	.short	0x0000
        /*0012*/ 	.short	0x0000
        /*0014*/ 	.byte	0x00, 0xf0, 0xc1, 0x01


	//----- nvinfo : EIATTR_SPARSE_MMA_MASK
	.align		4
.L_734:
        /*0018*/ 	.byte	0x03, 0x50
        /*001a*/ 	.short	0x0000


	//----- nvinfo : EIATTR_MAXREG_COUNT
	.align		4
        /*001c*/ 	.byte	0x03, 0x1b
        /*001e*/ 	.short	0x0080


	//----- nvinfo : EIATTR_NUM_BARRIERS
	.align		4
        /*0020*/ 	.byte	0x02, 0x4c
        /*0022*/ 	.byte	0x01
	.zero		1


	//----- nvinfo : EIATTR_MERCURY_ISA_VERSION
	.align		4
        /*0024*/ 	.byte	0x03, 0x5f
        /*0026*/ 	.short	0x0101


	//----- nvinfo : EIATTR_VRC_CTA_INIT_COUNT
	.align		4
        /*0028*/ 	.byte	0x02, 0x4a
	.zero		1
	.zero		1


	//----- nvinfo : EIATTR_MBARRIER_INSTR_OFFSETS
	.align		4
        /*002c*/ 	.byte	0x04, 0x39
        /*002e*/ 	.short	(.L_736 - .L_735)


	//   ....[0]....
.L_735:
        /*0030*/ 	.word	0x00000480
        /*0034*/ 	.word	0x000000ff
        /*0038*/ 	.word	0x0000f000
        /*003c*/ 	.short	0x0100
        /*003e*/ 	.byte	0x06
	.zero		1


	//   ....[1]....
        /*0040*/ 	.word	0x00000560
        /*0044*/ 	.word	0x00000002
        /*0048*/ 	.word	0x0000f000
        /*004c*/ 	.short	0x010a
        /*004e*/ 	.byte	0xff
	.zero		1


	//----- nvinfo : EIATTR_NUM_MBARRIERS
	.align		4
.L_736:
        /*0050*/ 	.byte	0x03, 0x38
        /*0052*/ 	.short	0x0001


	//----- nvinfo : EIATTR_EXIT_INSTR_OFFSETS
	.align		4
        /*0054*/ 	.byte	0x04, 0x1c
        /*0056*/ 	.short	(.L_738 - .L_737)


	//   ....[0]....
.L_737:
        /*0058*/ 	.word	0x00000270


	//   ....[1]....
        /*005c*/ 	.word	0x000011e0


	//   ....[2]....
        /*0060*/ 	.word	0x000012b0


	//----- nvinfo : EIATTR_MAX_THREADS
	.align		4
.L_738:
        /*0064*/ 	.byte	0x04, 0x05
        /*0066*/ 	.short	(.L_740 - .L_739)
.L_739:
        /*0068*/ 	.word	0x00000100
        /*006c*/ 	.word	0x00000001
        /*0070*/ 	.word	0x00000001


	//----- nvinfo : EIATTR_CRS_STACK_SIZE
	.align		4
.L_740:
        /*0074*/ 	.byte	0x04, 0x1e
        /*0076*/ 	.short	(.L_742 - .L_741)
.L_741:
        /*0078*/ 	.word	0x00000000


	//----- nvinfo : EIATTR_CBANK_PARAM_SIZE
	.align		4
.L_742:
        /*007c*/ 	.byte	0x03, 0x19
        /*007e*/ 	.short	0x0070


	//----- nvinfo : EIATTR_PARAM_CBANK
	.align		4
        /*0080*/ 	.byte	0x04, 0x0a
        /*0082*/ 	.short	(.L_744 - .L_743)
	.align		4
.L_743:
        /*0084*/ 	.word	index@(.nv.constant0._ZN7cutlass13device_kernelIN5flash32FlashAttnBwdPostprocessConvertdQIN4cute5tupleIJNS3_1CILi80EEENS5_ILi128EEEEEENS_10bfloat16_tEfNS_4arch4Sm90ELi256ENS3_8TiledMMAINS3_8MMA_AtomIJNS3_4SM904GMMA27MMA_64x16x16_F32BF16BF16_SSILNSF_5MajorE1ELSH_0ELNSF_7ScaleInE1ELSI_1EEEEEENS3_6LayoutINS4_IJNS5_ILi2EEENS5_ILi1EEESN_EEENS4_IJSN_NS5_ILi0EEESP_EEEEENS4_IJNS3_10UnderscoreESS_SS_EEEEELb1EEEEEvNT_6ParamsE)
        /*0088*/ 	.short	0x0380
        /*008a*/ 	.short	0x0070


	//----- nvinfo : EIATTR_SW_WAR
	.align		4
.L_744:
        /*008c*/ 	.byte	0x04, 0x36
        /*008e*/ 	.short	(.L_746 - .L_745)
.L_745:
        /*0090*/ 	.word	0x00000008
.L_746:


//--------------------- .nv.info._ZN7cutlass13device_kernelIN5flash11enable_sm90INS1_16FlashAttnBwdSm90INS1_25CollectiveMainloopBwdSm90ILi2ELi2ELi2EN4cute5tupleIJNS5_1CILi1EEES8_S8_EEENS6_IJNS7_ILi80EEENS7_ILi128EEESB_EEENS_10bfloat16_tEfNS_4arch4Sm90ELb0ELb0ELb0ELb1ELb1ELb1ELb0ELb1ELi2ELi1ELi2ELi1ELb0EEENS1_24CollectiveEpilogueBwdGQAISC_fSF_Li256ELb1ELb1EEENS1_19SingleTileSchedulerILb1ELb0ELb0ELi128EEEEEEEEEvNT_6ParamsE --------------------------
	.section	.nv.info._ZN7cutlass13device_kernelIN5flash11enable_sm90INS1_16FlashAttnBwdSm90INS1_25CollectiveMainloopBwdSm90ILi2ELi2ELi2EN4cute5tupleIJNS5_1CILi1EEES8_S8_EEENS6_IJNS7_ILi80EEENS7_ILi128EEESB_EEENS_10bfloat16_tEfNS_4arch4Sm90ELb0ELb0ELb0ELb1ELb1ELb1ELb0ELb1ELi2ELi1ELi2ELi1ELb0EEENS1_24CollectiveEpilogueBwdGQAISC_fSF_Li256ELb1ELb1EEENS1_19SingleTileSchedulerILb1ELb0ELb0ELi128EEEEEEEEEvNT_6ParamsE,"",@"SHT_CUDA_INFO"
	.sectionflags	@""
	.align	4


	//----- nvinfo : EIATTR_CUDA_API_VERSION
	.align		4
        /*0000*/ 	.byte	0x04, 0x37
        /*0002*/ 	.short	(.L_748 - .L_747)
.L_747:
        /*0004*/ 	.word	0x00000082


	//----- nvinfo : EIATTR_KPARAM_INFO
	.align		4
.L_748:
        /*0008*/ 	.byte	0x04, 0x17
        /*000a*/ 	.short	(.L_750 - .L_749)
.L_749:
        /*000c*/ 	.word	0x00000000
        /*0010*/ 	.short	0x0000
        /*0012*/ 	.short	0x0000
        /*0014*/ 	.byte	0x00, 0xf0, 0x01, 0x1a


	//----- nvinfo : EIATTR_SPARSE_MMA_MASK
	.align		4
.L_750:
        /*0018*/ 	.byte	0x03, 0x50
        /*001a*/ 	.short	0x0000


	//----- nvinfo : EIATTR_MAXREG_COUNT
	.align		4
        /*001c*/ 	.byte	0x03, 0x1b
        /*001e*/ 	.short	0x00a8


	//----- nvinfo : EIATTR_MERCURY_ISA_VERSION
	.align		4
        /*0020*/ 	.byte	0x03, 0x5f
        /*0022*/ 	.short	0x0101


	//----- nvinfo : EIATTR_VRC_CTA_INIT_COUNT
	.align		4
        /*0024*/ 	.byte	0x02, 0x4a
	.zero		1
	.zero		1


	//----- nvinfo : EIATTR_EXIT_INSTR_OFFSETS
	.align		4
        /*0028*/ 	.byte	0x04, 0x1c
        /*002a*/ 	.short	(.L_752 - .L_751)


	//   ....[0]....
.L_751:
        /*002c*/ 	.word	0x00000010


	//----- nvinfo : EIATTR_MAX_THREADS
	.align		4
.L_752:
        /*0030*/ 	.byte	0x04, 0x05
        /*0032*/ 	.short	(.L_754 - .L_753)
.L_753:
        /*0034*/ 	.word	0x00000180
        /*0038*/ 	.word	0x00000001
        /*003c*/ 	.word	0x00000001


	//----- nvinfo : EIATTR_CBANK_PARAM_SIZE
	.align		4
.L_754:
        /*0040*/ 	.byte	0x03, 0x19
        /*0042*/ 	.short	0x0680


	//----- nvinfo : EIATTR_PARAM_CBANK
	.align		4
        /*0044*/ 	.byte	0x04, 0x0a
        /*0046*/ 	.short	(.L_756 - .L_755)
	.align		4
.L_755:
        /*0048*/ 	.word	index@(.nv.constant0._ZN7cutlass13device_kernelIN5flash11enable_sm90INS1_16FlashAttnBwdSm90INS1_25CollectiveMainloopBwdSm90ILi2ELi2ELi2EN4cute5tupleIJNS5_1CILi1EEES8_S8_EEENS6_IJNS7_ILi80EEENS7_ILi128EEESB_EEENS_10bfloat16_tEfNS_4arch4Sm90ELb0ELb0ELb0ELb1ELb1ELb1ELb0ELb1ELi2ELi1ELi2ELi1ELb0EEENS1_24CollectiveEpilogueBwdGQAISC_fSF_Li256ELb1ELb1EEENS1_19SingleTileSchedulerILb1ELb0ELb0ELi128EEEEEEEEEvNT_6ParamsE)
        /*004c*/ 	.short	0x0380
        /*004e*/ 	.short	0x0680


	//----- nvinfo : EIATTR_SW_WAR
	.align		4
.L_756:
        /*0050*/ 	.byte	0x04, 0x36
        /*0052*/ 	.short	(.L_758 - .L_757)
.L_757:
        /*0054*/ 	.word	0x00000008
.L_758:


//--------------------- .nv.info._ZN7cutlass13device_kernelIN5flash22FlashAttnBwdPreprocessIN4cute5tupleIJNS3_1CILi80EEENS5_ILi128EEEEEENS_10bfloat16_tEfNS_4arch4Sm90ELb1ELb1EEEEEvNT_6ParamsE --------------------------
	.section	.nv.info._ZN7cutlass13device_kernelIN5flash22FlashAttnBwdPreprocessIN4cute5tupleIJNS3_1CILi80EEENS5_ILi128EEEEEENS_10bfloat16_tEfNS_4arch4Sm90ELb1ELb1EEEEEvNT_6ParamsE,"",@"SHT_CUDA_INFO"
	.sectionflags	@""
	.align	4


	//----- nvinfo : EIATTR_CUDA_API_VERSION
	.align		4
        /*0000*/ 	.byte	0x04, 0x37
        /*0002*/ 	.short	(.L_760 - .L_759)
.L_759:
        /*0004*/ 	.word	0x00000082


	//----- nvinfo : EIATTR_KPARAM_INFO
	.align		4
.L_760:
        /*0008*/ 	.byte	0x04, 0x17
        /*000a*/ 	.short	(.L_762 - .L_761)
.L_761:
        /*000c*/ 	.word	0x00000000
        /*0010*/ 	.short	0x0000
        /*0012*/ 	.short	0x0000
        /*0014*/ 	.byte	0x00, 0xf0, 0xc1, 0x03


	//----- nvinfo : EIATTR_SPARSE_MMA_MASK
	.align		4
.L_762:
        /*0018*/ 	.byte	0x03, 0x50
        /*001a*/ 	.short	0x0000


	//----- nvinfo : EIATTR_MAXREG_COUNT
	.align		4
        /*001c*/ 	.byte	0x03, 0x1b
        /*001e*/ 	.short	0x0080


	//----- nvinfo : EIATTR_MERCURY_ISA_VERSION
	.align		4
        /*0020*/ 	.byte	0x03, 0x5f
        /*0022*/ 	.short	0x0101


	//----- nvinfo : EIATTR_COOP_GROUP_MASK_REGIDS
	.align		4
        /*0024*/ 	.byte	0x04, 0x29
        /*0026*/ 	.short	(.L_764 - .L_763)


	//   ....[0]....
.L_763:
        /*0028*/ 	.word	0xffffffff


	//   ....[1]....
        /*002c*/ 	.word	0xffffffff


	//   ....[2]....
        /*0030*/ 	.word	0xffffffff


	//   ....[3]....
        /*0034*/ 	.word	0xffffffff


	//   ....[4]....
        /*0038*/ 	.word	0xffffffff


	//   ....[5]....
        /*003c*/ 	.word	0xffffffff


	//   ....[6]....
        /*0040*/ 	.word	0xffffffff


	//   ....[7]....
        /*0044*/ 	.word	0xffffffff


	//   ....[8]....
        /*0048*/ 	.word	0xffffffff


	//   ....[9]....
        /*004c*/ 	.word	0xffffffff


	//   ....[10]....
        /*0050*/ 	.word	0xffffffff


	//   ....[11]....
        /*0054*/ 	.word	0xffffffff


	//   ....[12]....
        /*0058*/ 	.word	0xffffffff


	//   ....[13]....
        /*005c*/ 	.word	0xffffffff


	//   ....[14]....
        /*0060*/ 	.word	0xffffffff


	//   ....[15]....
        /*0064*/ 	.word	0xffffffff


	//   ....[16]....
        /*0068*/ 	.word	0xffffffff


	//   ....[17]....
        /*006c*/ 	.word	0xffffffff


	//   ....[18]....
        /*0070*/ 	.word	0xffffffff


	//   ....[19]....
        /*0074*/ 	.word	0xffffffff


	//----- nvinfo : EIATTR_COOP_GROUP_INSTR_OFFSETS
	.align		4
.L_764:
        /*0078*/ 	.byte	0x04, 0x28
        /*007a*/ 	.short	(.L_766 - .L_765)


	//   ....[0]....
.L_765:
        /*007c*/ 	.word	0x00001530


	//   ....[1]....
        /*0080*/ 	.word	0x00001560


	//   ....[2]....
        /*0084*/ 	.word	0x00001570


	//   ....[3]....
        /*0088*/ 	.word	0x00001580


	//   ....[4]....
        /*008c*/ 	.word	0x00001590


	//   ....[5]....
        /*0090*/ 	.word	0x000015c0


	//   ....[6]....
        /*0094*/ 	.word	0x000015e0


	//   ....[7]....
        /*0098*/ 	.word	0x00001610


	//   ....[8]....
        /*009c*/ 	.word	0x00001620


	//   ....[9]....
        /*00a0*/ 	.word	0x00001630


	//   ....[10]....
        /*00a4*/ 	.word	0x00001660


	//   ....[11]....
        /*00a8*/ 	.word	0x00001670


	//   ....[12]....
        /*00ac*/ 	.word	0x000016b0


	//   ....[13]....
        /*00b0*/ 	.word	0x000016c0


	//   ....[14]....
        /*00b4*/ 	.word	0x000016d0


	//   ....[15]....
        /*00b8*/ 	.word	0x00001760


	//   ....[16]....
        /*00bc*/ 	.word	0x000017a0


	//   ....[17]....
        /*00c0*/ 	.word	0x000017d0


	//   ....[18]....
        /*00c4*/ 	.word	0x000017e0


	//   ....[19]....
        /*00c8*/ 	.word	0x000017f0


	//----- nvinfo : EIATTR_VRC_CTA_INIT_COUNT
	.align		4
.L_766:
        /*00cc*/ 	.byte	0x02, 0x4a
	.zero		1
	.zero		1


	//----- nvinfo : EIATTR_EXIT_INSTR_OFFSETS
	.align		4
        /*00d0*/ 	.byte	0x04, 0x1c
        /*00d2*/ 	.short	(.L_768 - .L_767)


	//   ....[0]....
.L_767:
        /*00d4*/ 	.word	0x00000280


	//   ....[1]....
        /*00d8*/ 	.word	0x00001d80


	//   ....[2]....
        /*00dc*/ 	.word	0x00001e00


	//----- nvinfo : EIATTR_MAX_THREADS
	.align		4
.L_768:
        /*00e0*/ 	.byte	0x04, 0x05
        /*00e2*/ 	.short	(.L_770 - .L_769)
.L_769:
        /*00e4*/ 	.word	0x00000100
        /*00e8*/ 	.word	0x00000001
        /*00ec*/ 	.word	0x00000001


	//----- nvinfo : EIATTR_CRS_STACK_SIZE
	.align		4
.L_770:
        /*00f0*/ 	.byte	0x04, 0x1e
        /*00f2*/ 	.short	(.L_772 - .L_771)
.L_771:
        /*00f4*/ 	.word	0x00000000


	//----- nvinfo : EIATTR_CBANK_PARAM_SIZE
	.align		4
.L_772:
        /*00f8*/ 	.byte	0x03, 0x19
        /*00fa*/ 	.short	0x00f0


	//----- nvinfo : EIATTR_PARAM_CBANK
	.align		4
        /*00fc*/ 	.byte	0x04, 0x0a
        /*00fe*/ 	.short	(.L_774 - .L_773)
	.align		4
.L_773:
        /*0100*/ 	.word	index@(.nv.constant0._ZN7cutlass13device_kernelIN5flash22FlashAttnBwdPreprocessIN4cute5tupleIJNS3_1CILi80EEENS5_ILi128EEEEEENS_10bfloat16_tEfNS_4arch4Sm90ELb1ELb1EEEEEvNT_6ParamsE)
        /*0104*/ 	.short	0x0380
        /*0106*/ 	.short	0x00f0


	//----- nvinfo : EIATTR_SW_WAR
	.align		4
.L_774:
        /*0108*/ 	.byte	0x04, 0x36
        /*010a*/ 	.short	(.L_776 - .L_775)
.L_775:
        /*010c*/ 	.word	0x00000008
.L_776:


//--------------------- .nv.info._ZN7cutlass13device_kernelIN5flash11enable_sm90INS1_16FlashAttnBwdSm90INS1_25CollectiveMainloopBwdSm90ILi2ELi2ELi2EN4cute5tupleIJNS5_1CILi1EEES8_S8_EEENS6_IJNS7_ILi64EEENS7_ILi128EEESB_EEENS_10bfloat16_tEfNS_4arch4Sm90ELb0ELb1ELb0ELb0ELb0ELb1ELb0ELb0ELi2ELi1ELi2ELi1ELb0EEENS1_21CollectiveEpilogueBwdISC_SD_SF_Li256ELb0ELb0ELi1EEENS1_19SingleTileSchedulerILb0ELb0ELb0ELi128EEEEEEEEEvNT_6ParamsE --------------------------
	.section	.nv.info._ZN7cutlass13device_kernelIN5flash11enable_sm90INS1_16FlashAttnBwdSm90INS1_25CollectiveMainloopBwdSm90ILi2ELi2ELi2EN4cute5tupleIJNS5_1CILi1EEES8_S8_EEENS6_IJNS7_ILi64EEENS7_ILi128EEESB_EEENS_10bfloat16_tEfNS_4arch4Sm90ELb0ELb1ELb0ELb0ELb0ELb1ELb0ELb0ELi2ELi1ELi2ELi1ELb0EEENS1_21CollectiveEpilogueBwdISC_SD_SF_Li256ELb0ELb0ELi1EEENS1_19SingleTileSchedulerILb0ELb0ELb0ELi128EEEEEEEEEvNT_6ParamsE,"",@"SHT_CUDA_INFO"
	.sectionflags	@""
	.align	4


	//----- nvinfo : EIATTR_CUDA_API_VERSION
	.align		4
        /*0000*/ 	.byte	0x04, 0x37
        /*0002*/ 	.short	(.L_778 - .L_777)
.L_777:
        /*0004*/ 	.word	0x00000082


	//----- nvinfo : EIATTR_KPARAM_INFO
	.align		4
.L_778:
        /*0008*/ 	.byte	0x04, 0x17
        /*000a*/ 	.short	(.L_780 - .L_779)
.L_779:
        /*000c*/ 	.word	0x00000000
        /*0010*/ 	.short	0x0000
        /*0012*/ 	.short	0x0000
        /*0014*/ 	.byte	0x00, 0xf0, 0x01, 0x24


	//----- nvinfo : EIATTR_SPARSE_MMA_MASK
	.align		4
.L_780:
        /*0018*/ 	.byte	0x03, 0x50
        /*001a*/ 	.short	0x0000


	//----- nvinfo : EIATTR_MAXREG_COUNT
	.align		4
        /*001c*/ 	.byte	0x03, 0x1b
        /*001e*/ 	.short	0x00a8


	//----- nvinfo : EIATTR_MERCURY_ISA_VERSION
	.align		4
        /*0020*/ 	.byte	0x03, 0x5f
        /*0022*/ 	.short	0x0101


	//----- nvinfo : EIATTR_VRC_CTA_INIT_COUNT
	.align		4
        /*0024*/ 	.byte	0x02, 0x4a
	.zero		1
	.zero		1


	//----- nvinfo : EIATTR_EXIT_INSTR_OFFSETS
	.align		4
        /*0028*/ 	.byte	0x04, 0x1c
        /*002a*/ 	.short	(.L_782 - .L_781)


	//   ....[0]....
.L_781:
        /*002c*/ 	.word	0x00000010


	//----- nvinfo : EIATTR_MAX_THREADS
	.align		4
.L_782:
        /*0030*/ 	.byte	0x04, 0x05
        /*0032*/ 	.short	(.L_784 - .L_783)
.L_783:
        /*0034*/ 	.word	0x00000180
        /*0038*/ 	.word	0x00000001
        /*003c*/ 	.word	0x00000001


	//----- nvinfo : EIATTR_CBANK_PARAM_SIZE
	.align		4
.L_784:
        /*0040*/ 	.byte	0x03, 0x19
        /*0042*/ 	.short	0x0900


	//----- nvinfo : EIATTR_PARAM_CBANK
	.align		4
        /*0044*/ 	.byte	0x04, 0x0a
        /*0046*/ 	.short	(.L_786 - .L_785)
	.align		4
.L_785:
        /*0048*/ 	.word	index@(.nv.constant0._ZN7cutlass13device_kernelIN5flash11enable_sm90INS1_16FlashAttnBwdSm90INS1_25CollectiveMainloopBwdSm90ILi2ELi2ELi2EN4cute5tupleIJNS5_1CILi1EEES8_S8_EEENS6_IJNS7_ILi64EEENS7_ILi128EEESB_EEENS_10bfloat16_tEfNS_4arch4Sm90ELb0ELb1ELb0ELb0ELb0ELb1ELb0ELb0ELi2ELi1ELi2ELi1ELb0EEENS1_21CollectiveEpilogueBwdISC_SD_SF_Li256ELb0ELb0ELi1EEENS1_19SingleTileSchedulerILb0ELb0ELb0ELi128EEEEEEEEEvNT_6ParamsE)
        /*004c*/ 	.short	0x0380
        /*004e*/ 	.short	0x0900


	//----- nvinfo : EIATTR_SW_WAR
	.align		4
.L_786:
        /*0050*/ 	.byte	0x04, 0x36
        /*0052*/ 	.short	(.L_788 - .L_787)
.L_787:
        /*0054*/ 	.word	0x00000008
.L_788:


//--------------------- .nv.info._ZN7cutlass13device_kernelIN5flash11enable_sm90INS1_16FlashAttnBwdSm90INS1_25CollectiveMainloopBwdSm90ILi2ELi2ELi2EN4cute5tupleIJNS5_1CILi1EEES8_S8_EEENS6_IJNS7_ILi64EEENS7_ILi128EEESB_EEENS_10bfloat16_tEfNS_4arch4Sm90ELb0ELb1ELb0ELb0ELb1ELb1ELb0ELb0ELi2ELi1ELi2ELi1ELb0EEENS1_21CollectiveEpilogueBwdISC_SD_SF_Li256ELb0ELb0ELi1EEENS1_19SingleTileSchedulerILb0ELb0ELb0ELi128EEEEEEEEEvNT_6ParamsE --------------------------
	.section	.nv.info._ZN7cutlass13device_kernelIN5flash11enable_sm90INS1_16FlashAttnBwdSm90INS1_25CollectiveMainloopBwdSm90ILi2ELi2ELi2EN4cute5tupleIJNS5_1CILi1EEES8_S8_EEENS6_IJNS7_ILi64EEENS7_ILi128EEESB_EEENS_10bfloat16_tEfNS_4arch4Sm90ELb0ELb1ELb0ELb0ELb1ELb1ELb0ELb0ELi2ELi1ELi2ELi1ELb0EEENS1_21CollectiveEpilogueBwdISC_SD_SF_Li256ELb0ELb0ELi1EEENS1_19SingleTileSchedulerILb0ELb0ELb0ELi128EEEEEEEEEvNT_6ParamsE,"",@"SHT_CUDA_INFO"
	.sectionflags	@""
	.align	4


	//----- nvinfo : EIATTR_CUDA_API_VERSION
	.align		4
        /*0000*/ 	.byte	0x04, 0x37
        /*0002*/ 	.short	(.L_790 - .L_789)
.L_789:
        /*0004*/ 	.word	0x00000082


	//----- nvinfo : EIATTR_KPARAM_INFO
	.align		4
.L_790:
        /*0008*/ 	.byte	0x04, 0x17
        /*000a*/ 	.short	(.L_792 - .L_791)
.L_791:
        /*000c*/ 	.word	0x00000000
        /*0010*/ 	.short	0x0000
        /*0012*/ 	.short	0x0000
        /*0014*/ 	.byte	0x00, 0xf0, 0x01, 0x24


	//----- nvinfo : EIATTR_SPARSE_MMA_MASK
	.align		4
.L_792:
        /*0018*/ 	.byte	0x03, 0x50
        /*001a*/ 	.short	0x0000


	//----- nvinfo : EIATTR_MAXREG_COUNT
	.align		4
        /*001c*/ 	.byte	0x03, 0x1b
        /*001e*/ 	.short	0x00a8


	//----- nvinfo : EIATTR_MERCURY_ISA_VERSION
	.align		4
        /*0020*/ 	.byte	0x03, 0x5f
        /*0022*/ 	.short	0x0101


	//----- nvinfo : EIATTR_VRC_CTA_INIT_COUNT
	.align		4
        /*0024*/ 	.byte	0x02, 0x4a
	.zero		1
	.zero		1


	//----- nvinfo : EIATTR_EXIT_INSTR_OFFSETS
	.align		4
        /*0028*/ 	.byte	0x04, 0x1c
        /*002a*/ 	.short	(.L_794 - .L_793)


	//   ....[0]....
.L_793:
        /*002c*/ 	.word	0x00000010


	//----- nvinfo : EIATTR_MAX_THREADS
	.align		4
.L_794:
        /*0030*/ 	.byte	0x04, 0x05
        /*0032*/ 	.short	(.L_796 - .L_795)
.L_795:
        /*0034*/ 	.word	0x00000180
        /*0038*/ 	.word	0x00000001
        /*003c*/ 	.word	0x00000001


	//----- nvinfo : EIATTR_CBANK_PARAM_SIZE
	.align		4
.L_796:
        /*0040*/ 	.byte	0x03, 0x19
        /*0042*/ 	.short	0x0900


	//----- nvinfo : EIATTR_PARAM_CBANK
	.align		4
        /*0044*/ 	.byte	0x04, 0x0a
        /*0046*/ 	.short	(.L_798 - .L_797)
	.align		4
.L_797:
        /*0048*/ 	.word	index@(.nv.constant0._ZN7cutlass13device_kernelIN5flash11enable_sm90INS1_16FlashAttnBwdSm90INS1_25CollectiveMainloopBwdSm90ILi2ELi2ELi2EN4cute5tupleIJNS5_1CILi1EEES8_S8_EEENS6_IJNS7_ILi64EEENS7_ILi128EEESB_EEENS_10bfloat16_tEfNS_4arch4Sm90ELb0ELb1ELb0ELb0ELb1ELb1ELb0ELb0ELi2ELi1ELi2ELi1ELb0EEENS1_21CollectiveEpilogueBwdISC_SD_SF_Li256ELb0ELb0ELi1EEENS1_19SingleTileSchedulerILb0ELb0ELb0ELi128EEEEEEEEEvNT_6ParamsE)
        /*004c*/ 	.short	0x0380
        /*004e*/ 	.short	0x0900


	//----- nvinfo : EIATTR_SW_WAR
	.align		4
.L_798:
        /*0050*/ 	.byte	0x04, 0x36
        /*0052*/ 	.short	(.L_800 - .L_799)
.L_799:
        /*0054*/ 	.word	0x00000008
.L_800:


//--------------------- .nv.info._ZN7cutlass13device_kernelIN5flash11enable_sm90INS1_16FlashAttnBwdSm90INS1_25CollectiveMainloopBwdSm90ILi2ELi2ELi2EN4cute5tupleIJNS5_1CILi1EEES8_S8_EEENS6_IJNS7_ILi64EEENS7_ILi128EEESB_EEENS_10bfloat16_tEfNS_4arch4Sm90ELb0ELb1ELb0ELb0ELb0ELb1ELb0ELb0ELi2ELi1ELi2ELi1ELb0EEENS1_24CollectiveEpilogueBwdGQAISC_fSF_Li256ELb0ELb0EEENS1_19SingleTileSchedulerILb0ELb0ELb0ELi128EEEEEEEEEvNT_6ParamsE --------------------------
	.section	.nv.info._ZN7cutlass13device_kernelIN5flash11enable_sm90INS1_16FlashAttnBwdSm90INS1_25CollectiveMainloopBwdSm90ILi2ELi2ELi2EN4cute5tupleIJNS5_1CILi1EEES8_S8_EEENS6_IJNS7_ILi64EEENS7_ILi128EEESB_EEENS_10bfloat16_tEfNS_4arch4Sm90ELb0ELb1ELb0ELb0ELb0ELb1ELb0ELb0ELi2ELi1ELi2ELi1ELb0EEENS1_24CollectiveEpilogueBwdGQAISC_fSF_Li256ELb0ELb0EEENS1_19SingleTileSchedulerILb0ELb0ELb0ELi128EEEEEEEEEvNT_6ParamsE,"",@"SHT_CUDA_INFO"
	.sectionflags	@""
	.align	4


	//----- nvinfo : EIATTR_CUDA_API_VERSION
	.align		4
        /*0000*/ 	.byte	0x04, 0x37
        /*0002*/ 	.short	(.L_802 - .L_801)
.L_801:
        /*0004*/ 	.word	0x00000082


	//----- nvinfo : EIATTR_KPARAM_INFO
	.align		4
.L_802:
        /*0008*/ 	.byte	0x04, 0x17
        /*000a*/ 	.short	(.L_804 - .L_803)
.L_803:
        /*000c*/ 	.word	0x00000000
        /*0010*/ 	.short	0x0000
        /*0012*/ 	.short	0x0000
        /*0014*/ 	.byte	0x00, 0xf0, 0x01, 0x1a


	//----- nvinfo : EIATTR_SPARSE_MMA_MASK
	.align		4
.L_804:
        /*0018*/ 	.byte	0x03, 0x50
        /*001a*/ 	.short	0x0000


	//----- nvinfo : EIATTR_MAXREG_COUNT
	.align		4
        /*001c*/ 	.byte	0x03, 0x1b
        /*001e*/ 	.short	0x00a8


	//----- nvinfo : EIATTR_MERCURY_ISA_VERSION
	.align		4
        /*0020*/ 	.byte	0x03, 0x5f
        /*0022*/ 	.short	0x0101


	//----- nvinfo : EIATTR_VRC_CTA_INIT_COUNT
	.align		4
        /*0024*/ 	.byte	0x02, 0x4a
	.zero		1
	.zero		1


	//----- nvinfo : EIATTR_EXIT_INSTR_OFFSETS
	.align		4
        /*0028*/ 	.byte	0x04, 0x1c
        /*002a*/ 	.short	(.L_806 - .L_805)


	//   ....[0]....
.L_805:
        /*002c*/ 	.word	0x00000010


	//----- nvinfo : EIATTR_MAX_THREADS
	.align		4
.L_806:
        /*0030*/ 	.byte	0x04, 0x05
        /*0032*/ 	.short	(.L_808 - .L_807)
.L_807:
        /*0034*/ 	.word	0x00000180
        /*0038*/ 	.word	0x00000001
        /*003c*/ 	.word	0x00000001


	//----- nvinfo : EIATTR_CBANK_PARAM_SIZE
	.align		4
.L_808:
        /*0040*/ 	.byte	0x03, 0x19
        /*0042*/ 	.short	0x0680


	//----- nvinfo : EIATTR_PARAM_CBANK
	.align		4
        /*0044*/ 	.byte	0x04, 0x0a
        /*0046*/ 	.short	(.L_810 - .L_809)
	.align		4
.L_809:
        /*0048*/ 	.word	index@(.nv.constant0._ZN7cutlass13device_kernelIN5flash11enable_sm90INS1_16FlashAttnBwdSm90INS1_25CollectiveMainloopBwdSm90ILi2ELi2ELi2EN4cute5tupleIJNS5_1CILi1EEES8_S8_EEENS6_IJNS7_ILi64EEENS7_ILi128EEESB_EEENS_10bfloat16_tEfNS_4arch4Sm90ELb0ELb1ELb0ELb0ELb0ELb1ELb0ELb0ELi2ELi1ELi2ELi1ELb0EEENS1_24CollectiveEpilogueBwdGQAISC_fSF_Li256ELb0ELb0EEENS1_19SingleTileSchedulerILb0ELb0ELb0ELi128EEEEEEEEEvNT_6ParamsE)
        /*004c*/ 	.short	0x0380
        /*004e*/ 	.short	0x0680


	//----- nvinfo : EIATTR_SW_WAR
	.align		4
.L_810:
        /*0050*/ 	.byte	0x04, 0x36
        /*0052*/ 	.short	(.L_812 - .L_811)
.L_811:
        /*0054*/ 	.word	0x00000008
.L_812:


//--------------------- .nv.info._ZN7cutlass13device_kernelIN5flash11enable_sm90INS1_16FlashAttnBwdSm90INS1_25CollectiveMainloopBwdSm90ILi2ELi2ELi2EN4cute5tupleIJNS5_1CILi1EEES8_S8_EEENS6_IJNS7_ILi64EEENS7_ILi128EEESB_EEENS_10bfloat16_tEfNS_4arch4Sm90ELb0ELb1ELb0ELb0ELb1ELb1ELb0ELb0ELi2ELi1ELi2ELi1ELb0EEENS1_24CollectiveEpilogueBwdGQAISC_fSF_Li256ELb0ELb1EEENS1_19SingleTileSchedulerILb0ELb0ELb0ELi128EEEEEEEEEvNT_6ParamsE --------------------------
	.section	.nv.info._ZN7cutlass13device_kernelIN5flash11enable_sm90INS1_16FlashAttnBwdSm90INS1_25CollectiveMainloopBwdSm90ILi2ELi2ELi2EN4cute5tupleIJNS5_1CILi1EEES8_S8_EEENS6_IJNS7_ILi64EEENS7_ILi128EEESB_EEENS_10bfloat16_tEfNS_4arch4Sm90ELb0ELb1ELb0ELb0ELb1ELb1ELb0ELb0ELi2ELi1ELi2ELi1ELb0EEENS1_24CollectiveEpilogueBwdGQAISC_fSF_Li256ELb0ELb1EEENS1_19SingleTileSchedulerILb0ELb0ELb0ELi128EEEEEEEEEvNT_6ParamsE,"",@"SHT_CUDA_INFO"
	.sectionflags	@""
	.align	4


	//----- nvinfo : EIATTR_CUDA_API_VERSION
	.align		4
        /*0000*/ 	.byte	0x04, 0x37
        /*0002*/ 	.short	(.L_814 - .L_813)
.L_813:
        /*0004*/ 	.word	0x00000082


	//----- nvinfo : EIATTR_KPARAM_INFO
	.align		4
.L_814:
        /*0008*/ 	.byte	0x04, 0x17
        /*000a*/ 	.short	(.L_816 - .L_815)
.L_815:
        /*000c*/ 	.word	0x00000000
        /*0010*/ 	.short	0x0000
        /*0012*/ 	.short	0x0000
        /*0014*/ 	.byte	0x00, 0xf0, 0x01, 0x1a


	//----- nvinfo : EIATTR_SPARSE_MMA_MASK
	.align		4
.L_816:
        /*0018*/ 	.byte	0x03, 0x50
        /*001a*/ 	.short	0x0000


	//----- nvinfo : EIATTR_MAXREG_COUNT
	.align		4
        /*001c*/ 	.byte	0x03, 0x1b
        /*001e*/ 	.short	0x00a8


	//----- nvinfo : EIATTR_MERCURY_ISA_VERSION
	.align		4
        /*0020*/ 	.byte	0x03, 0x5f
        /*0022*/ 	.short	0x0101


	//----- nvinfo : EIATTR_VRC_CTA_INIT_COUNT
	.align		4
        /*0024*/ 	.byte	0x02, 0x4a
	.zero		1
	.zero		1


	//----- nvinfo : EIATTR_EXIT_INSTR_OFFSETS
	.align		4
        /*0028*/ 	.byte	0x04, 0x1c
        /*002a*/ 	.short	(.L_818 - .L_817)


	//   ....[0]....
.L_817:
        /*002c*/ 	.word	0x00000010


	//----- nvinfo : EIATTR_MAX_THREADS
	.align		4
.L_818:
        /*0030*/ 	.byte	0x04, 0x05
        /*0032*/ 	.short	(.L_820 - .L_819)
.L_819:
        /*0034*/ 	.word	0x00000180
        /*0038*/ 	.word	0x00000001
        /*003c*/ 	.word	0x00000001


	//----- nvinfo : EIATTR_CBANK_PARAM_SIZE
	.align		4
.L_820:
        /*0040*/ 	.byte	0x03, 0x19
        /*0042*/ 	.short	0x0680


	//----- nvinfo : EIATTR_PARAM_CBANK
	.align		4
        /*0044*/ 	.byte	0x04, 0x0a
        /*0046*/ 	.short	(.L_822 - .L_821)
	.align		4
.L_821:
        /*0048*/ 	.word	index@(.nv.constant0._ZN7cutlass13device_kernelIN5flash11enable_sm90INS1_16FlashAttnBwdSm90INS1_25CollectiveMainloopBwdSm90ILi2ELi2ELi2EN4cute5tupleIJNS5_1CILi1EEES8_S8_EEENS6_IJNS7_ILi64EEENS7_ILi128EEESB_EEENS_10bfloat16_tEfNS_4arch4Sm90ELb0ELb1ELb0ELb0ELb1ELb1ELb0ELb0ELi2ELi1ELi2ELi1ELb0EEENS1_24CollectiveEpilogueBwdGQAISC_fSF_Li256ELb0ELb1EEENS1_19SingleTileSchedulerILb0ELb0ELb0ELi128EEEEEEEEEvNT_6ParamsE)
        /*004c*/ 	.short	0x0380
        /*004e*/ 	.short	0x0680


	//----- nvinfo : EIATTR_SW_WAR
	.align		4
.L_822:
        /*0050*/ 	.byte	0x04, 0x36
        /*0052*/ 	.short	(.L_824 - .L_823)
.L_823:
        /*0054*/ 	.word	0x00000008
.L_824:


//--------------------- .nv.info._ZN7cutlass13device_kernelIN5flash11enable_sm90INS1_16FlashAttnBwdSm90INS1_25CollectiveMainloopBwdSm90ILi2ELi2ELi2EN4cute5tupleIJNS5_1CILi1EEES8_S8_EEENS6_IJNS7_ILi64EEENS7_ILi128EEESB_EEENS_10bfloat16_tEfNS_4arch4Sm90ELb0ELb1ELb0ELb1ELb0ELb1ELb0ELb0ELi2ELi1ELi2ELi1ELb0EEENS1_21CollectiveEpilogueBwdISC_SD_SF_Li256ELb1ELb0ELi1EEENS1_19SingleTileSchedulerILb1ELb0ELb0ELi128EEEEEEEEEvNT_6ParamsE --------------------------
	.section	.nv.info._ZN7cutlass13device_kernelIN5flash11enable_sm90INS1_16FlashAttnBwdSm90INS1_25CollectiveMainloopBwdSm90ILi2ELi2ELi2EN4cute5tupleIJNS5_1CILi1EEES8_S8_EEENS6_IJNS7_ILi64EEENS7_ILi128EEESB_EEENS_10bfloat16_tEfNS_4arch4Sm90ELb0ELb1ELb0ELb1ELb0ELb1ELb0ELb0ELi2ELi1ELi2ELi1ELb0EEENS1_21CollectiveEpilogueBwdISC_SD_SF_Li256ELb1ELb0ELi1EEENS1_19SingleTileSchedulerILb1ELb0ELb0ELi128EEEEEEEEEvNT_6ParamsE,"",@"SHT_CUDA_INFO"
	.sectionflags	@""
	.align	4


	//----- nvinfo : EIATTR_CUDA_API_VERSION
	.align		4
        /*0000*/ 	.byte	0x04, 0x37
        /*0002*/ 	.short	(.L_826 - .L_825)
.L_825:
        /*0004*/ 	.word	0x00000082


	//----- nvinfo : EIATTR_KPARAM_INFO
	.align		4
.L_826:
        /*0008*/ 	.byte	0x04, 0x17
        /*000a*/ 	.short	(.L_828 - .L_827)
.L_827:
        /*000c*/ 	.word	0x00000000
        /*0010*/ 	.short	0x0000
        /*0012*/ 	.short	0x0000
        /*0014*/ 	.byte	0x00, 0xf0, 0x01, 0x1a


	//----- nvinfo : EIATTR_SPARSE_MMA_MASK
	.align		4
.L_828:
        /*0018*/ 	.byte	0x03, 0x50
        /*001a*/ 	.short	0x0000


	//----- nvinfo : EIATTR_MAXREG_COUNT
	.align		4
        /*001c*/ 	.byte	0x03, 0x1b
        /*001e*/ 	.short	0x00a8


	//----- nvinfo : EIATTR_MERCURY_ISA_VERSION
	.align		4
        /*0020*/ 	.byte	0x03, 0x5f
        /*0022*/ 	.short	0x0101


	//----- nvinfo : EIATTR_VRC_CTA_INIT_COUNT
	.align		4
        /*0024*/ 	.byte	0x02, 0x4a
	.zero		1
	.zero		1


	//----- nvinfo : EIATTR_EXIT_INSTR_OFFSETS
	.align		4
        /*0028*/ 	.byte	0x04, 0x1c
        /*002a*/ 	.short	(.L_830 - .L_829)


	//   ....[0]....
.L_829:
        /*002c*/ 	.word	0x00000010


	//----- nvinfo : EIATTR_MAX_THREADS
	.align		4
.L_830:
        /*0030*/ 	.byte	0x04, 0x05
        /*0032*/ 	.short	(.L_832 - .L_831)
.L_831:
        /*0034*/ 	.word	0x00000180
        /*0038*/ 	.word	0x00000001
        /*003c*/ 	.word	0x00000001


	//----- nvinfo : EIATTR_CBANK_PARAM_SIZE
	.align		4
.L_832:
        /*0040*/ 	.byte	0x03, 0x19
        /*0042*/ 	.short	0x0680


	//----- nvinfo : EIATTR_PARAM_CBANK
	.align		4
        /*0044*/ 	.byte	0x04, 0x0a
        /*0046*/ 	.short	(.L_834 - .L_833)
	.align		4
.L_833:
        /*0048*/ 	.word	index@(.nv.constant0._ZN7cutlass13device_kernelIN5flash11enable_sm90INS1_16FlashAttnBwdSm90INS1_25CollectiveMainloopBwdSm90ILi2ELi2ELi2EN4cute5tupleIJNS5_1CILi1EEES8_S8_EEENS6_IJNS7_ILi64EEENS7_ILi128EEESB_EEENS_10bfloat16_tEfNS_4arch4Sm90ELb0ELb1ELb0ELb1ELb0ELb1ELb0ELb0ELi2ELi1ELi2ELi1ELb0EEENS1_21CollectiveEpilogueBwdISC_SD_SF_Li256ELb1ELb0ELi1EEENS1_19SingleTileSchedulerILb1ELb0ELb0ELi128EEEEEEEEEvNT_6ParamsE)
        /*004c*/ 	.short	0x0380
        /*004e*/ 	.short	0x0680


	//----- nvinfo : EIATTR_SW_WAR
	.align		4
.L_834:
        /*0050*/ 	.byte	0x04, 0x36
        /*0052*/ 	.short	(.L_836 - .L_835)
.L_835:
        /*0054*/ 	.word	0x00000008
.L_836:


//--------------------- .nv.info._ZN7cutlass13device_kernelIN5flash11enable_sm90INS1_16FlashAttnBwdSm90INS1_25CollectiveMainloopBwdSm90ILi2ELi2ELi2EN4cute5tupleIJNS5_1CILi1EEES8_S8_EEENS6_IJNS7_ILi64EEENS7_ILi128EEESB_EEENS_10bfloat16_tEfNS_4arch4Sm90ELb0ELb1ELb0ELb1ELb1ELb1ELb0ELb0ELi2ELi1ELi2ELi1ELb0EEENS1_21CollectiveEpilogueBwdISC_SD_SF_Li256ELb1ELb0ELi1EEENS1_19SingleTileSchedulerILb1ELb0ELb0ELi128EEEEEEEEEvNT_6ParamsE --------------------------
	.section	.nv.info._ZN7cutlass13device_kernelIN5flash11enable_sm90INS1_16FlashAttnBwdSm90INS1_25CollectiveMainloopBwdSm90ILi2ELi2ELi2EN4cute5tupleIJNS5_1CILi1EEES8_S8_EEENS6_IJNS7_ILi64EEENS7_ILi128EEESB_EEENS_10bfloat16_tEfNS_4arch4Sm90ELb0ELb1ELb0ELb1ELb1ELb1ELb0ELb0ELi2ELi1ELi2ELi1ELb0EEENS1_21CollectiveEpilogueBwdISC_SD_SF_Li256ELb1ELb0ELi1EEENS1_19SingleTileSchedulerILb1ELb0ELb0ELi128EEEEEEEEEvNT_6ParamsE,"",@"SHT_CUDA_INFO"
	.sectionflags	@""
	.align	4


	//----- nvinfo : EIATTR_CUDA_API_VERSION
	.align		4
        /*0000*/ 	.byte	0x04, 0x37
        /*0002*/ 	.short	(.L_838 - .L_837)
.L_837:
        /*0004*/ 	.word	0x00000082


	//----- nvinfo : EIATTR_KPARAM_INFO
	.align		4
.L_838:
        /*0008*/ 	.byte	0x04, 0x17
        /*000a*/ 	.short	(.L_840 - .L_839)
.L_839:
        /*000c*/ 	.word	0x00000000
        /*0010*/ 	.short	0x0000
        /*0012*/ 	.short	0x0000
        /*0014*/ 	.byte	0x00, 0xf0, 0x01, 0x1a


	//----- nvinfo : EIATTR_SPARSE_MMA_MASK
	.align		4
.L_840:
        /*0018*/ 	.byte	0x03, 0x50
        /*001a*/ 	.short	0x0000


	//----- nvinfo : EIATTR_MAXREG_COUNT
	.align		4
        /*001c*/ 	.byte	0x03, 0x1b
        /*001e*/ 	.short	0x00a8


	//----- nvinfo : EIATTR_MERCURY_ISA_VERSION
	.align		4
        /*0020*/ 	.byte	0x03, 0x5f
        /*0022*/ 	.short	0x0101


	//----- nvinfo : EIATTR_VRC_CTA_INIT_COUNT
	.align		4
        /*0024*/ 	.byte	0x02, 0x4a
	.zero		1
	.zero		1


	//----- nvinfo : EIATTR_EXIT_INSTR_OFFSETS
	.align		4
        /*0028*/ 	.byte	0x04, 0x1c
        /*002a*/ 	.short	(.L_842 - .L_841)


	//   ....[0]....
.L_841:
        /*002c*/ 	.word	0x00000010


	//----- nvinfo : EIATTR_MAX_THREADS
	.align		4
.L_842:
        /*0030*/ 	.byte	0x04, 0x05
        /*0032*/ 	.short	(.L_844 - .L_843)
.L_843:
        /*0034*/ 	.word	0x00000180
        /*0038*/ 	.word	0x00000001
        /*003c*/ 	.word	0x00000001


	//----- nvinfo : EIATTR_CBANK_PARAM_SIZE
	.align		4
.L_844:
        /*0040*/ 	.byte	0x03, 0x19
        /*0042*/ 	.short	0x0680


	//----- nvinfo : EIATTR_PARAM_CBANK
	.align		4
        /*0044*/ 	.byte	0x04, 0x0a
        /*0046*/ 	.short	(.L_846 - .L_845)
	.align		4
.L_845:
        /*0048*/ 	.word	index@(.nv.constant0._ZN7cutlass13device_kernelIN5flash11enable_sm90INS1_16FlashAttnBwdSm90INS1_25CollectiveMainloopBwdSm90ILi2ELi2ELi2EN4cute5tupleIJNS5_1CILi1EEES8_S8_EEENS6_IJNS7_ILi64EEENS7_ILi128EEESB_EEENS_10bfloat16_tEfNS_4arch4Sm90ELb0ELb1ELb0ELb1ELb1ELb1ELb0ELb0ELi2ELi1ELi2ELi1ELb0EEENS1_21CollectiveEpilogueBwdISC_SD_SF_Li256ELb1ELb0ELi1EEENS1_19SingleTileSchedulerILb1ELb0ELb0ELi128EEEEEEEEEvNT_6ParamsE)
        /*004c*/ 	.short	0x0380
        /*004e*/ 	.short	0x0680


	//----- nvinfo : EIATTR_SW_WAR
	.align		4
.L_846:
        /*0050*/ 	.byte	0x04, 0x36
        /*0052*/ 	.short	(.L_848 - .L_847)
.L_847:
        /*0054*/ 	.word	0x00000008
.L_848:


//--------------------- .nv.info._ZN7cutlass13device_kernelIN5flash11enable_sm90INS1_16FlashAttnBwdSm90INS1_25CollectiveMainloopBwdSm90ILi2ELi2ELi2EN4cute5tupleIJNS5_1CILi1EEES8_S8_EEENS6_IJNS7_ILi64EEENS7_ILi128EEESB_EEENS_10bfloat16_tEfNS_4arch4Sm90ELb0ELb1ELb0ELb1ELb0ELb1ELb0ELb0ELi2ELi1ELi2ELi1ELb0EEENS1_24CollectiveEpilogueBwdGQAISC_fSF_Li256ELb1ELb0EEENS1_19SingleTileSchedulerILb1ELb0ELb0ELi128EEEEEEEEEvNT_6ParamsE --------------------------
	.section	.nv.info._ZN7cutlass13device_kernelIN5flash11enable_sm90INS1_16FlashAttnBwdSm90INS1_25CollectiveMainloopBwdSm90ILi2ELi2ELi2EN4cute5tupleIJNS5_1CILi1EEES8_S8_EEENS6_IJNS7_ILi64EEENS7_ILi128EEESB_EEENS_10bfloat16_tEfNS_4arch4Sm90ELb0ELb1ELb0ELb1ELb0ELb1ELb0ELb0ELi2ELi1ELi2ELi1ELb0EEENS1_24CollectiveEpilogueBwdGQAISC_fSF_Li256ELb1ELb0EEENS1_19SingleTileSchedulerILb1ELb0ELb0ELi128EEEEEEEEEvNT_6ParamsE,"",@"SHT_CUDA_INFO"
	.sectionflags	@""
	.align	4


	//----- nvinfo : EIATTR_CUDA_API_VERSION
	.align		4
        /*0000*/ 	.byte	0x04, 0x37
        /*0002*/ 	.short	(.L_850 - .L_849)
.L_849:
        /*0004*/ 	.word	0x00000082


	//----- nvinfo : EIATTR_KPARAM_INFO
	.align		4
.L_850:
        /*0008*/ 	.byte	0x04, 0x17
        /*000a*/ 	.short	(.L_852 - .L_851)
.L_851:
        /*000c*/ 	.word	0x00000000
        /*0010*/ 	.short	0x0000
        /*0012*/ 	.short	0x0000
        /*0014*/ 	.byte	0x00, 0xf0, 0x01, 0x1a


	//----- nvinfo : EIATTR_SPARSE_MMA_MASK
	.align		4
.L_852:
        /*0018*/ 	.byte	0x03, 0x50
        /*001a*/ 	.short	0x0000


	//----- nvinfo : EIATTR_MAXREG_COUNT
	.align		4
        /*001c*/ 	.byte	0x03, 0x1b
        /*001e*/ 	.short	0x00a8


	//----- nvinfo : EIATTR_MERCURY_ISA_VERSION
	.align		4
        /*0020*/ 	.byte	0x03, 0x5f
        /*0022*/ 	.short	0x0101


	//----- nvinfo : EIATTR_VRC_CTA_INIT_COUNT
	.align		4
        /*0024*/ 	.byte	0x02, 0x4a
	.zero		1
	.zero		1


	//----- nvinfo : EIATTR_EXIT_INSTR_OFFSETS
	.align		4
        /*0028*/ 	.byte	0x04, 0x1c
        /*002a*/ 	.short	(.L_854 - .L_853)


	//   ....[0]....
.L_853:
        /*002c*/ 	.word	0x00000010


	//----- nvinfo : EIATTR_MAX_THREADS
	.align		4
.L_854:
        /*0030*/ 	.byte	0x04, 0x05
        /*0032*/ 	.short	(.L_856 - .L_855)
.L_855:
        /*0034*/ 	.word	0x00000180
        /*0038*/ 	.word	0x00000001
        /*003c*/ 	.word	0x00000001


	//----- nvinfo : EIATTR_CBANK_PARAM_SIZE
	.align		4
.L_856:
        /*0040*/ 	.byte	0x03, 0x19
        /*0042*/ 	.short	0x0680


	//----- nvinfo : EIATTR_PARAM_CBANK
	.align		4
        /*0044*/ 	.byte	0x04, 0x0a
        /*0046*/ 	.short	(.L_858 - .L_857)
	.align		4
.L_857:
        /*0048*/ 	.word	index@(.nv.constant0._ZN7cutlass13device_kernelIN5flash11enable_sm90INS1_16FlashAttnBwdSm90INS1_25CollectiveMainloopBwdSm90ILi2ELi2ELi2EN4cute5tupleIJNS5_1CILi1EEES8_S8_EEENS6_IJNS7_ILi64EEENS7_ILi128EEESB_EEENS_10bfloat16_tEfNS_4arch4Sm90ELb0ELb1ELb0ELb1ELb0ELb1ELb0ELb0ELi2ELi1ELi2ELi1ELb0EEENS1_24CollectiveEpilogueBwdGQAISC_fSF_Li256ELb1ELb0EEENS1_19SingleTileSchedulerILb1ELb0ELb0ELi128EEEEEEEEEvNT_6ParamsE)
        /*004c*/ 	.short	0x0380
        /*004e*/ 	.short	0x0680


	//----- nvinfo : EIATTR_SW_WAR
	.align		4
.L_858:
        /*0050*/ 	.byte	0x04, 0x36
        /*0052*/ 	.short	(.L_860 - .L_859)
.L_859:
        /*0054*/ 	.word	0x00000008
.L_860:


//--------------------- .nv.info._ZN7cutlass13device_kernelIN5flash11enable_sm90INS1_16FlashAttnBwdSm90INS1_25CollectiveMainloopBwdSm90ILi2ELi2ELi2EN4cute5tupleIJNS5_1CILi1EEES8_S8_EEENS6_IJNS7_ILi64EEENS7_ILi128EEESB_EEENS_10bfloat16_tEfNS_4arch4Sm90ELb0ELb1ELb0ELb1ELb1ELb1ELb0ELb0ELi2ELi1ELi2ELi1ELb0EEENS1_24CollectiveEpilogueBwdGQAISC_fSF_Li256ELb1ELb1EEENS1_19SingleTileSchedulerILb1ELb0ELb0ELi128EEEEEEEEEvNT_6ParamsE --------------------------
	.section	.nv.info._ZN7cutlass13device_kernelIN5flash11enable_sm90INS1_16FlashAttnBwdSm90INS1_25CollectiveMainloopBwdSm90ILi2ELi2ELi2EN4cute5tupleIJNS5_1CILi1EEES8_S8_EEENS6_IJNS7_ILi64EEENS7_ILi128EEESB_EEENS_10bfloat16_tEfNS_4arch4Sm90ELb0ELb1ELb0ELb1ELb1ELb1ELb0ELb0ELi2ELi1ELi2ELi1ELb0EEENS1_24CollectiveEpilogueBwdGQAISC_fSF_Li256ELb1ELb1EEENS1_19SingleTileSchedulerILb1ELb0ELb0ELi128EEEEEEEEEvNT_6ParamsE,"",@"SHT_CUDA_INFO"
	.sectionflags	@""
	.align	4


	//----- nvinfo : EIATTR_CUDA_API_VERSION
	.align		4
        /*0000*/ 	.byte	0x04, 0x37
        /*0002*/ 	.short	(.L_862 - .L_861)
.L_861:
        /*0004*/ 	.word	0x00000082


	//----- nvinfo : EIATTR_KPARAM_INFO
	.align		4
.L_862:
        /*0008*/ 	.byte	0x04, 0x17
        /*000a*/ 	.short	(.L_864 - .L_863)
.L_863:
        /*000c*/ 	.word	0x00000000
        /*0010*/ 	.short	0x0000
        /*0012*/ 	.short	0x0000
        /*0014*/ 	.byte	0x00, 0xf0, 0x01, 0x1a


	//----- nvinfo : EIATTR_SPARSE_MMA_MASK
	.align		4
.L_864:
        /*0018*/ 	.byte	0x03, 0x50
        /*001a*/ 	.short	0x0000


	//----- nvinfo : EIATTR_MAXREG_COUNT
	.align		4
        /*001c*/ 	.byte	0x03, 0x1b
        /*001e*/ 	.short	0x00a8


	//----- nvinfo : EIATTR_MERCURY_ISA_VERSION
	.align		4
        /*0020*/ 	.byte	0x03, 0x5f
        /*0022*/ 	.short	0x0101


	//----- nvinfo : EIATTR_VRC_CTA_INIT_COUNT
	.align		4
        /*0024*/ 	.byte	0x02, 0x4a
	.zero		1
	.zero		1


	//----- nvinfo : EIATTR_EXIT_INSTR_OFFSETS
	.align		4
        /*0028*/ 	.byte	0x04, 0x1c
        /*002a*/ 	.short	(.L_866 - .L_865)


	//   ....[0]....
.L_865:
        /*002c*/ 	.word	0x00000010


	//----- nvinfo : EIATTR_MAX_THREADS
	.align		4
.L_866:
        /*0030*/ 	.byte	0x04, 0x05
        /*0032*/ 	.short	(.L_868 - .L_867)
.L_867:
        /*0034*/ 	.word	0x00000180
        /*0038*/ 	.word	0x00000001
        /*003c*/ 	.word	0x00000001


	//----- nvinfo : EIATTR_CBANK_PARAM_SIZE
	.align		4
.L_868:
        /*0040*/ 	.byte	0x03, 0x19
        /*0042*/ 	.short	0x0680


	//----- nvinfo : EIATTR_PARAM_CBANK
	.align		4
        /*0044*/ 	.byte	0x04, 0x0a
        /*0046*/ 	.short	(.L_870 - .L_869)
	.align		4
.L_869:
        /*0048*/ 	.word	index@(.nv.constant0._ZN7cutlass13device_kernelIN5flash11enable_sm90INS1_16FlashAttnBwdSm90INS1_25CollectiveMainloopBwdSm90ILi2ELi2ELi2EN4cute5tupleIJNS5_1CILi1EEES8_S8_EEENS6_IJNS7_ILi64EEENS7_ILi128EEESB_EEENS_10bfloat16_tEfNS_4arch4Sm90ELb0ELb1ELb0ELb1ELb1ELb1ELb0ELb0ELi2ELi1ELi2ELi1ELb0EEENS1_24CollectiveEpilogueBwdGQAISC_fSF_Li256ELb1ELb1EEENS1_19SingleTileSchedulerILb1ELb0ELb0ELi128EEEEEEEEEvNT_6ParamsE)
        /*004c*/ 	.short	0x0380
        /*004e*/ 	.short	0x0680


	//----- nvinfo : EIATTR_SW_WAR
	.align		4
.L_870:
        /*0050*/ 	.byte	0x04, 0x36
        /*0052*/ 	.short	(.L_872 - .L_871)
.L_871:
        /*0054*/ 	.word	0x00000008
.L_872:


//--------------------- .nv.info._ZN7cutlass13device_kernelIN5flash11enable_sm90INS1_16FlashAttnBwdSm90INS1_25CollectiveMainloopBwdSm90ILi2ELi2ELi2EN4cute5tupleIJNS5_1CILi1EEES8_S8_EEENS6_IJNS7_ILi64EEENS7_ILi128EEESB_EEENS_10bfloat16_tEfNS_4arch4Sm90ELb1ELb0ELb0ELb0ELb0ELb1ELb0ELb0ELi2ELi1ELi2ELi1ELb0EEENS1_21CollectiveEpilogueBwdISC_SD_SF_Li256ELb0ELb0ELi1EEENS1_25SingleTileBwdLPTSchedulerILb0ELi128ELb0EEEEEEEEEvNT_6ParamsE --------------------------
	.section	.nv.info._ZN7cutlass13device_kernelIN5flash11enable_sm90INS1_16FlashAttnBwdSm90INS1_25CollectiveMainloopBwdSm90ILi2ELi2ELi2EN4cute5tupleIJNS5_1CILi1EEES8_S8_EEENS6_IJNS7_ILi64EEENS7_ILi128EEESB_EEENS_10bfloat16_tEfNS_4arch4Sm90ELb1ELb0ELb0ELb0ELb0ELb1ELb0ELb0ELi2ELi1ELi2ELi1ELb0EEENS1_21CollectiveEpilogueBwdISC_SD_SF_Li256ELb0ELb0ELi1EEENS1_25SingleTileBwdLPTSchedulerILb0ELi128ELb0EEEEEEEEEvNT_6ParamsE,"",@"SHT_CUDA_INFO"
	.sectionflags	@""
	.align	4


	//----- nvinfo : EIATTR_CUDA_API_VERSION
	.align		4
        /*0000*/ 	.byte	0x04, 0x37
        /*0002*/ 	.short	(.L_874 - .L_873)
.L_873:
        /*0004*/ 	.word	0x00000082


	//----- nvinfo : EIATTR_KPARAM_INFO
	.align		4
.L_874:
        /*0008*/ 	.byte	0x04, 0x17
        /*000a*/ 	.short	(.L_876 - .L_875)
.L_875:
        /*000c*/ 	.word	0x00000000
        /*0010*/ 	.short	0x0000
        /*0012*/ 	.short	0x0000
        /*0014*/ 	.byte	0x00, 0xf0, 0x01, 0x24


	//----- nvinfo : EIATTR_SPARSE_MMA_MASK
	.align		4
.L_876:
        /*0018*/ 	.byte	0x03, 0x50
        /*001a*/ 	.short	0x0000


	//----- nvinfo : EIATTR_MAXREG_COUNT
	.align		4
        /*001c*/ 	.byte	0x03, 0x1b
        /*001e*/ 	.short	0x00a8


	//----- nvinfo : EIATTR_MERCURY_ISA_VERSION
	.align		4
        /*0020*/ 	.byte	0x03, 0x5f
        /*0022*/ 	.short	0x0101


	//----- nvinfo : EIATTR_VRC_CTA_INIT_COUNT
	.align		4
        /*0024*/ 	.byte	0x02, 0x4a
	.zero		1
	.zero		1


	//----- nvinfo : EIATTR_EXIT_INSTR_OFFSETS
	.align		4
        /*0028*/ 	.byte	0x04, 0x1c
        /*002a*/ 	.short	(.L_878 - .L_877)


	//   ....[0]....
.L_877:
        /*002c*/ 	.word	0x00000010


	//----- nvinfo : EIATTR_MAX_THREADS
	.align		4
.L_878:
        /*0030*/ 	.byte	0x04, 0x05
        /*0032*/ 	.short	(.L_880 - .L_879)
.L_879:
        /*0034*/ 	.word	0x00000180
        /*0038*/ 	.word	0x00000001
        /*003c*/ 	.word	0x00000001


	//----- nvinfo : EIATTR_CBANK_PARAM_SIZE
	.align		4
.L_880:
        /*0040*/ 	.byte	0x03, 0x19
        /*0042*/ 	.short	0x0900


	//----- nvinfo : EIATTR_PARAM_CBANK
	.align		4
        /*0044*/ 	.byte	0x04, 0x0a
        /*0046*/ 	.short	(.L_882 - .L_881)
	.align		4
.L_881:
        /*0048*/ 	.word	index@(.nv.constant0._ZN7cutlass13device_kernelIN5flash11enable_sm90INS1_16FlashAttnBwdSm90INS1_25CollectiveMainloopBwdSm90ILi2ELi2ELi2EN4cute5tupleIJNS5_1CILi1EEES8_S8_EEENS6_IJNS7_ILi64EEENS7_ILi128EEESB_EEENS_10bfloat16_tEfNS_4arch4Sm90ELb1ELb0ELb0ELb0ELb0ELb1ELb0ELb0ELi2ELi1ELi2ELi1ELb0EEENS1_21CollectiveEpilogueBwdISC_SD_SF_Li256ELb0ELb0ELi1EEENS1_25SingleTileBwdLPTSchedulerILb0ELi128ELb0EEEEEEEEEvNT_6ParamsE)
        /*004c*/ 	.short	0x0380
        /*004e*/ 	.short	0x0900


	//----- nvinfo : EIATTR_SW_WAR
	.align		4
.L_882:
        /*0050*/ 	.byte	0x04, 0x36
        /*0052*/ 	.short	(.L_884 - .L_883)
.L_883:
        /*0054*/ 	.word	0x00000008
.L_884:


//--------------------- .nv.info._ZN7cutlass13device_kernelIN5flash11enable_sm90INS1_16FlashAttnBwdSm90INS1_25CollectiveMainloopBwdSm90ILi2ELi2ELi2EN4cute5tupleIJNS5_1CILi1EEES8_S8_EEENS6_IJNS7_ILi64EEENS7_ILi128EEESB_EEENS_10bfloat16_tEfNS_4arch4Sm90ELb1ELb0ELb0ELb0ELb1ELb1ELb0ELb0ELi2ELi1ELi2ELi1ELb0EEENS1_21CollectiveEpilogueBwdISC_SD_SF_Li256ELb0ELb0ELi1EEENS1_25SingleTileBwdLPTSchedulerILb0ELi128ELb1EEEEEEEEEvNT_6ParamsE --------------------------
	.section	.nv.info._ZN7cutlass13device_kernelIN5flash11enable_sm90INS1_16FlashAttnBwdSm90INS1_25CollectiveMainloopBwdSm90ILi2ELi2ELi2EN4cute5tupleIJNS5_1CILi1EEES8_S8_EEENS6_IJNS7_ILi64EEENS7_ILi128EEESB_EEENS_10bfloat16_tEfNS_4arch4Sm90ELb1ELb0ELb0ELb0ELb1ELb1ELb0ELb0ELi2ELi1ELi2ELi1ELb0EEENS1_21CollectiveEpilogueBwdISC_SD_SF_Li256ELb0ELb0ELi1EEENS1_25SingleTileBwdLPTSchedulerILb0ELi128ELb1EEEEEEEEEvNT_6ParamsE,"",@"SHT_CUDA_INFO"
	.sectionflags	@""
	.align	4


	//----- nvinfo : EIATTR_CUDA_API_VERSION
	.align		4
        /*0000*/ 	.byte	0x04, 0x37
        /*0002*/ 	.short	(.L_886 - .L_885)
.L_885:
        /*0004*/ 	.word	0x00000082


	//----- nvinfo : EIATTR_KPARAM_INFO
	.align		4
.L_886:
        /*0008*/ 	.byte	0x04, 0x17
        /*000a*/ 	.short	(.L_888 - .L_887)
.L_887:
        /*000c*/ 	.word	0x00000000
        /*0010*/ 	.short	0x0000
        /*0012*/ 	.short	0x0000
        /*0014*/ 	.byte	0x00, 0xf0, 0x01, 0x24


	//----- nvinfo : EIATTR_SPARSE_MMA_MASK
	.align		4
.L_888:
        /*0018*/ 	.byte	0x03, 0x50
        /*001a*/ 	.short	0x0000


	//----- nvinfo : EIATTR_MAXREG_COUNT
	.align		4
        /*001c*/ 	.byte	0x03, 0x1b
        /*001e*/ 	.short	0x00a8


	//----- nvinfo : EIATTR_MERCURY_ISA_VERSION
	.align		4
        /*0020*/ 	.byte	0x03, 0x5f
        /*0022*/ 	.short	0x0101


	//----- nvinfo : EIATTR_VRC_CTA_INIT_COUNT
	.align		4
        /*0024*/ 	.byte	0x02, 0x4a
	.zero		1
	.zero		1


	//----- nvinfo : EIATTR_EXIT_INSTR_OFFSETS
	.align		4
        /*0028*/ 	.byte	0x04, 0x1c
        /*002a*/ 	.short	(.L_890 - .L_889)


	//   ....[0]....
.L_889:
        /*002c*/ 	.word	0x00000010


	//----- nvinfo : EIATTR_MAX_THREADS
	.align		4
.L_890:
        /*0030*/ 	.byte	0x04, 0x05
        /*0032*/ 	.short	(.L_892 - .L_891)
.L_891:
        /*0034*/ 	.word	0x00000180
        /*0038*/ 	.word	0x00000001
        /*003c*/ 	.word	0x00000001


	//----- nvinfo : EIATTR_CBANK_PARAM_SIZE
	.align		4
.L_892:
        /*0040*/ 	.byte	0x03, 0x19
        /*0042*/ 	.short	0x0900


	//----- nvinfo : EIATTR_PARAM_CBANK
	.align		4
        /*0044*/ 	.byte	0x04, 0x0a
        /*0046*/ 	.short	(.L_894 - .L_893)
	.align		4
.L_893:
        /*0048*/ 	.word	index@(.nv.constant0._ZN7cutlass13device_kernelIN5flash11enable_sm90INS1_16FlashAttnBwdSm90INS1_25CollectiveMainloopBwdSm90ILi2ELi2ELi2EN4cute5tupleIJNS5_1CILi1EEES8_S8_EEENS6_IJNS7_ILi64EEENS7_ILi128EEESB_EEENS_10bfloat16_tEfNS_4arch4Sm90ELb1ELb0ELb0ELb0ELb1ELb1ELb0ELb0ELi2ELi1ELi2ELi1ELb0EEENS1_21CollectiveEpilogueBwdISC_SD_SF_Li256ELb0ELb0ELi1EEENS1_25SingleTileBwdLPTSchedulerILb0ELi128ELb1EEEEEEEEEvNT_6ParamsE)
        /*004c*/ 	.short	0x0380
        /*004e*/ 	.short	0x0900


	//----- nvinfo : EIATTR_SW_WAR
	.align		4
.L_894:
        /*0050*/ 	.byte	0x04, 0x36
        /*0052*/ 	.short	(.L_896 - .L_895)
.L_895:
        /*0054*/ 	.word	0x00000008
.L_896:


//--------------------- .nv.info._ZN7cutlass13device_kernelIN5flash11enable_sm90INS1_16FlashAttnBwdSm90INS1_25CollectiveMainloopBwdSm90ILi2ELi2ELi2EN4cute5tupleIJNS5_1CILi1EEES8_S8_EEENS6_IJNS7_ILi64EEENS7_ILi128EEESB_EEENS_10bfloat16_tEfNS_4arch4Sm90ELb1ELb0ELb0ELb0ELb0ELb1ELb0ELb0ELi2ELi1ELi2ELi1ELb0EEENS1_24CollectiveEpilogueBwdGQAISC_fSF_Li256ELb0ELb0EEENS1_25SingleTileBwdLPTSchedulerILb0ELi128ELb0EEEEEEEEEvNT_6ParamsE --------------------------
	.section	.nv.info._ZN7cutlass13device_kernelIN5flash11enable_sm90INS1_16FlashAttnBwdSm90INS1_25CollectiveMainloopBwdSm90ILi2ELi2ELi2EN4cute5tupleIJNS5_1CILi1EEES8_S8_EEENS6_IJNS7_ILi64EEENS7_ILi128EEESB_EEENS_10bfloat16_tEfNS_4arch4Sm90ELb1ELb0ELb0ELb0ELb0ELb1ELb0ELb0ELi2ELi1ELi2ELi1ELb0EEENS1_24CollectiveEpilogueBwdGQAISC_fSF_Li256ELb0ELb0EEENS1_25SingleTileBwdLPTSchedulerILb0ELi128ELb0EEEEEEEEEvNT_6ParamsE,"",@"SHT_CUDA_INFO"
	.sectionflags	@""
	.align	4


	//----- nvinfo : EIATTR_CUDA_API_VERSION
	.align		4
        /*0000*/ 	.byte	0x04, 0x37
        /*0002*/ 	.short	(.L_898 - .L_897)
.L_897:
        /*0004*/ 	.word	0x00000082


	//----- nvinfo : EIATTR_KPARAM_INFO
	.align		4
.L_898:
        /*0008*/ 	.byte	0x04, 0x17
        /*000a*/ 	.short	(.L_900 - .L_899)
.L_899:
        /*000c*/ 	.word	0x00000000
        /*0010*/ 	.short	0x0000
        /*0012*/ 	.short	0x0000
        /*0014*/ 	.byte	0x00, 0xf0, 0x01, 0x1c


	//----- nvinfo : EIATTR_SPARSE_MMA_MASK
	.align		4
.L_900:
        /*0018*/ 	.byte	0x03, 0x50
        /*001a*/ 	.short	0x0000


	//----- nvinfo : EIATTR_MAXREG_COUNT
	.align		4
        /*001c*/ 	.byte	0x03, 0x1b
        /*001e*/ 	.short	0x00a8


	//----- nvinfo : EIATTR_MERCURY_ISA_VERSION
	.align		4
        /*0020*/ 	.byte	0x03, 0x5f
        /*0022*/ 	.short	0x0101


	//----- nvinfo : EIATTR_VRC_CTA_INIT_COUNT
	.align		4
        /*0024*/ 	.byte	0x02, 0x4a
	.zero		1
	.zero		1


	//----- nvinfo : EIATTR_EXIT_INSTR_OFFSETS
	.align		4
        /*0028*/ 	.byte	0x04, 0x1c
        /*002a*/ 	.short	(.L_902 - .L_901)


	//   ....[0]....
.L_901:
        /*002c*/ 	.word	0x00000010


	//----- nvinfo : EIATTR_MAX_THREADS
	.align		4
.L_902:
        /*0030*/ 	.byte	0x04, 0x05
        /*0032*/ 	.short	(.L_904 - .L_903)
.L_903:
        /*0034*/ 	.word	0x00000180
        /*0038*/ 	.word	0x00000001
        /*003c*/ 	.word	0x00000001


	//----- nvinfo : EIATTR_CBANK_PARAM_SIZE
	.align		4
.L_904:
        /*0040*/ 	.byte	0x03, 0x19
        /*0042*/ 	.short	0x0700


	//----- nvinfo : EIATTR_PARAM_CBANK
	.align		4
        /*0044*/ 	.byte	0x04, 0x0a
        /*0046*/ 	.short	(.L_906 - .L_905)
	.align		4
.L_905:
        /*0048*/ 	.word	index@(.nv.constant0._ZN7cutlass13device_kernelIN5flash11enable_sm90INS1_16FlashAttnBwdSm90INS1_25CollectiveMainloopBwdSm90ILi2ELi2ELi2EN4cute5tupleIJNS5_1CILi1EEES8_S8_EEENS6_IJNS7_ILi64EEENS7_ILi128EEESB_EEENS_10bfloat16_tEfNS_4arch4Sm90ELb1ELb0ELb0ELb0ELb0ELb1ELb0ELb0ELi2ELi1ELi2ELi1ELb0EEENS1_24CollectiveEpilogueBwdGQAISC_fSF_Li256ELb0ELb0EEENS1_25SingleTileBwdLPTSchedulerILb0ELi128ELb0EEEEEEEEEvNT_6ParamsE)
        /*004c*/ 	.short	0x0380
        /*004e*/ 	.short	0x0700


	//----- nvinfo : EIATTR_SW_WAR
	.align		4
.L_906:
        /*0050*/ 	.byte	0x04, 0x36
        /*0052*/ 	.short	(.L_908 - .L_907)
.L_907:
        /*0054*/ 	.word	0x00000008
.L_908:


//--------------------- .nv.info._ZN7cutlass13device_kernelIN5flash11enable_sm90INS1_16FlashAttnBwdSm90INS1_25CollectiveMainloopBwdSm90ILi2ELi2ELi2EN4cute5tupleIJNS5_1CILi1EEES8_S8_EEENS6_IJNS7_ILi64EEENS7_ILi128EEESB_EEENS_10bfloat16_tEfNS_4arch4Sm90ELb1ELb0ELb0ELb0ELb1ELb1ELb0ELb0ELi2ELi1ELi2ELi1ELb0EEENS1_24CollectiveEpilogueBwdGQAISC_fSF_Li256ELb0ELb1EEENS1_25SingleTileBwdLPTSchedulerILb0ELi128ELb1EEEEEEEEEvNT_6ParamsE --------------------------
	.section	.nv.info._ZN7cutlass13device_kernelIN5flash11enable_sm90INS1_16FlashAttnBwdSm90INS1_25CollectiveMainloopBwdSm90ILi2ELi2ELi2EN4cute5tupleIJNS5_1CILi1EEES8_S8_EEENS6_IJNS7_ILi64EEENS7_ILi128EEESB_EEENS_10bfloat16_tEfNS_4arch4Sm90ELb1ELb0ELb0ELb0ELb1ELb1ELb0ELb0ELi2ELi1ELi2ELi1ELb0EEENS1_24CollectiveEpilogueBwdGQAISC_fSF_Li256ELb0ELb1EEENS1_25SingleTileBwdLPTSchedulerILb0ELi128ELb1EEEEEEEEEvNT_6ParamsE,"",@"SHT_CUDA_INFO"
	.sectionflags	@""
	.align	4


	//----- nvinfo : EIATTR_CUDA_API_VERSION
	.align		4
        /*0000*/ 	.byte	0x04, 0x37
        /*0002*/ 	.short	(.L_910 - .L_909)
.L_909:
        /*0004*/ 	.word	0x00000082


	//----- nvinfo : EIATTR_KPARAM_INFO
	.align		4
.L_910:
        /*0008*/ 	.byte	0x04, 0x17
        /*000a*/ 	.short	(.L_912 - .L_911)
.L_911:
        /*000c*/ 	.word	0x00000000
        /*0010*/ 	.short	0x0000
        /*0012*/ 	.short	0x0000
        /*0014*/ 	.byte	0x00, 0xf0, 0x01, 0x1c


	//----- nvinfo : EIATTR_SPARSE_MMA_MASK
	.align		4
.L_912:
        /*0018*/ 	.byte	0x03, 0x50
        /*001a*/ 	.short	0x0000


	//----- nvinfo : EIATTR_MAXREG_COUNT
	.align		4
        /*001c*/ 	.byte	0x03, 0x1b
        /*001e*/ 	.short	0x00a8


	//----- nvinfo : EIATTR_MERCURY_ISA_VERSION
	.align		4
        /*0020*/ 	.byte	0x03, 0x5f
        /*0022*/ 	.short	0x0101


	//----- nvinfo : EIATTR_VRC_CTA_INIT_COUNT
	.align		4
        /*0024*/ 	.byte	0x02, 0x4a
	.zero		1
	.zero		1


	//----- nvinfo : EIATTR_EXIT_INSTR_OFFSETS
	.align		4
        /*0028*/ 	.byte	0x04, 0x1c
        /*002a*/ 	.short	(.L_914 - .L_913)


	//   ....[0]....
.L_913:
        /*002c*/ 	.word	0x00000010


	//----- nvinfo : EIATTR_MAX_THREADS
	.align		4
.L_914:
        /*0030*/ 	.byte	0x04, 0x05
        /*0032*/ 	.short	(.L_916 - .L_915)
.L_915:
        /*0034*/ 	.word	0x00000180
        /*0038*/ 	.word	0x00000001
        /*003c*/ 	.word	0x00000001


	//----- nvinfo : EIATTR_CBANK_PARAM_SIZE
	.align		4
.L_916:
        /*0040*/ 	.byte	0x03, 0x19
        /*0042*/ 	.short	0x0700


	//----- nvinfo : EIATTR_PARAM_CBANK
	.align		4
        /*0044*/ 	.byte	0x04, 0x0a
        /*0046*/ 	.short	(.L_918 - .L_917)
	.align		4
.L_917:
        /*0048*/ 	.word	index@(.nv.constant0._ZN7cutlass13device_kernelIN5flash11enable_sm90INS1_16FlashAttnBwdSm90INS1_25CollectiveMainloopBwdSm90ILi2ELi2ELi2EN4cute5tupleIJNS5_1CILi1EEES8_S8_EEENS6_IJNS7_ILi64EEENS7_ILi128EEESB_EEENS_10bfloat16_tEfNS_4arch4Sm90ELb1ELb0ELb0ELb0ELb1ELb1ELb0ELb0ELi2ELi1ELi2ELi1ELb0EEENS1_24CollectiveEpilogueBwdGQAISC_fSF_Li256ELb0ELb1EEENS1_25SingleTileBwdLPTSchedulerILb0ELi128ELb1EEEEEEEEEvNT_6ParamsE)
        /*004c*/ 	.short	0x0380
        /*004e*/ 	.short	0x0700


	//----- nvinfo : EIATTR_SW_WAR
	.align		4
.L_918:
        /*0050*/ 	.byte	0x04, 0x36
        /*0052*/ 	.short	(.L_920 - .L_919)
.L_919:
        /*0054*/ 	.word	0x00000008
.L_920:


//--------------------- .nv.info._ZN7cutlass13device_kernelIN5flash22FlashAttnBwdPreprocessIN4cute5tupleIJNS3_1CILi64EEENS5_ILi128EEEEEENS_10bfloat16_tEfNS_4arch4Sm90ELb1ELb0EEEEEvNT_6ParamsE --------------------------
	.section	.nv.info._ZN7cutlass13device_kernelIN5flash22FlashAttnBwdPreprocessIN4cute5tupleIJNS3_1CILi64EEENS5_ILi128EEEEEENS_10bfloat16_tEfNS_4arch4Sm90ELb1ELb0EEEEEvNT_6ParamsE,"",@"SHT_CUDA_INFO"
	.sectionflags	@""
	.align	4


	//----- nvinfo : EIATTR_CUDA_API_VERSION
	.align		4
        /*0000*/ 	.byte	0x04, 0x37
        /*0002*/ 	.short	(.L_922 - .L_921)
.L_921:
        /*0004*/ 	.word	0x00000082


	//----- nvinfo : EIATTR_KPARAM_INFO
	.align		4
.L_922:
        /*0008*/ 	.byte	0x04, 0x17
        /*000a*/ 	.short	(.L_924 - .L_923)
.L_923:
        /*000c*/ 	.word	0x00000000
        /*0010*/ 	.short	0x0000
        /*0012*/ 	.short	0x0000
        /*0014*/ 	.byte	0x00, 0xf0, 0xc1, 0x03


	//----- nvinfo : EIATTR_SPARSE_MMA_MASK
	.align		4
.L_924:
        /*0018*/ 	.byte	0x03, 0x50
        /*001a*/ 	.short	0x0000


	//----- nvinfo : EIATTR_MAXREG_COUNT
	.align		4
        /*001c*/ 	.byte	0x03, 0x1b
        /*001e*/ 	.short	0x0080


	//----- nvinfo : EIATTR_MERCURY_ISA_VERSION
	.align		4
        /*0020*/ 	.byte	0x03, 0x5f
        /*0022*/ 	.short	0x0101


	//----- nvinfo : EIATTR_COOP_GROUP_MASK_REGIDS
	.align		4
        /*0024*/ 	.byte	0x04, 0x29
        /*0026*/ 	.short	(.L_926 - .L_925)


	//   ....[0]....
.L_925:
        /*0028*/ 	.word	0xffffffff


	//   ....[1]....
        /*002c*/ 	.word	0xffffffff


	//   ....[2]....
        /*0030*/ 	.word	0xffffffff


	//   ....[3]....
        /*0034*/ 	.word	0xffffffff


	//   ....[4]....
        /*0038*/ 	.word	0xffffffff


	//   ....[5]....
        /*003c*/ 	.word	0xffffffff


	//   ....[6]....
        /*0040*/ 	.word	0xffffffff


	//   ....[7]....
        /*0044*/ 	.word	0xffffffff


	//   ....[8]....
        /*0048*/ 	.word	0xffffffff


	//   ....[9]....
        /*004c*/ 	.word	0xffffffff


	//   ....[10]....
        /*0050*/ 	.word	0xffffffff


	//   ....[11]....
        /*0054*/ 	.word	0xffffffff


	//   ....[12]....
        /*0058*/ 	.word	0xffffffff


	//   ....[13]....
        /*005c*/ 	.word	0xffffffff


	//   ....[14]....
        /*0060*/ 	.word	0xffffffff


	//   ....[15]....
        /*0064*/ 	.word	0xffffffff


	//----- nvinfo : EIATTR_COOP_GROUP_INSTR_OFFSETS
	.align		4
.L_926:
        /*0068*/ 	.byte	0x04, 0x28
        /*006a*/ 	.short	(.L_928 - .L_927)


	//   ....[0]....
.L_927:
        /*006c*/ 	.word	0x00001010


	//   ....[1]....
        /*0070*/ 	.word	0x00001020


	//   ....[2]....
        /*0074*/ 	.word	0x00001030


	//   ....[3]....
        /*0078*/ 	.word	0x00001040


	//   ....[4]....
        /*007c*/ 	.word	0x00001090


	//   ....[5]....
        /*0080*/ 	.word	0x000010a0


	//   ....[6]....
        /*0084*/ 	.word	0x000010b0


	//   ....[7]....
        /*0088*/ 	.word	0x000010c0


	//   ....[8]....
        /*008c*/ 	.word	0x00001110


	//   ....[9]....
        /*0090*/ 	.word	0x00001120


	//   ....[10]....
        /*0094*/ 	.word	0x00001130


	//   ....[11]....
        /*0098*/ 	.word	0x00001140


	//   ....[12]....
        /*009c*/ 	.word	0x00001190


	//   ....[13]....
        /*00a0*/ 	.word	0x000011a0


	//   ....[14]....
        /*00a4*/ 	.word	0x000011b0


	//   ....[15]....
        /*00a8*/ 	.word	0x000011c0


	//----- nvinfo : EIATTR_VRC_CTA_INIT_COUNT
	.align		4
.L_928:
        /*00ac*/ 	.byte	0x02, 0x4a
	.zero		1
	.zero		1


	//----- nvinfo : EIATTR_EXIT_INSTR_OFFSETS
	.align		4
        /*00b0*/ 	.byte	0x04, 0x1c
        /*00b2*/ 	.short	(.L_930 - .L_929)


	//   ....[0]....
.L_929:
        /*00b4*/ 	.word	0x000016f0


	//   ....[1]....
        /*00b8*/ 	.word	0x00001770


	//----- nvinfo : EIATTR_MAX_THREADS
	.align		4
.L_930:
        /*00bc*/ 	.byte	0x04, 0x05
        /*00be*/ 	.short	(.L_932 - .L_931)
.L_931:
        /*00c0*/ 	.word	0x00000100
        /*00c4*/ 	.word	0x00000001
        /*00c8*/ 	.word	0x00000001


	//----- nvinfo : EIATTR_CRS_STACK_SIZE
	.align		4
.L_932:
        /*00cc*/ 	.byte	0x04, 0x1e
        /*00ce*/ 	.short	(.L_934 - .L_933)
.L_933:
        /*00d0*/ 	.word	0x00000000


	//----- nvinfo : EIATTR_CBANK_PARAM_SIZE
	.align		4
.L_934:
        /*00d4*/ 	.byte	0x03, 0x19
        /*00d6*/ 	.short	0x00f0


	//----- nvinfo : EIATTR_PARAM_CBANK
	.align		4
        /*00d8*/ 	.byte	0x04, 0x0a
        /*00da*/ 	.short	(.L_936 - .L_935)
	.align		4
.L_935:
        /*00dc*/ 	.word	index@(.nv.constant0._ZN7cutlass13device_kernelIN5flash22FlashAttnBwdPreprocessIN4cute5tupleIJNS3_1CILi64EEENS5_ILi128EEEEEENS_10bfloat16_tEfNS_4arch4Sm90ELb1ELb0EEEEEvNT_6ParamsE)
        /*00e0*/ 	.short	0x0380
        /*00e2*/ 	.short	0x00f0


	//----- nvinfo : EIATTR_SW_WAR
	.align		4
.L_936:
        /*00e4*/ 	.byte	0x04, 0x36
        /*00e6*/ 	.short	(.L_938 - .L_937)
.L_937:
        /*00e8*/ 	.word	0x00000008
.L_938:


//--------------------- .nv.info._ZN7cutlass13device_kernelIN5flash11enable_sm90INS1_16FlashAttnBwdSm90INS1_25CollectiveMainloopBwdSm90ILi2ELi2ELi2EN4cute5tupleIJNS5_1CILi1EEES8_S8_EEENS6_IJNS7_ILi64EEENS7_ILi128EEESB_EEENS_10bfloat16_tEfNS_4arch4Sm90ELb1ELb0ELb0ELb1ELb0ELb1ELb0ELb0ELi2ELi1ELi2ELi1ELb0EEENS1_21CollectiveEpilogueBwdISC_SD_SF_Li256ELb1ELb0ELi1EEENS1_25SingleTileBwdLPTSchedulerILb1ELi128ELb0EEEEEEEEEvNT_6ParamsE --------------------------
	.section	.nv.info._ZN7cutlass13device_kernelIN5flash11enable_sm90INS1_16FlashAttnBwdSm90INS1_25CollectiveMainloopBwdSm90ILi2ELi2ELi2EN4cute5tupleIJNS5_1CILi1EEES8_S8_EEENS6_IJNS7_ILi64EEENS7_ILi128EEESB_EEENS_10bfloat16_tEfNS_4arch4Sm90ELb1ELb0ELb0ELb1ELb0ELb1ELb0ELb0ELi2ELi1ELi2ELi1ELb0EEENS1_21CollectiveEpilogueBwdISC_SD_SF_Li256ELb1ELb0ELi1EEENS1_25SingleTileBwdLPTSchedulerILb1ELi128ELb0EEEEEEEEEvNT_6ParamsE,"",@"SHT_CUDA_INFO"
	.sectionflags	@""
	.align	4


	//----- nvinfo : EIATTR_CUDA_API_VERSION
	.align		4
        /*0000*/ 	.byte	0x04, 0x37
        /*0002*/ 	.short	(.L_940 - .L_939)
.L_939:
        /*0004*/ 	.word	0x00000082


	//----- nvinfo : EIATTR_KPARAM_INFO
	.align		4
.L_940:
        /*0008*/ 	.byte	0x04, 0x17
        /*000a*/ 	.short	(.L_942 - .L_941)
.L_941:
        /*000c*/ 	.word	0x00000000
        /*0010*/ 	.short	0x0000
        /*0012*/ 	.short	0x0000
        /*0014*/ 	.byte	0x00, 0xf0, 0x01, 0x1a


	//----- nvinfo : EIATTR_SPARSE_MMA_MASK
	.align		4
.L_942:
        /*0018*/ 	.byte	0x03, 0x50
        /*001a*/ 	.short	0x0000


	//----- nvinfo : EIATTR_MAXREG_COUNT
	.align		4
        /*001c*/ 	.byte	0x03, 0x1b
        /*001e*/ 	.short	0x00a8


	//----- nvinfo : EIATTR_MERCURY_ISA_VERSION
	.align		4
        /*0020*/ 	.byte	0x03, 0x5f
        /*0022*/ 	.short	0x0101


	//----- nvinfo : EIATTR_VRC_CTA_INIT_COUNT
	.align		4
        /*0024*/ 	.byte	0x02, 0x4a
	.zero		1
	.zero		1


	//----- nvinfo : EIATTR_EXIT_INSTR_OFFSETS
	.align		4
        /*0028*/ 	.byte	0x04, 0x1c
        /*002a*/ 	.short	(.L_944 - .L_943)


	//   ....[0]....
.L_943:
        /*002c*/ 	.word	0x00000010


	//----- nvinfo : EIATTR_MAX_THREADS
	.align		4
.L_944:
        /*0030*/ 	.byte	0x04, 0x05
        /*0032*/ 	.short	(.L_946 - .L_945)
.L_945:
        /*0034*/ 	.word	0x00000180
        /*0038*/ 	.word	0x00000001
        /*003c*/ 	.word	0x00000001


	//----- nvinfo : EIATTR_CBANK_PARAM_SIZE
	.align		4
.L_946:
        /*0040*/ 	.byte	0x03, 0x19
        /*0042*/ 	.short	0x0680


	//----- nvinfo : EIATTR_PARAM_CBANK
	.align		4
        /*0044*/ 	.byte	0x04, 0x0a
        /*0046*/ 	.short	(.L_948 - .L_947)
	.align		4
.L_947:
        /*0048*/ 	.word	index@(.nv.constant0._ZN7cutlass13device_kernelIN5flash11enable_sm90INS1_16FlashAttnBwdSm90INS1_25CollectiveMainloopBwdSm90ILi2ELi2ELi2EN4cute5tupleIJNS5_1CILi1EEES8_S8_EEENS6_IJNS7_ILi64EEENS7_ILi128EEESB_EEENS_10bfloat16_tEfNS_4arch4Sm90ELb1ELb0ELb0ELb1ELb0ELb1ELb0ELb0ELi2ELi1ELi2ELi1ELb0EEENS1_21CollectiveEpilogueBwdISC_SD_SF_Li256ELb1ELb0ELi1EEENS1_25SingleTileBwdLPTSchedulerILb1ELi128ELb0EEEEEEEEEvNT_6ParamsE)
        /*004c*/ 	.short	0x0380
        /*004e*/ 	.short	0x0680


	//----- nvinfo : EIATTR_SW_WAR
	.align		4
.L_948:
        /*0050*/ 	.byte	0x04, 0x36
        /*0052*/ 	.short	(.L_950 - .L_949)
.L_949:
        /*0054*/ 	.word	0x00000008
.L_950:


//--------------------- .nv.info._ZN7cutlass13device_kernelIN5flash11enable_sm90INS1_16FlashAttnBwdSm90INS1_25CollectiveMainloopBwdSm90ILi2ELi2ELi2EN4cute5tupleIJNS5_1CILi1EEES8_S8_EEENS6_IJNS7_ILi64EEENS7_ILi128EEESB_EEENS_10bfloat16_tEfNS_4arch4Sm90ELb1ELb0ELb0ELb1ELb1ELb1ELb0ELb0ELi2ELi1ELi2ELi1ELb0EEENS1_21CollectiveEpilogueBwdISC_SD_SF_Li256ELb1ELb0ELi1EEENS1_25SingleTileBwdLPTSchedulerILb1ELi128ELb1EEEEEEEEEvNT_6ParamsE --------------------------
	.section	.nv.info._ZN7cutlass13device_kernelIN5flash11enable_sm90INS1_16FlashAttnBwdSm90INS1_25CollectiveMainloopBwdSm90ILi2ELi2ELi2EN4cute5tupleIJNS5_1CILi1EEES8_S8_EEENS6_IJNS7_ILi64EEENS7_ILi128EEESB_EEENS_10bfloat16_tEfNS_4arch4Sm90ELb1ELb0ELb0ELb1ELb1ELb1ELb0ELb0ELi2ELi1ELi2ELi1ELb0EEENS1_21CollectiveEpilogueBwdISC_SD_SF_Li256ELb1ELb0ELi1EEENS1_25SingleTileBwdLPTSchedulerILb1ELi128ELb1EEEEEEEEEvNT_6ParamsE,"",@"SHT_CUDA_INFO"
	.sectionflags	@""
	.align	4


	//----- nvinfo : EIATTR_CUDA_API_VERSION
	.align		4
        /*0000*/ 	.byte	0x04, 0x37
        /*0002*/ 	.short	(.L_952 - .L_951)
.L_951:
        /*0004*/ 	.word	0x00000082


	//----- nvinfo : EIATTR_KPARAM_INFO
	.align		4
.L_952:
        /*0008*/ 	.byte	0x04, 0x17
        /*000a*/ 	.short	(.L_954 - .L_953)
.L_953:
        /*000c*/ 	.word	0x00000000
        /*0010*/ 	.short	0x0000
        /*0012*/ 	.short	0x0000
        /*0014*/ 	.byte	0x00, 0xf0, 0x01, 0x1a


	//----- nvinfo : EIATTR_SPARSE_MMA_MASK
	.align		4
.L_954:
        /*0018*/ 	.byte	0x03, 0x50
        /*001a*/ 	.short	0x0000


	//----- nvinfo : EIATTR_MAXREG_COUNT
	.align		4
        /*001c*/ 	.byte	0x03, 0x1b
        /*001e*/ 	.short	0x00a8


	//----- nvinfo : EIATTR_MERCURY_ISA_VERSION
	.align		4
        /*0020*/ 	.byte	0x03, 0x5f
        /*0022*/ 	.short	0x0101


	//----- nvinfo : EIATTR_VRC_CTA_INIT_COUNT
	.align		4
        /*0024*/ 	.byte	0x02, 0x4a
	.zero		1
	.zero		1


	//----- nvinfo : EIATTR_EXIT_INSTR_OFFSETS
	.align		4
        /*0028*/ 	.byte	0x04, 0x1c
        /*002a*/ 	.short	(.L_956 - .L_955)


	//   ....[0]....
.L_955:
        /*002c*/ 	.word	0x00000010


	//----- nvinfo : EIATTR_MAX_THREADS
	.align		4
.L_956:
        /*0030*/ 	.byte	0x04, 0x05
        /*0032*/ 	.short	(.L_958 - .L_957)
.L_957:
        /*0034*/ 	.word	0x00000180
        /*0038*/ 	.word	0x00000001
        /*003c*/ 	.word	0x00000001


	//----- nvinfo : EIATTR_CBANK_PARAM_SIZE
	.align		4
.L_958:
        /*0040*/ 	.byte	0x03, 0x19
        /*0042*/ 	.short	0x0680


	//----- nvinfo : EIATTR_PARAM_CBANK
	.align		4
        /*0044*/ 	.byte	0x04, 0x0a
        /*0046*/ 	.short	(.L_960 - .L_959)
	.align		4
.L_959:
        /*0048*/ 	.word	index@(.nv.constant0._ZN7cutlass13device_kernelIN5flash11enable_sm90INS1_16FlashAttnBwdSm90INS1_25CollectiveMainloopBwdSm90ILi2ELi2ELi2EN4cute5tupleIJNS5_1CILi1EEES8_S8_EEENS6_IJNS7_ILi64EEENS7_ILi128EEESB_EEENS_10bfloat16_tEfNS_4arch4Sm90ELb1ELb0ELb0ELb1ELb1ELb1ELb0ELb0ELi2ELi1ELi2ELi1ELb0EEENS1_21CollectiveEpilogueBwdISC_SD_SF_Li256ELb1ELb0ELi1EEENS1_25SingleTileBwdLPTSchedulerILb1ELi128ELb1EEEEEEEEEvNT_6ParamsE)
        /*004c*/ 	.short	0x0380
        /*004e*/ 	.short	0x0680


	//----- nvinfo : EIATTR_SW_WAR
	.align		4
.L_960:
        /*0050*/ 	.byte	0x04, 0x36
        /*0052*/ 	.short	(.L_962 - .L_961)
.L_961:
        /*0054*/ 	.word	0x00000008
.L_962:


//--------------------- .nv.info._ZN7cutlass13device_kernelIN5flash11enable_sm90INS1_16FlashAttnBwdSm90INS1_25CollectiveMainloopBwdSm90ILi2ELi2ELi2EN4cute5tupleIJNS5_1CILi1EEES8_S8_EEENS6_IJNS7_ILi64EEENS7_ILi128EEESB_EEENS_10bfloat16_tEfNS_4arch4Sm90ELb1ELb0ELb0ELb1ELb0ELb1ELb0ELb0ELi2ELi1ELi2ELi1ELb0EEENS1_24CollectiveEpilogueBwdGQAISC_fSF_Li256ELb1ELb0EEENS1_25SingleTileBwdLPTSchedulerILb1ELi128ELb0EEEEEEEEEvNT_6ParamsE --------------------------
	.section	.nv.info._ZN7cutlass13device_kernelIN5flash11enable_sm90INS1_16FlashAttnBwdSm90INS1_25CollectiveMainloopBwdSm90ILi2ELi2ELi2EN4cute5tupleIJNS5_1CILi1EEES8_S8_EEENS6_IJNS7_ILi64EEENS7_ILi128EEESB_EEENS_10bfloat16_tEfNS_4arch4Sm90ELb1ELb0ELb0ELb1ELb0ELb1ELb0ELb0ELi2ELi1ELi2ELi1ELb0EEENS1_24CollectiveEpilogueBwdGQAISC_fSF_Li256ELb1ELb0EEENS1_25SingleTileBwdLPTSchedulerILb1ELi128ELb0EEEEEEEEEvNT_6ParamsE,"",@"SHT_CUDA_INFO"
	.sectionflags	@""
	.align	4


	//----- nvinfo : EIATTR_CUDA_API_VERSION
	.align		4
        /*0000*/ 	.byte	0x04, 0x37
        /*0002*/ 	.short	(.L_964 - .L_963)
.L_963:
        /*0004*/ 	.word	0x00000082


	//----- nvinfo : EIATTR_KPARAM_INFO
	.align		4
.L_964:
        /*0008*/ 	.byte	0x04, 0x17
        /*000a*/ 	.short	(.L_966 - .L_965)
.L_965:
        /*000c*/ 	.word	0x00000000
        /*0010*/ 	.short	0x0000
        /*0012*/ 	.short	0x0000
        /*0014*/ 	.byte	0x00, 0xf0, 0x01, 0x1c


	//----- nvinfo : EIATTR_SPARSE_MMA_MASK
	.align		4
.L_966:
        /*0018*/ 	.byte	0x03, 0x50
        /*001a*/ 	.short	0x0000


	//----- nvinfo : EIATTR_MAXREG_COUNT
	.align		4
        /*001c*/ 	.byte	0x03, 0x1b
        /*001e*/ 	.short	0x00a8


	//----- nvinfo : EIATTR_MERCURY_ISA_VERSION
	.align		4
        /*0020*/ 	.byte	0x03, 0x5f
        /*0022*/ 	.short	0x0101


	//----- nvinfo : EIATTR_VRC_CTA_INIT_COUNT
	.align		4
        /*0024*/ 	.byte	0x02, 0x4a
	.zero		1
	.zero		1


	//----- nvinfo : EIATTR_EXIT_INSTR_OFFSETS
	.align		4
        /*0028*/ 	.byte	0x04, 0x1c
        /*002a*/ 	.short	(.L_968 - .L_967)


	//   ....[0]....
.L_967:
        /*002c*/ 	.word	0x00000010


	//----- nvinfo : EIATTR_MAX_THREADS
	.align		4
.L_968:
        /*0030*/ 	.byte	0x04, 0x05
        /*0032*/ 	.short	(.L_970 - .L_969)
.L_969:
        /*0034*/ 	.word	0x00000180
        /*0038*/ 	.word	0x00000001
        /*003c*/ 	.word	0x00000001


	//----- nvinfo : EIATTR_CBANK_PARAM_SIZE
	.align		4
.L_970:
        /*0040*/ 	.byte	0x03, 0x19
        /*0042*/ 	.short	0x0700


	//----- nvinfo : EIATTR_PARAM_CBANK
	.align		4
        /*0044*/ 	.byte	0x04, 0x0a
        /*0046*/ 	.short	(.L_972 - .L_971)
	.align		4
.L_971:
        /*0048*/ 	.word	index@(.nv.constant0._ZN7cutlass13device_kernelIN5flash11enable_sm90INS1_16FlashAttnBwdSm90INS1_25CollectiveMainloopBwdSm90ILi2ELi2ELi2EN4cute5tupleIJNS5_1CILi1EEES8_S8_EEENS6_IJNS7_ILi64EEENS7_ILi128EEESB_EEENS_10bfloat16_tEfNS_4arch4Sm90ELb1ELb0ELb0ELb1ELb0ELb1ELb0ELb0ELi2ELi1ELi2ELi1ELb0EEENS1_24CollectiveEpilogueBwdGQAISC_fSF_Li256ELb1ELb0EEENS1_25SingleTileBwdLPTSchedulerILb1ELi128ELb0EEEEEEEEEvNT_6ParamsE)
        /*004c*/ 	.short	0x0380
        /*004e*/ 	.short	0x0700


	//----- nvinfo : EIATTR_SW_WAR
	.align		4
.L_972:
        /*0050*/ 	.byte	0x04, 0x36
        /*0052*/ 	.short	(.L_974 - .L_973)
.L_973:
        /*0054*/ 	.word	0x00000008
.L_974:


//--------------------- .nv.info._ZN7cutlass13device_kernelIN5flash32FlashAttnBwdPostprocessConvertdQIN4cute5tupleIJNS3_1CILi128EEES6_EEENS_10bfloat16_tEfNS_4arch4Sm90ELi256ENS3_8TiledMMAINS3_8MMA_AtomIJNS3_4SM904GMMA28MMA_64x128x16_F32BF16BF16_RSILNSE_5MajorE0ELSG_1ELNSE_7ScaleInE1ELSH_1EEEEEENS3_6LayoutINS4_IJNS5_ILi2EEENS5_ILi1EEESM_EEENS4_IJSM_NS5_ILi0EEESO_EEEEENS4_IJNS3_10UnderscoreESR_SR_EEEEELb0EEEEEvNT_6ParamsE --------------------------
	.section	.nv.info._ZN7cutlass13device_kernelIN5flash32FlashAttnBwdPostprocessConvertdQIN4cute5tupleIJNS3_1CILi128EEES6_EEENS_10bfloat16_tEfNS_4arch4Sm90ELi256ENS3_8TiledMMAINS3_8MMA_AtomIJNS3_4SM904GMMA28MMA_64x128x16_F32BF16BF16_RSILNSE_5MajorE0ELSG_1ELNSE_7ScaleInE1ELSH_1EEEEEENS3_6LayoutINS4_IJNS5_ILi2EEENS5_ILi1EEESM_EEENS4_IJSM_NS5_ILi0EEESO_EEEEENS4_IJNS3_10UnderscoreESR_SR_EEEEELb0EEEEEvNT_6ParamsE,"",@"SHT_CUDA_INFO"
	.sectionflags	@""
	.align	4


	//----- nvinfo : EIATTR_CUDA_API_VERSION
	.align		4
        /*0000*/ 	.byte	0x04, 0x37
        /*0002*/ 	.short	(.L_976 - .L_975)
.L_975:
        /*0004*/ 	.word	0x00000082


	//----- nvinfo : EIATTR_KPARAM_INFO
	.align		4
.L_976:
        /*0008*/ 	.byte	0x04, 0x17
        /*000a*/ 	.short	(.L_978 - .L_977)
.L_977:
        /*000c*/ 	.word	0x00000000
        /*0010*/ 	.short	0x0000
        /*0012*/ 	.short	0x0000
        /*0014*/ 	.byte	0x00, 0xf0, 0xc1, 0x01


	//----- nvinfo : EIATTR_SPARSE_MMA_MASK
	.align		4
.L_978:
        /*0018*/ 	.byte	0x03, 0x50
        /*001a*/ 	.short	0x0000


	//----- nvinfo : EIATTR_MAXREG_COUNT
	.align		4
        /*001c*/ 	.byte	0x03, 0x1b
        /*001e*/ 	.short	0x0080


	//----- nvinfo : EIATTR_NUM_BARRIERS
	.align		4
        /*0020*/ 	.byte	0x02, 0x4c
        /*0022*/ 	.byte	0x01
	.zero		1


	//----- nvinfo : EIATTR_MERCURY_ISA_VERSION
	.align		4
        /*0024*/ 	.byte	0x03, 0x5f
        /*0026*/ 	.short	0x0101


	//----- nvinfo : EIATTR_VRC_CTA_INIT_COUNT
	.align		4
        /*0028*/ 	.byte	0x02, 0x4a
	.zero		1
	.zero		1


	//----- nvinfo : EIATTR_MBARRIER_INSTR_OFFSETS
	.align		4
        /*002c*/ 	.byte	0x04, 0x39
        /*002e*/ 	.short	(.L_980 - .L_979)


	//   ....[0]....
.L_979:
        /*0030*/ 	.word	0x00000470
        /*0034*/ 	.word	0x000000ff
        /*0038*/ 	.word	0x00018000
        /*003c*/ 	.short	0x0100
        /*003e*/ 	.byte	0x06
	.zero		1


	//   ....[1]....
        /*0040*/ 	.word	0x00000550
        /*0044*/ 	.word	0x00000006
        /*0048*/ 	.word	0x00018000
        /*004c*/ 	.short	0x010a
        /*004e*/ 	.byte	0xff
	.zero		1


	//----- nvinfo : EIATTR_NUM_MBARRIERS
	.align		4
.L_980:
        /*0050*/ 	.byte	0x03, 0x38
        /*0052*/ 	.short	0x0001


	//----- nvinfo : EIATTR_EXIT_INSTR_OFFSETS
	.align		4
        /*0054*/ 	.byte	0x04, 0x1c
        /*0056*/ 	.short	(.L_982 - .L_981)


	//   ....[0]....
.L_981:
        /*0058*/ 	.word	0x00000280


	//   ....[1]....
        /*005c*/ 	.word	0x00001890


	//   ....[2]....
        /*0060*/ 	.word	0x00001960


	//----- nvinfo : EIATTR_MAX_THREADS
	.align		4
.L_982:
        /*0064*/ 	.byte	0x04, 0x05
        /*0066*/ 	.short	(.L_984 - .L_983)
.L_983:
        /*0068*/ 	.word	0x00000100
        /*006c*/ 	.word	0x00000001
        /*0070*/ 	.word	0x00000001


	//----- nvinfo : EIATTR_CRS_STACK_SIZE
	.align		4
.L_984:
        /*0074*/ 	.byte	0x04, 0x1e
        /*0076*/ 	.short	(.L_986 - .L_985)
.L_985:
        /*0078*/ 	.word	0x00000000


	//----- nvinfo : EIATTR_CBANK_PARAM_SIZE
	.align		4
.L_986:
        /*007c*/ 	.byte	0x03, 0x19
        /*007e*/ 	.short	0x0070


	//----- nvinfo : EIATTR_PARAM_CBANK
	.align		4
        /*0080*/ 	.byte	0x04, 0x0a
        /*0082*/ 	.short	(.L_988 - .L_987)
	.align		4
.L_987:
        /*0084*/ 	.word	index@(.nv.constant0._ZN7cutlass13device_kernelIN5flash32FlashAttnBwdPostprocessConvertdQIN4cute5tupleIJNS3_1CILi128EEES6_EEENS_10bfloat16_tEfNS_4arch4Sm90ELi256ENS3_8TiledMMAINS3_8MMA_AtomIJNS3_4SM904GMMA28MMA_64x128x16_F32BF16BF16_RSILNSE_5MajorE0ELSG_1ELNSE_7ScaleInE1ELSH_1EEEEEENS3_6LayoutINS4_IJNS5_ILi2EEENS5_ILi1EEESM_EEENS4_IJSM_NS5_ILi0EEESO_EEEEENS4_IJNS3_10UnderscoreESR_SR_EEEEELb0EEEEEvNT_6ParamsE)
        /*0088*/ 	.short	0x0380
        /*008a*/ 	.short	0x0070


	//----- nvinfo : EIATTR_SW_WAR
	.align		4
.L_988:
        /*008c*/ 	.byte	0x04, 0x36
        /*008e*/ 	.short	(.L_990 - .L_989)
.L_989:
        /*0090*/ 	.word	0x00000008
.L_990:


//--------------------- .nv.info._ZN7cutlass13device_kernelIN5flash32FlashAttnBwdPostprocessConvertdQIN4cute5tupleIJNS3_1CILi64EEENS5_ILi128EEEEEENS_10bfloat16_tEfNS_4arch4Sm90ELi256ENS3_8TiledMMAINS3_8MMA_AtomIJNS3_4SM904GMMA27MMA_64x64x16_F32BF16BF16_SSILNSF_5MajorE0ELSH_1ELNSF_7ScaleInE1ELSI_1EEEEEENS3_6LayoutINS4_IJNS5_ILi1EEENS5_ILi2EEESM_EEENS4_IJNS5_ILi0EEESM_SP_EEEEENS4_IJNS3_10UnderscoreESS_SS_EEEEELb0EEEEEvNT_6ParamsE --------------------------
	.section	.nv.info._ZN7cutlass13device_kernelIN5flash32FlashAttnBwdPostprocessConvertdQIN4cute5tupleIJNS3_1CILi64EEENS5_ILi128EEEEEENS_10bfloat16_tEfNS_4arch4Sm90ELi256ENS3_8TiledMMAINS3_8MMA_AtomIJNS3_4SM904GMMA27MMA_64x64x16_F32BF16BF16_SSILNSF_5MajorE0ELSH_1ELNSF_7ScaleInE1ELSI_1EEEEEENS3_6LayoutINS4_IJNS5_ILi1EEENS5_ILi2EEESM_EEENS4_IJNS5_ILi0EEESM_SP_EEEEENS4_IJNS3_10UnderscoreESS_SS_EEEEELb0EEEEEvNT_6ParamsE,"",@"SHT_CUDA_INFO"
	.sectionflags	@""
	.align	4


	//----- nvinfo : EIATTR_CUDA_API_VERSION
	.align		4
        /*0000*/ 	.byte	0x04, 0x37
        /*0002*/ 	.short	(.L_992 - .L_991)
.L_991:
        /*0004*/ 	.word	0x00000082


	//----- nvinfo : EIATTR_KPARAM_INFO
	.align		4
.L_992:
        /*0008*/ 	.byte	0x04, 0x17
        /*000a*/ 	.short	(.L_994 - .L_993)
.L_993:
        /*000c*/ 	.word	0x00000000
        /*0010*/ 	.short	0x0000
        /*0012*/ 	.short	0x0000
        /*0014*/ 	.byte	0x00, 0xf0, 0xc1, 0x01


	//----- nvinfo : EIATTR_SPARSE_MMA_MASK
	.align		4
.L_994:
        /*0018*/ 	.byte	0x03, 0x50
        /*001a*/ 	.short	0x0000


	//----- nvinfo : EIATTR_MAXREG_COUNT
	.align		4
        /*001c*/ 	.byte	0x03, 0x1b
        /*001e*/ 	.short	0x0080


	//----- nvinfo : EIATTR_NUM_BARRIERS
	.align		4
        /*0020*/ 	.byte	0x02, 0x4c
        /*0022*/ 	.byte	0x01
	.zero		1


	//----- nvinfo : EIATTR_MERCURY_ISA_VERSION
	.align		4
        /*0024*/ 	.byte	0x03, 0x5f
        /*0026*/ 	.short	0x0101


	//----- nvinfo : EIATTR_VRC_CTA_INIT_COUNT
	.align		4
        /*0028*/ 	.byte	0x02, 0x4a
	.zero		1
	.zero		1


	//----- nvinfo : EIATTR_MBARRIER_INSTR_OFFSETS
	.align		4
        /*002c*/ 	.byte	0x04, 0x39
        /*002e*/ 	.short	(.L_996 - .L_995)


	//   ....[0]....
.L_995:
        /*0030*/ 	.word	0x00000470
        /*0034*/ 	.word	0x000000ff
        /*0038*/ 	.word	0x0000c000
        /*003c*/ 	.short	0x0100
        /*003e*/ 	.byte	0x06
	.zero		1


	//   ....[1]....
        /*0040*/ 	.word	0x00000550
        /*0044*/ 	.word	0x0000002a
        /*0048*/ 	.word	0x0000c000
        /*004c*/ 	.short	0x010a
        /*004e*/ 	.byte	0xff
	.zero		1


	//----- nvinfo : EIATTR_NUM_MBARRIERS
	.align		4
.L_996:
        /*0050*/ 	.byte	0x03, 0x38
        /*0052*/ 	.short	0x0001


	//----- nvinfo : EIATTR_EXIT_INSTR_OFFSETS
	.align		4
        /*0054*/ 	.byte	0x04, 0x1c
        /*0056*/ 	.short	(.L_998 - .L_997)


	//   ....[0]....
.L_997:
        /*0058*/ 	.word	0x00000280


	//   ....[1]....
        /*005c*/ 	.word	0x00001010


	//   ....[2]....
        /*0060*/ 	.word	0x000010e0


	//----- nvinfo : EIATTR_MAX_THREADS
	.align		4
.L_998:
        /*0064*/ 	.byte	0x04, 0x05
        /*0066*/ 	.short	(.L_1000 - .L_999)
.L_999:
        /*0068*/ 	.word	0x00000100
        /*006c*/ 	.word	0x00000001
        /*0070*/ 	.word	0x00000001


	//----- nvinfo : EIATTR_CRS_STACK_SIZE
	.align		4
.L_1000:
        /*0074*/ 	.byte	0x04, 0x1e
        /*0076*/ 	.short	(.L_1002 - .L_1001)
.L_1001:
        /*0078*/ 	.word	0x00000000


	//----- nvinfo : EIATTR_CBANK_PARAM_SIZE
	.align		4
.L_1002:
        /*007c*/ 	.byte	0x03, 0x19
        /*007e*/ 	.short	0x0070


	//----- nvinfo : EIATTR_PARAM_CBANK
	.align		4
        /*0080*/ 	.byte	0x04, 0x0a
        /*0082*/ 	.short	(.L_1004 - .L_1003)
	.align		4
.L_1003:
        /*0084*/ 	.word	index@(.nv.constant0._ZN7cutlass13device_kernelIN5flash32FlashAttnBwdPostprocessConvertdQIN4cute5tupleIJNS3_1CILi64EEENS5_ILi128EEEEEENS_10bfloat16_tEfNS_4arch4Sm90ELi256ENS3_8TiledMMAINS3_8MMA_AtomIJNS3_4SM904GMMA27MMA_64x64x16_F32BF16BF16_SSILNSF_5MajorE0ELSH_1ELNSF_7ScaleInE1ELSI_1EEEEEENS3_6LayoutINS4_IJNS5_ILi1EEENS5_ILi2EEESM_EEENS4_IJNS5_ILi0EEESM_SP_EEEEENS4_IJNS3_10UnderscoreESS_SS_EEEEELb0EEEEEvNT_6ParamsE)
        /*0088*/ 	.short	0x0380
        /*008a*/ 	.short	0x0070


	//----- nvinfo : EIATTR_SW_WAR
	.align		4
.L_1004:
        /*008c*/ 	.byte	0x04, 0x36
        /*008e*/ 	.short	(.L_1006 - .L_1005)
.L_1005:
        /*0090*/ 	.word	0x00000008
.L_1006:


//--------------------- .nv.info._ZN7cutlass13device_kernelIN5flash11enable_sm90INS1_16FlashAttnBwdSm90INS1_25CollectiveMainloopBwdSm90ILi2ELi2ELi2EN4cute5tupleIJNS5_1CILi1EEES8_S8_EEENS6_IJNS7_ILi64EEENS7_ILi128EEESB_EEENS_10bfloat16_tEfNS_4arch4Sm90ELb1ELb0ELb0ELb1ELb1ELb1ELb0ELb0ELi2ELi1ELi2ELi1ELb0EEENS1_24CollectiveEpilogueBwdGQAISC_fSF_Li256ELb1ELb1EEENS1_25SingleTileBwdLPTSchedulerILb1ELi128ELb1EEEEEEEEEvNT_6ParamsE --------------------------
	.section	.nv.info._ZN7cutlass13device_kernelIN5flash11enable_sm90INS1_16FlashAttnBwdSm90INS1_25CollectiveMainloopBwdSm90ILi2ELi2ELi2EN4cute5tupleIJNS5_1CILi1EEES8_S8_EEENS6_IJNS7_ILi64EEENS7_ILi128EEESB_EEENS_10bfloat16_tEfNS_4arch4Sm90ELb1ELb0ELb0ELb1ELb1ELb1ELb0ELb0ELi2ELi1ELi2ELi1ELb0EEENS1_24CollectiveEpilogueBwdGQAISC_fSF_Li256ELb1ELb1EEENS1_25SingleTileBwdLPTSchedulerILb1ELi128ELb1EEEEEEEEEvNT_6ParamsE,"",@"SHT_CUDA_INFO"
	.sectionflags	@""
	.align	4


	//----- nvinfo : EIATTR_CUDA_API_VERSION
	.align		4
        /*0000*/ 	.byte	0x04, 0x37
        /*0002*/ 	.short	(.L_1008 - .L_1007)
.L_1007:
        /*0004*/ 	.word	0x00000082


	//----- nvinfo : EIATTR_KPARAM_INFO
	.align		4
.L_1008:
        /*0008*/ 	.byte	0x04, 0x17
        /*000a*/ 	.short	(.L_1010 - .L_1009)
.L_1009:
        /*000c*/ 	.word	0x00000000
        /*0010*/ 	.short	0x0000
        /*0012*/ 	.short	0x0000
        /*0014*/ 	.byte	0x00, 0xf0, 0x01, 0x1c


	//----- nvinfo : EIATTR_SPARSE_MMA_MASK
	.align		4
.L_1010:
        /*0018*/ 	.byte	0x03, 0x50
        /*001a*/ 	.short	0x0000


	//----- nvinfo : EIATTR_MAXREG_COUNT
	.align		4
        /*001c*/ 	.byte	0x03, 0x1b
        /*001e*/ 	.short	0x00a8


	//----- nvinfo : EIATTR_MERCURY_ISA_VERSION
	.align		4
        /*0020*/ 	.byte	0x03, 0x5f
        /*0022*/ 	.short	0x0101


	//----- nvinfo : EIATTR_VRC_CTA_INIT_COUNT
	.align		4
        /*0024*/ 	.byte	0x02, 0x4a
	.zero		1
	.zero		1


	//----- nvinfo : EIATTR_EXIT_INSTR_OFFSETS
	.align		4
        /*0028*/ 	.byte	0x04, 0x1c
        /*002a*/ 	.short	(.L_1012 - .L_1011)


	//   ....[0]....
.L_1011:
        /*002c*/ 	.word	0x00000010


	//----- nvinfo : EIATTR_MAX_THREADS
	.align		4
.L_1012:
        /*0030*/ 	.byte	0x04, 0x05
        /*0032*/ 	.short	(.L_1014 - .L_1013)
.L_1013:
        /*0034*/ 	.word	0x00000180
        /*0038*/ 	.word	0x00000001
        /*003c*/ 	.word	0x00000001


	//----- nvinfo : EIATTR_CBANK_PARAM_SIZE
	.align		4
.L_1014:
        /*0040*/ 	.byte	0x03, 0x19
        /*0042*/ 	.short	0x0700


	//----- nvinfo : EIATTR_PARAM_CBANK
	.align		4
        /*0044*/ 	.byte	0x04, 0x0a
        /*0046*/ 	.short	(.L_1016 - .L_1015)
	.align		4
.L_1015:
        /*0048*/ 	.word	index@(.nv.constant0._ZN7cutlass13device_kernelIN5flash11enable_sm90INS1_16FlashAttnBwdSm90INS1_25CollectiveMainloopBwdSm90ILi2ELi2ELi2EN4cute5tupleIJNS5_1CILi1EEES8_S8_EEENS6_IJNS7_ILi64EEENS7_ILi128EEESB_EEENS_10bfloat16_tEfNS_4arch4Sm90ELb1ELb0ELb0ELb1ELb1ELb1ELb0ELb0ELi2ELi1ELi2ELi1ELb0EEENS1_24CollectiveEpilogueBwdGQAISC_fSF_Li256ELb1ELb1EEENS1_25SingleTileBwdLPTSchedulerILb1ELi128ELb1EEEEEEEEEvNT_6ParamsE)
        /*004c*/ 	.short	0x0380
        /*004e*/ 	.short	0x0700


	//----- nvinfo : EIATTR_SW_WAR
	.align		4
.L_1016:
        /*0050*/ 	.byte	0x04, 0x36
        /*0052*/ 	.short	(.L_1018 - .L_1017)
.L_1017:
        /*0054*/ 	.word	0x00000008
.L_1018:


//--------------------- .nv.info._ZN7cutlass13device_kernelIN5flash22FlashAttnBwdPreprocessIN4cute5tupleIJNS3_1CILi64EEENS5_ILi128EEEEEENS_10bfloat16_tEfNS_4arch4Sm90ELb1ELb1EEEEEvNT_6ParamsE --------------------------
	.section	.nv.info._ZN7cutlass13device_kernelIN5flash22FlashAttnBwdPreprocessIN4cute5tupleIJNS3_1CILi64EEENS5_ILi128EEEEEENS_10bfloat16_tEfNS_4arch4Sm90ELb1ELb1EEEEEvNT_6ParamsE,"",@"SHT_CUDA_INFO"
	.sectionflags	@""
	.align	4


	//----- nvinfo : EIATTR_CUDA_API_VERSION
	.align		4
        /*0000*/ 	.byte	0x04, 0x37
        /*0002*/ 	.short	(.L_1020 - .L_1019)
.L_1019:
        /*0004*/ 	.word	0x00000082


	//----- nvinfo : EIATTR_KPARAM_INFO
	.align		4
.L_1020:
        /*0008*/ 	.byte	0x04, 0x17
        /*000a*/ 	.short	(.L_1022 - .L_1021)
.L_1021:
        /*000c*/ 	.word	0x00000000
        /*0010*/ 	.short	0x0000
        /*0012*/ 	.short	0x0000
        /*0014*/ 	.byte	0x00, 0xf0, 0xc1, 0x03


	//----- nvinfo : EIATTR_SPARSE_MMA_MASK
	.align		4
.L_1022:
        /*0018*/ 	.byte	0x03, 0x50
        /*001a*/ 	.short	0x0000


	//----- nvinfo : EIATTR_MAXREG_COUNT
	.align		4
        /*001c*/ 	.byte	0x03, 0x1b
        /*001e*/ 	.short	0x0080


	//----- nvinfo : EIATTR_MERCURY_ISA_VERSION
	.align		4
        /*0020*/ 	.byte	0x03, 0x5f
        /*0022*/ 	.short	0x0101


	//----- nvinfo : EIATTR_COOP_GROUP_MASK_REGIDS
	.align		4
        /*0024*/ 	.byte	0x04, 0x29
        /*0026*/ 	.short	(.L_1024 - .L_1023)


	//   ....[0]....
.L_1023:
        /*0028*/ 	.word	0xffffffff


	//   ....[1]....
        /*002c*/ 	.word	0xffffffff


	//   ....[2]....
        /*0030*/ 	.word	0xffffffff


	//   ....[3]....
        /*0034*/ 	.word	0xffffffff


	//   ....[4]....
        /*0038*/ 	.word	0xffffffff


	//   ....[5]....
        /*003c*/ 	.word	0xffffffff


	//   ....[6]....
        /*0040*/ 	.word	0xffffffff


	//   ....[7]....
        /*0044*/ 	.word	0xffffffff


	//   ....[8]....
        /*0048*/ 	.word	0xffffffff


	//   ....[9]....
        /*004c*/ 	.word	0xffffffff


	//   ....[10]....
        /*0050*/ 	.word	0xffffffff


	//   ....[11]....
        /*0054*/ 	.word	0xffffffff


	//   ....[12]....
        /*0058*/ 	.word	0xffffffff


	//   ....[13]....
        /*005c*/ 	.word	0xffffffff


	//   ....[14]....
        /*0060*/ 	.word	0xffffffff


	//   ....[15]....
        /*0064*/ 	.word	0xffffffff


	//----- nvinfo : EIATTR_COOP_GROUP_INSTR_OFFSETS
	.align		4
.L_1024:
        /*0068*/ 	.byte	0x04, 0x28
        /*006a*/ 	.short	(.L_1026 - .L_1025)


	//   ....[0]....
.L_1025:
        /*006c*/ 	.word	0x00001220


	//   ....[1]....
        /*0070*/ 	.word	0x00001240


	//   ....[2]....
        /*0074*/ 	.word	0x00001250


	//   ....[3]....
        /*0078*/ 	.word	0x00001260


	//   ....[4]....
        /*007c*/ 	.word	0x00001290


	//   ....[5]....
        /*0080*/ 	.word	0x000012c0


	//   ....[6]....
        /*0084*/ 	.word	0x000012d0


	//   ....[7]....
        /*0088*/ 	.word	0x000012e0


	//   ....[8]....
        /*008c*/ 	.word	0x00001300


	//   ....[9]....
        /*0090*/ 	.word	0x00001340


	//   ....[10]....
        /*0094*/ 	.word	0x00001350


	//   ....[11]....
        /*0098*/ 	.word	0x00001360


	//   ....[12]....
        /*009c*/ 	.word	0x000013c0


	//   ....[13]....
        /*00a0*/ 	.word	0x00001400


	//   ....[14]....
        /*00a4*/ 	.word	0x00001430


	//   ....[15]....
        /*00a8*/ 	.word	0x00001440


	//----- nvinfo : EIATTR_VRC_CTA_INIT_COUNT
	.align		4
.L_1026:
        /*00ac*/ 	.byte	0x02, 0x4a
	.zero		1
	.zero		1


	//----- nvinfo : EIATTR_EXIT_INSTR_OFFSETS
	.align		4
        /*00b0*/ 	.byte	0x04, 0x1c
        /*00b2*/ 	.short	(.L_1028 - .L_1027)


	//   ....[0]....
.L_1027:
        /*00b4*/ 	.word	0x00000280


	//   ....[1]....
        /*00b8*/ 	.word	0x00001970


	//   ....[2]....
        /*00bc*/ 	.word	0x000019f0


	//----- nvinfo : EIATTR_MAX_THREADS
	.align		4
.L_1028:
        /*00c0*/ 	.byte	0x04, 0x05
        /*00c2*/ 	.short	(.L_1030 - .L_1029)
.L_1029:
        /*00c4*/ 	.word	0x00000100
        /*00c8*/ 	.word	0x00000001
        /*00cc*/ 	.word	0x00000001


	//----- nvinfo : EIATTR_CRS_STACK_SIZE
	.align		4
.L_1030:
        /*00d0*/ 	.byte	0x04, 0x1e
        /*00d2*/ 	.short	(.L_1032 - .L_1031)
.L_1031:
        /*00d4*/ 	.word	0x00000000


	//----- nvinfo : EIATTR_CBANK_PARAM_SIZE
	.align		4
.L_1032:
        /*00d8*/ 	.byte	0x03, 0x19
        /*00da*/ 	.short	0x00f0


	//----- nvinfo : EIATTR_PARAM_CBANK
	.align		4
        /*00dc*/ 	.byte	0x04, 0x0a
        /*00de*/ 	.short	(.L_1034 - .L_1033)
	.align		4
.L_1033:
        /*00e0*/ 	.word	index@(.nv.constant0._ZN7cutlass13device_kernelIN5flash22FlashAttnBwdPreprocessIN4cute5tupleIJNS3_1CILi64EEENS5_ILi128EEEEEENS_10bfloat16_tEfNS_4arch4Sm90ELb1ELb1EEEEEvNT_6ParamsE)
        /*00e4*/ 	.short	0x0380
        /*00e6*/ 	.short	0x00f0


	//----- nvinfo : EIATTR_SW_WAR
	.align		4
.L_1034:
        /*00e8*/ 	.byte	0x04, 0x36
        /*00ea*/ 	.short	(.L_1036 - .L_1035)
.L_1035:
        /*00ec*/ 	.word	0x00000008
.L_1036:


//--------------------- .nv.callgraph             --------------------------
	.section	.nv.callgraph,"",@"SHT_CUDA_CALLGRAPH"
	.align	4
	.sectionentsize	8
	.align		4
        /*0000*/ 	.word	0x00000000
	.align		4
        /*0004*/ 	.word	0xffffffff
	.align		4
        /*0008*/ 	.word	0x00000000
	.align		4
        /*000c*/ 	.word	0xfffffffe
	.align		4
        /*0010*/ 	.word	0x00000000
	.align		4
        /*0014*/ 	.word	0xfffffffd
	.align		4
        /*0018*/ 	.word	0x00000000
	.align		4
        /*001c*/ 	.word	0xfffffffc


//--------------------- .nv.constant4             --------------------------
	.section	.nv.constant4,"a",@progbits
	.align	8
	.align		8
.nv.constant4:
        /*0000*/ 	.dword	_ZN77_INTERNAL_f7f207f7_41_flash_bwd_hdim128_bf16_softcapall_sm90_cu_49158569_30024cuda3std3__45__cpo5beginE
	.align		8
        /*0008*/ 	.dword	_ZN77_INTERNAL_f7f207f7_41_flash_bwd_hdim128_bf16_softcapall_sm90_cu_49158569_30024cuda3std3__45__cpo3endE
	.align		8
        /*0010*/ 	.dword	_ZN77_INTERNAL_f7f207f7_41_flash_bwd_hdim128_bf16_softcapall_sm90_cu_49158569_30024cuda3std3__45__cpo6cbeginE
	.align		8
        /*0018*/ 	.dword	_ZN77_INTERNAL_f7f207f7_41_flash_bwd_hdim128_bf16_softcapall_sm90_cu_49158569_30024cuda3std3__45__cpo4cendE
	.align		8
        /*0020*/ 	.dword	_ZN77_INTERNAL_f7f207f7_41_flash_bwd_hdim128_bf16_softcapall_sm90_cu_49158569_30024cuda3std3__479_GLOBAL__N__f7f207f7_41_flash_bwd_hdim128_bf16_softcapall_sm90_cu_49158569_30026ignoreE
	.align		8
        /*0028*/ 	.dword	_ZN77_INTERNAL_f7f207f7_41_flash_bwd_hdim128_bf16_softcapall_sm90_cu_49158569_30024cuda3std3__419piecewise_constructE
	.align		8
        /*0030*/ 	.dword	_ZN77_INTERNAL_f7f207f7_41_flash_bwd_hdim128_bf16_softcapall_sm90_cu_49158569_30024cuda3std3__48in_placeE
	.align		8
        /*0038*/ 	.dword	_ZN77_INTERNAL_f7f207f7_41_flash_bwd_hdim128_bf16_softcapall_sm90_cu_49158569_30024cuda3std6ranges3__45__cpo4swapE
	.align		8
        /*0040*/ 	.dword	_ZN77_INTERNAL_f7f207f7_41_flash_bwd_hdim128_bf16_softcapall_sm90_cu_49158569_30024cuda3std6ranges3__45__cpo9iter_moveE
	.align		8
        /*0048*/ 	.dword	_ZN77_INTERNAL_f7f207f7_41_flash_bwd_hdim128_bf16_softcapall_sm90_cu_49158569_30024cute7productE
	.align		8
        /*0050*/ 	.dword	_ZN77_INTERNAL_f7f207f7_41_flash_bwd_hdim128_bf16_softcapall_sm90_cu_49158569_30024cute1_E


//--------------------- .text._ZN7cutlass13device_kernelIN5flash11enable_sm90INS1_16FlashAttnBwdSm90INS1_25CollectiveMainloopBwdSm90ILi2ELi2ELi2EN4cute5tupleIJNS5_1CILi1EEES8_S8_EEENS6_IJNS7_ILi64EEENS7_ILi128EEESB_EEENS_10bfloat16_tEfNS_4arch4Sm90ELb0ELb0ELb1ELb0ELb0ELb1ELb0ELb0ELi2ELi1ELi2ELi1ELb0EEENS1_21CollectiveEpilogueBwdISC_SD_SF_Li256ELb0ELb0ELi1EEENS1_19SingleTileSchedulerILb0ELb0ELb0ELi128EEEEEEEEEvNT_6ParamsE --------------------------
	.section	.text._ZN7cutlass13device_kernelIN5flash11enable_sm90INS1_16FlashAttnBwdSm90INS1_25CollectiveMainloopBwdSm90ILi2ELi2ELi2EN4cute5tupleIJNS5_1CILi1EEES8_S8_EEENS6_IJNS7_ILi64EEENS7_ILi128EEESB_EEENS_10bfloat16_tEfNS_4arch4Sm90ELb0ELb0ELb1ELb0ELb0ELb1ELb0ELb0ELi2ELi1ELi2ELi1ELb0EEENS1_21CollectiveEpilogueBwdISC_SD_SF_Li256ELb0ELb0ELi1EEENS1_19SingleTileSchedulerILb0ELb0ELb0ELi128EEEEEEEEEvNT_6ParamsE,"ax",@progbits
	.align	128
.text._ZN7cutlass13device_kernelIN5flash11enable_sm90INS1_16FlashAttnBwdSm90INS1_25CollectiveMainloopBwdSm90ILi2ELi2ELi2EN4cute5tupleIJNS5_1CILi1EEES8_S8_EEENS6_IJNS7_ILi64EEENS7_ILi128EEESB_EEENS_10bfloat16_tEfNS_4arch4Sm90ELb0ELb0ELb1ELb0ELb0ELb1ELb0ELb0ELi2ELi1ELi2ELi1ELb0EEENS1_21CollectiveEpilogueBwdISC_SD_SF_Li256ELb0ELb0ELi1EEENS1_19SingleTileSchedulerILb0ELb0ELb0ELi128EEEEEEEEEvNT_6ParamsE:
        .type           _ZN7cutlass13device_kernelIN5flash11enable_sm90INS1_16FlashAttnBwdSm90INS1_25CollectiveMainloopBwdSm90ILi2ELi2ELi2EN4cute5tupleIJNS5_1CILi1EEES8_S8_EEENS6_IJNS7_ILi64EEENS7_ILi128EEESB_EEENS_10bfloat16_tEfNS_4arch4Sm90ELb0ELb0ELb1ELb0ELb0ELb1ELb0ELb0ELi2ELi1ELi2ELi1ELb0EEENS1_21CollectiveEpilogueBwdISC_SD_SF_Li256ELb0ELb0ELi1EEENS1_19SingleTileSchedulerILb0ELb0ELb0ELi128EEEEEEEEEvNT_6ParamsE,@function
        .size           _ZN7cutlass13device_kernelIN5flash11enable_sm90INS1_16FlashAttnBwdSm90INS1_25CollectiveMainloopBwdSm90ILi2ELi2ELi2EN4cute5tupleIJNS5_1CILi1EEES8_S8_EEENS6_IJNS7_ILi64EEENS7_ILi128EEESB_EEENS_10bfloat16_tEfNS_4arch4Sm90ELb0ELb0ELb1ELb0ELb0ELb1ELb0ELb0ELi2ELi1ELi2ELi1ELb0EEENS1_21CollectiveEpilogueBwdISC_SD_SF_Li256ELb0ELb0ELi1EEENS1_19SingleTileSchedulerILb0ELb0ELb0ELi128EEEEEEEEEvNT_6ParamsE,(.L_x_131 - _ZN7cutlass13device_kernelIN5flash11enable_sm90INS1_16FlashAttnBwdSm90INS1_25CollectiveMainloopBwdSm90ILi2ELi2ELi2EN4cute5tupleIJNS5_1CILi1EEES8_S8_EEENS6_IJNS7_ILi64EEENS7_ILi128EEESB_EEENS_10bfloat16_tEfNS_4arch4Sm90ELb0ELb0ELb1ELb0ELb0ELb1ELb0ELb0ELi2ELi1ELi2ELi1ELb0EEENS1_21CollectiveEpilogueBwdISC_SD_SF_Li256ELb0ELb0ELi1EEENS1_19SingleTileSchedulerILb0ELb0ELb0ELi128EEEEEEEEEvNT_6ParamsE)
        .other          _ZN7cutlass13device_kernelIN5flash11enable_sm90INS1_16FlashAttnBwdSm90INS1_25CollectiveMainloopBwdSm90ILi2ELi2ELi2EN4cute5tupleIJNS5_1CILi1EEES8_S8_EEENS6_IJNS7_ILi64EEENS7_ILi128EEESB_EEENS_10bfloat16_tEfNS_4arch4Sm90ELb0ELb0ELb1ELb0ELb0ELb1ELb0ELb0ELi2ELi1ELi2ELi1ELb0EEENS1_21CollectiveEpilogueBwdISC_SD_SF_Li256ELb0ELb0ELi1EEENS1_19SingleTileSchedulerILb0ELb0ELb0ELi128EEEEEEEEEvNT_6ParamsE,@"STO_CUDA_ENTRY STV_DEFAULT"
_ZN7cutlass13device_kernelIN5flash11enable_sm90INS1_16FlashAttnBwdSm90INS1_25CollectiveMainloopBwdSm90ILi2ELi2ELi2EN4cute5tupleIJNS5_1CILi1EEES8_S8_EEENS6_IJNS7_ILi64EEENS7_ILi128EEESB_EEENS_10bfloat16_tEfNS_4arch4Sm90ELb0ELb0ELb1ELb0ELb0ELb1ELb0ELb0ELi2ELi1ELi2ELi1ELb0EEENS1_21CollectiveEpilogueBwdISC_SD_SF_Li256ELb0ELb0ELi1EEENS1_19SingleTileSchedulerILb0ELb0ELb0ELi128EEEEEEEEEvNT_6ParamsE:
[----:B------:R-:W-:Y:S01]  /*0000*/  LDC R1, c[0x0][0x37c] ;  /* 0x0000df00ff017b82 */ /* 0x000fe20000000800 */
[----:B------:R-:W-:Y:S05]  /*0010*/  EXIT ;  /* 0x000000000000794d */ /* 0x000fea0003800000 */
.L_x_0:
[----:B------:R-:W-:-:S00]  /*0020*/  BRA `(.L_x_0) ;  /* 0xfffffffc00fc7947 */ /* 0x000fc0000383ffff */
[----:B------:R-:W-:-:S00]  /*0030*/  NOP ;  /* 0x0000000000007918 */ /* 0x000fc00000000000 */
        /* <DEDUP_REMOVED lines=12> */
.L_x_131:


//--------------------- .text._ZN7cutlass13device_kernelIN5flash11enable_sm90INS1_16FlashAttnBwdSm90INS1_25CollectiveMainloopBwdSm90ILi2ELi2ELi2EN4cute5tupleIJNS5_1CILi1EEES8_S8_EEENS6_IJNS7_ILi64EEENS7_ILi128EEESB_EEENS_10bfloat16_tEfNS_4arch4Sm90ELb0ELb0ELb1ELb0ELb1ELb1ELb0ELb0ELi2ELi1ELi2ELi1ELb0EEENS1_21CollectiveEpilogueBwdISC_SD_SF_Li256ELb0ELb0ELi1EEENS1_19SingleTileSchedulerILb0ELb0ELb0ELi128EEEEEEEEEvNT_6ParamsE --------------------------
	.section	.text._ZN7cutlass13device_kernelIN5flash11enable_sm90INS1_16FlashAttnBwdSm90INS1_25CollectiveMainloopBwdSm90ILi2ELi2ELi2EN4cute5tupleIJNS5_1CILi1EEES8_S8_EEENS6_IJNS7_ILi64EEENS7_ILi128EEESB_EEENS_10bfloat16_tEfNS_4arch4Sm90ELb0ELb0ELb1ELb0ELb1ELb1ELb0ELb0ELi2ELi1ELi2ELi1ELb0EEENS1_21CollectiveEpilogueBwdISC_SD_SF_Li256ELb0ELb0ELi1EEENS1_19SingleTileSchedulerILb0ELb0ELb0ELi128EEEEEEEEEvNT_6ParamsE,"ax",@progbits
	.align	128
.text._ZN7cutlass13device_kernelIN5flash11enable_sm90INS1_16FlashAttnBwdSm90INS1_25CollectiveMainloopBwdSm90ILi2ELi2ELi2EN4cute5tupleIJNS5_1CILi1EEES8_S8_EEENS6_IJNS7_ILi64EEENS7_ILi128EEESB_EEENS_10bfloat16_tEfNS_4arch4Sm90ELb0ELb0ELb1ELb0ELb1ELb1ELb0ELb0ELi2ELi1ELi2ELi1ELb0EEENS1_21CollectiveEpilogueBwdISC_SD_SF_Li256ELb0ELb0ELi1EEENS1_19SingleTileSchedulerILb0ELb0ELb0ELi128EEEEEEEEEvNT_6ParamsE:
        .type           _ZN7cutlass13device_kernelIN5flash11enable_sm90INS1_16FlashAttnBwdSm90INS1_25CollectiveMainloopBwdSm90ILi2ELi2ELi2EN4cute5tupleIJNS5_1CILi1EEES8_S8_EEENS6_IJNS7_ILi64EEENS7_ILi128EEESB_EEENS_10bfloat16_tEfNS_4arch4Sm90ELb0ELb0ELb1ELb0ELb1ELb1ELb0ELb0ELi2ELi1ELi2ELi1ELb0EEENS1_21CollectiveEpilogueBwdISC_SD_SF_Li256ELb0ELb0ELi1EEENS1_19SingleTileSchedulerILb0ELb0ELb0ELi128EEEEEEEEEvNT_6ParamsE,@function
        .size           _ZN7cutlass13device_kernelIN5flash11enable_sm90INS1_16FlashAttnBwdSm90INS1_25CollectiveMainloopBwdSm90ILi2ELi2ELi2EN4cute5tupleIJNS5_1CILi1EEES8_S8_EEENS6_IJNS7_ILi64EEENS7_ILi128EEESB_EEENS_10bfloat16_tEfNS_4arch4Sm90ELb0ELb0ELb1ELb0ELb1ELb1ELb0ELb0ELi2ELi1ELi2ELi1ELb0EEENS1_21CollectiveEpilogueBwdISC_SD_SF_Li256ELb0ELb0ELi1EEENS1_19SingleTileSchedulerILb0ELb0ELb0ELi128EEEEEEEEEvNT_6ParamsE,(.L_x_132 - _ZN7cutlass13device_kernelIN5flash11enable_sm90INS1_16FlashAttnBwdSm90INS1_25CollectiveMainloopBwdSm90ILi2ELi2ELi2EN4cute5tupleIJNS5_1CILi1EEES8_S8_EEENS6_IJNS7_ILi64EEENS7_ILi128EEESB_EEENS_10bfloat16_tEfNS_4arch4Sm90ELb0ELb0ELb1ELb0ELb1ELb1ELb0ELb0ELi2ELi1ELi2ELi1ELb0EEENS1_21CollectiveEpilogueBwdISC_SD_SF_Li256ELb0ELb0ELi1EEENS1_19SingleTileSchedulerILb0ELb0ELb0ELi128EEEEEEEEEvNT_6ParamsE)
        .other          _ZN7cutlass13device_kernelIN5flash11enable_sm90INS1_16FlashAttnBwdSm90INS1_25CollectiveMainloopBwdSm90ILi2ELi2ELi2EN4cute5tupleIJNS5_1CILi1EEES8_S8_EEENS6_IJNS7_ILi64EEENS7_ILi128EEESB_EEENS_10bfloat16_tEfNS_4arch4Sm90ELb0ELb0ELb1ELb0ELb1ELb1ELb0ELb0ELi2ELi1ELi2ELi1ELb0EEENS1_21CollectiveEpilogueBwdISC_SD_SF_Li256ELb0ELb0ELi1EEENS1_19SingleTileSchedulerILb0ELb0ELb0ELi128EEEEEEEEEvNT_6ParamsE,@"STO_CUDA_ENTRY STV_DEFAULT"
_ZN7cutlass13device_kernelIN5flash11enable_sm90INS1_16FlashAttnBwdSm90INS1_25CollectiveMainloopBwdSm90ILi2ELi2ELi2EN4cute5tupleIJNS5_1CILi1EEES8_S8_EEENS6_IJNS7_ILi64EEENS7_ILi128EEESB_EEENS_10bfloat16_tEfNS_4arch4Sm90ELb0ELb0ELb1ELb0ELb1ELb1ELb0ELb0ELi2ELi1ELi2ELi1ELb0EEENS1_21CollectiveEpilogueBwdISC_SD_SF_Li256ELb0ELb0ELi1EEENS1_19SingleTileSchedulerILb0ELb0ELb0ELi128EEEEEEEEEvNT_6ParamsE:
[----:B------:R-:W-:Y:S01]  /*0000*/  LDC R1, c[0x0][0x37c] ;  /* 0x0000df00ff017b82 */ /* 0x000fe20000000800 */
[----:B------:R-:W-:Y:S05]  /*0010*/  EXIT ;  /* 0x000000000000794d */ /* 0x000fea0003800000 */
.L_x_1:
        /* <DEDUP_REMOVED lines=14> */
.L_x_132:


//--------------------- .text._ZN7cutlass13device_kernelIN5flash11enable_sm90INS1_16FlashAttnBwdSm90INS1_25CollectiveMainloopBwdSm90ILi2ELi2ELi2EN4cute5tupleIJNS5_1CILi1EEES8_S8_EEENS6_IJNS7_ILi64EEENS7_ILi128EEESB_EEENS_10bfloat16_tEfNS_4arch4Sm90ELb0ELb0ELb1ELb0ELb0ELb1ELb0ELb0ELi2ELi1ELi2ELi1ELb0EEENS1_24CollectiveEpilogueBwdGQAISC_fSF_Li256ELb0ELb0EEENS1_19SingleTileSchedulerILb0ELb0ELb0ELi128EEEEEEEEEvNT_6ParamsE --------------------------
	.section	.text._ZN7cutlass13device_kernelIN5flash11enable_sm90INS1_16FlashAttnBwdSm90INS1_25CollectiveMainloopBwdSm90ILi2ELi2ELi2EN4cute5tupleIJNS5_1CILi1EEES8_S8_EEENS6_IJNS7_ILi64EEENS7_ILi128EEESB_EEENS_10bfloat16_tEfNS_4arch4Sm90ELb0ELb0ELb1ELb0ELb0ELb1ELb0ELb0ELi2ELi1ELi2ELi1ELb0EEENS1_24CollectiveEpilogueBwdGQAISC_fSF_Li256ELb0ELb0EEENS1_19SingleTileSchedulerILb0ELb0ELb0ELi128EEEEEEEEEvNT_6ParamsE,"ax",@progbits
	.align	128
.text._ZN7cutlass13device_kernelIN5flash11enable_sm90INS1_16FlashAttnBwdSm90INS1_25CollectiveMainloopBwdSm90ILi2ELi2ELi2EN4cute5tupleIJNS5_1CILi1EEES8_S8_EEENS6_IJNS7_ILi64EEENS7_ILi128EEESB_EEENS_10bfloat16_tEfNS_4arch4Sm90ELb0ELb0ELb1ELb0ELb0ELb1ELb0ELb0ELi2ELi1ELi2ELi1ELb0EEENS1_24CollectiveEpilogueBwdGQAISC_fSF_Li256ELb0ELb0EEENS1_19SingleTileSchedulerILb0ELb0ELb0ELi128EEEEEEEEEvNT_6ParamsE:
        .type           _ZN7cutlass13device_kernelIN5flash11enable_sm90INS1_16FlashAttnBwdSm90INS1_25CollectiveMainloopBwdSm90ILi2ELi2ELi2EN4cute5tupleIJNS5_1CILi1EEES8_S8_EEENS6_IJNS7_ILi64EEENS7_ILi128EEESB_EEENS_10bfloat16_tEfNS_4arch4Sm90ELb0ELb0ELb1ELb0ELb0ELb1ELb0ELb0ELi2ELi1ELi2ELi1ELb0EEENS1_24CollectiveEpilogueBwdGQAISC_fSF_Li256ELb0ELb0EEENS1_19SingleTileSchedulerILb0ELb0ELb0ELi128EEEEEEEEEvNT_6ParamsE,@function
        .size           _ZN7cutlass13device_kernelIN5flash11enable_sm90INS1_16FlashAttnBwdSm90INS1_25CollectiveMainloopBwdSm90ILi2ELi2ELi2EN4cute5tupleIJNS5_1CILi1EEES8_S8_EEENS6_IJNS7_ILi64EEENS7_ILi128EEESB_EEENS_10bfloat16_tEfNS_4arch4Sm90ELb0ELb0ELb1ELb0ELb0ELb1ELb0ELb0ELi2ELi1ELi2ELi1ELb0EEENS1_24CollectiveEpilogueBwdGQAISC_fSF_Li256ELb0ELb0EEENS1_19SingleTileSchedulerILb0ELb0ELb0ELi128EEEEEEEEEvNT_6ParamsE,(.L_x_133 - _ZN7cutlass13device_kernelIN5flash11enable_sm90INS1_16FlashAttnBwdSm90INS1_25CollectiveMainloopBwdSm90ILi2ELi2ELi2EN4cute5tupleIJNS5_1CILi1EEES8_S8_EEENS6_IJNS7_ILi64EEENS7_ILi128EEESB_EEENS_10bfloat16_tEfNS_4arch4Sm90ELb0ELb0ELb1ELb0ELb0ELb1ELb0ELb0ELi2ELi1ELi2ELi1ELb0EEENS1_24CollectiveEpilogueBwdGQAISC_fSF_Li256ELb0ELb0EEENS1_19SingleTileSchedulerILb0ELb0ELb0ELi128EEEEEEEEEvNT_6ParamsE)
        .other          _ZN7cutlass13device_kernelIN5flash11enable_sm90INS1_16FlashAttnBwdSm90INS1_25CollectiveMainloopBwdSm90ILi2ELi2ELi2EN4cute5tupleIJNS5_1CILi1EEES8_S8_EEENS6_IJNS7_ILi64EEENS7_ILi128EEESB_EEENS_10bfloat16_tEfNS_4arch4Sm90ELb0ELb0ELb1ELb0ELb0ELb1ELb0ELb0ELi2ELi1ELi2ELi1ELb0EEENS1_24CollectiveEpilogueBwdGQAISC_fSF_Li256ELb0ELb0EEENS1_19SingleTileSchedulerILb0ELb0ELb0ELi128EEEEEEEEEvNT_6ParamsE,@"STO_CUDA_ENTRY STV_DEFAULT"
_ZN7cutlass13device_kernelIN5flash11enable_sm90INS1_16FlashAttnBwdSm90INS1_25CollectiveMainloopBwdSm90ILi2ELi2ELi2EN4cute5tupleIJNS5_1CILi1EEES8_S8_EEENS6_IJNS7_ILi64EEENS7_ILi128EEESB_EEENS_10bfloat16_tEfNS_4arch4Sm90ELb0ELb0ELb1ELb0ELb0ELb1ELb0ELb0ELi2ELi1ELi2ELi1ELb0EEENS1_24CollectiveEpilogueBwdGQAISC_fSF_Li256ELb0ELb0EEENS1_19SingleTileSchedulerILb0ELb0ELb0ELi128EEEEEEEEEvNT_6ParamsE:
[----:B------:R-:W-:Y:S01]  /*0000*/  LDC R1, c[0x0][0x37c] ;  /* 0x0000df00ff017b82 */ /* 0x000fe20000000800 */
[----:B------:R-:W-:Y:S05]  /*0010*/  EXIT ;  /* 0x000000000000794d */ /* 0x000fea0003800000 */
.L_x_2:
        /* <DEDUP_REMOVED lines=14> */
.L_x_133:


//--------------------- .text._ZN7cutlass13device_kernelIN5flash11enable_sm90INS1_16FlashAttnBwdSm90INS1_25CollectiveMainloopBwdSm90ILi2ELi2ELi2EN4cute5tupleIJNS5_1CILi1EEES8_S8_EEENS6_IJNS7_ILi64EEENS7_ILi128EEESB_EEENS_10bfloat16_tEfNS_4arch4Sm90ELb0ELb0ELb1ELb0ELb1ELb1ELb0ELb0ELi2ELi1ELi2ELi1ELb0EEENS1_24CollectiveEpilogueBwdGQAISC_fSF_Li256ELb0ELb1EEENS1_19SingleTileSchedulerILb0ELb0ELb0ELi128EEEEEEEEEvNT_6ParamsE --------------------------
	.section	.text._ZN7cutlass13device_kernelIN5flash11enable_sm90INS1_16FlashAttnBwdSm90INS1_25CollectiveMainloopBwdSm90ILi2ELi2ELi2EN4cute5tupleIJNS5_1CILi1EEES8_S8_EEENS6_IJNS7_ILi64EEENS7_ILi128EEESB_EEENS_10bfloat16_tEfNS_4arch4Sm90ELb0ELb0ELb1ELb0ELb1ELb1ELb0ELb0ELi2ELi1ELi2ELi1ELb0EEENS1_24CollectiveEpilogueBwdGQAISC_fSF_Li256ELb0ELb1EEENS1_19SingleTileSchedulerILb0ELb0ELb0ELi128EEEEEEEEEvNT_6ParamsE,"ax",@progbits
	.align	128
.text._ZN7cutlass13device_kernelIN5flash11enable_sm90INS1_16FlashAttnBwdSm90INS1_25CollectiveMainloopBwdSm90ILi2ELi2ELi2EN4cute5tupleIJNS5_1CILi1EEES8_S8_EEENS6_IJNS7_ILi64EEENS7_ILi128EEESB_EEENS_10bfloat16_tEfNS_4arch4Sm90ELb0ELb0ELb1ELb0ELb1ELb1ELb0ELb0ELi2ELi1ELi2ELi1ELb0EEENS1_24CollectiveEpilogueBwdGQAISC_fSF_Li256ELb0ELb1EEENS1_19SingleTileSchedulerILb0ELb0ELb0ELi128EEEEEEEEEvNT_6ParamsE:
        .type           _ZN7cutlass13device_kernelIN5flash11enable_sm90INS1_16FlashAttnBwdSm90INS1_25CollectiveMainloopBwdSm90ILi2ELi2ELi2EN4cute5tupleIJNS5_1CILi1EEES8_S8_EEENS6_IJNS7_ILi64EEENS7_ILi128EEESB_EEENS_10bfloat16_tEfNS_4arch4Sm90ELb0ELb0ELb1ELb0ELb1ELb1ELb0ELb0ELi2ELi1ELi2ELi1ELb0EEENS1_24CollectiveEpilogueBwdGQAISC_fSF_Li256ELb0ELb1EEENS1_19SingleTileSchedulerILb0ELb0ELb0ELi128EEEEEEEEEvNT_6ParamsE,@function
        .size           _ZN7cutlass13device_kernelIN5flash11enable_sm90INS1_16FlashAttnBwdSm90INS1_25CollectiveMainloopBwdSm90ILi2ELi2ELi2EN4cute5tupleIJNS5_1CILi1EEES8_S8_EEENS6_IJNS7_ILi64EEENS7_ILi128EEESB_EEENS_10bfloat16_tEfNS_4arch4Sm90ELb0ELb0ELb1ELb0ELb1ELb1ELb0ELb0ELi2ELi1ELi2ELi1ELb0EEENS1_24CollectiveEpilogueBwdGQAISC_fSF_Li256ELb0ELb1EEENS1_19SingleTileSchedulerILb0ELb0ELb0ELi128EEEEEEEEEvNT_6ParamsE,(.L_x_134 - _ZN7cutlass13device_kernelIN5flash11enable_sm90INS1_16FlashAttnBwdSm90INS1_25CollectiveMainloopBwdSm90ILi2ELi2ELi2EN4cute5tupleIJNS5_1CILi1EEES8_S8_EEENS6_IJNS7_ILi64EEENS7_ILi128EEESB_EEENS_10bfloat16_tEfNS_4arch4Sm90ELb0ELb0ELb1ELb0ELb1ELb1ELb0ELb0ELi2ELi1ELi2ELi1ELb0EEENS1_24CollectiveEpilogueBwdGQAISC_fSF_Li256ELb0ELb1EEENS1_19SingleTileSchedulerILb0ELb0ELb0ELi128EEEEEEEEEvNT_6ParamsE)
        .other          _ZN7cutlass13device_kernelIN5flash11enable_sm90INS1_16FlashAttnBwdSm90INS1_25CollectiveMainloopBwdSm90ILi2ELi2ELi2EN4cute5tupleIJNS5_1CILi1EEES8_S8_EEENS6_IJNS7_ILi64EEENS7_ILi128EEESB_EEENS_10bfloat16_tEfNS_4arch4Sm90ELb0ELb0ELb1ELb0ELb1ELb1ELb0ELb0ELi2ELi1ELi2ELi1ELb0EEENS1_24CollectiveEpilogueBwdGQAISC_fSF_Li256ELb0ELb1EEENS1_19SingleTileSchedulerILb0ELb0ELb0ELi128EEEEEEEEEvNT_6ParamsE,@"STO_CUDA_ENTRY STV_DEFAULT"
_ZN7cutlass13device_kernelIN5flash11enable_sm90INS1_16FlashAttnBwdSm90INS1_25CollectiveMainloopBwdSm90ILi2ELi2ELi2EN4cute5tupleIJNS5_1CILi1EEES8_S8_EEENS6_IJNS7_ILi64EEENS7_ILi128EEESB_EEENS_10bfloat16_tEfNS_4arch4Sm90ELb0ELb0ELb1ELb0ELb1ELb1ELb0ELb0ELi2ELi1ELi2ELi1ELb0EEENS1_24CollectiveEpilogueBwdGQAISC_fSF_Li256ELb0ELb1EEENS1_19SingleTileSchedulerILb0ELb0ELb0ELi128EEEEEEEEEvNT_6ParamsE:
[----:B------:R-:W-:Y:S01]  /*0000*/  LDC R1, c[0x0][0x37c] ;  /* 0x0000df00ff017b82 */ /* 0x000fe20000000800 */
[----:B------:R-:W-:Y:S05]  /*0010*/  EXIT ;  /* 0x000000000000794d */ /* 0x000fea0003800000 */
.L_x_3:
        /* <DEDUP_REMOVED lines=14> */
.L_x_134:


//--------------------- .text._ZN7cutlass13device_kernelIN5flash11enable_sm90INS1_16FlashAttnBwdSm90INS1_25CollectiveMainloopBwdSm90ILi2ELi2ELi2EN4cute5tupleIJNS5_1CILi1EEES8_S8_EEENS6_IJNS7_ILi64EEENS7_ILi128EEESB_EEENS_10bfloat16_tEfNS_4arch4Sm90ELb0ELb0ELb1ELb1ELb0ELb1ELb0ELb0ELi2ELi1ELi2ELi1ELb0EEENS1_21CollectiveEpilogueBwdISC_SD_SF_Li256ELb1ELb0ELi1EEENS1_19SingleTileSchedulerILb1ELb0ELb0ELi128EEEEEEEEEvNT_6ParamsE --------------------------
	.section	.text._ZN7cutlass13device_kernelIN5flash11enable_sm90INS1_16FlashAttnBwdSm90INS1_25CollectiveMainloopBwdSm90ILi2ELi2ELi2EN4cute5tupleIJNS5_1CILi1EEES8_S8_EEENS6_IJNS7_ILi64EEENS7_ILi128EEESB_EEENS_10bfloat16_tEfNS_4arch4Sm90ELb0ELb0ELb1ELb1ELb0ELb1ELb0ELb0ELi2ELi1ELi2ELi1ELb0EEENS1_21CollectiveEpilogueBwdISC_SD_SF_Li256ELb1ELb0ELi1EEENS1_19SingleTileSchedulerILb1ELb0ELb0ELi128EEEEEEEEEvNT_6ParamsE,"ax",@progbits
	.align	128
.text._ZN7cutlass13device_kernelIN5flash11enable_sm90INS1_16FlashAttnBwdSm90INS1_25CollectiveMainloopBwdSm90ILi2ELi2ELi2EN4cute5tupleIJNS5_1CILi1EEES8_S8_EEENS6_IJNS7_ILi64EEENS7_ILi128EEESB_EEENS_10bfloat16_tEfNS_4arch4Sm90ELb0ELb0ELb1ELb1ELb0ELb1ELb0ELb0ELi2ELi1ELi2ELi1ELb0EEENS1_21CollectiveEpilogueBwdISC_SD_SF_Li256ELb1ELb0ELi1EEENS1_19SingleTileSchedulerILb1ELb0ELb0ELi128EEEEEEEEEvNT_6ParamsE:
        .type           _ZN7cutlass13device_kernelIN5flash11enable_sm90INS1_16FlashAttnBwdSm90INS1_25CollectiveMainloopBwdSm90ILi2ELi2ELi2EN4cute5tupleIJNS5_1CILi1EEES8_S8_EEENS6_IJNS7_ILi64EEENS7_ILi128EEESB_EEENS_10bfloat16_tEfNS_4arch4Sm90ELb0ELb0ELb1ELb1ELb0ELb1ELb0ELb0ELi2ELi1ELi2ELi1ELb0EEENS1_21CollectiveEpilogueBwdISC_SD_SF_Li256ELb1ELb0ELi1EEENS1_19SingleTileSchedulerILb1ELb0ELb0ELi128EEEEEEEEEvNT_6ParamsE,@function
        .size           _ZN7cutlass13device_kernelIN5flash11enable_sm90INS1_16FlashAttnBwdSm90INS1_25CollectiveMainloopBwdSm90ILi2ELi2ELi2EN4cute5tupleIJNS5_1CILi1EEES8_S8_EEENS6_IJNS7_ILi64EEENS7_ILi128EEESB_EEENS_10bfloat16_tEfNS_4arch4Sm90ELb0ELb0ELb1ELb1ELb0ELb1ELb0ELb0ELi2ELi1ELi2ELi1ELb0EEENS1_21CollectiveEpilogueBwdISC_SD_SF_Li256ELb1ELb0ELi1EEENS1_19SingleTileSchedulerILb1ELb0ELb0ELi128EEEEEEEEEvNT_6ParamsE,(.L_x_135 - _ZN7cutlass13device_kernelIN5flash11enable_sm90INS1_16FlashAttnBwdSm90INS1_25CollectiveMainloopBwdSm90ILi2ELi2ELi2EN4cute5tupleIJNS5_1CILi1EEES8_S8_EEENS6_IJNS7_ILi64EEENS7_ILi128EEESB_EEENS_10bfloat16_tEfNS_4arch4Sm90ELb0ELb0ELb1ELb1ELb0ELb1ELb0ELb0ELi2ELi1ELi2ELi1ELb0EEENS1_21CollectiveEpilogueBwdISC_SD_SF_Li256ELb1ELb0ELi1EEENS1_19SingleTileSchedulerILb1ELb0ELb0ELi128EEEEEEEEEvNT_6ParamsE)
        .other          _ZN7cutlass13device_kernelIN5flash11enable_sm90INS1_16FlashAttnBwdSm90INS1_25CollectiveMainloopBwdSm90ILi2ELi2ELi2EN4cute5tupleIJNS5_1CILi1EEES8_S8_EEENS6_IJNS7_ILi64EEENS7_ILi128EEESB_EEENS_10bfloat16_tEfNS_4arch4Sm90ELb0ELb0ELb1ELb1ELb0ELb1ELb0ELb0ELi2ELi1ELi2ELi1ELb0EEENS1_21CollectiveEpilogueBwdISC_SD_SF_Li256ELb1ELb0ELi1EEENS1_19SingleTileSchedulerILb1ELb0ELb0ELi128EEEEEEEEEvNT_6ParamsE,@"STO_CUDA_ENTRY STV_DEFAULT"
_ZN7cutlass13device_kernelIN5flash11enable_sm90INS1_16FlashAttnBwdSm90INS1_25CollectiveMainloopBwdSm90ILi2ELi2ELi2EN4cute5tupleIJNS5_1CILi1EEES8_S8_EEENS6_IJNS7_ILi64EEENS7_ILi128EEESB_EEENS_10bfloat16_tEfNS_4arch4Sm90ELb0ELb0ELb1ELb1ELb0ELb1ELb0ELb0ELi2ELi1ELi2ELi1ELb0EEENS1_21CollectiveEpilogueBwdISC_SD_SF_Li256ELb1ELb0ELi1EEENS1_19SingleTileSchedulerILb1ELb0ELb0ELi128EEEEEEEEEvNT_6ParamsE:
[----:B------:R-:W-:Y:S01]  /*0000*/  LDC R1, c[0x0][0x37c] ;  /* 0x0000df00ff017b82 */ /* 0x000fe20000000800 */
[----:B------:R-:W-:Y:S05]  /*0010*/  EXIT ;  /* 0x000000000000794d */ /* 0x000fea0003800000 */
.L_x_4:
        /* <DEDUP_REMOVED lines=14> */
.L_x_135:


//--------------------- .text._ZN7cutlass13device_kernelIN5flash11enable_sm90INS1_16FlashAttnBwdSm90INS1_25CollectiveMainloopBwdSm90ILi2ELi2ELi2EN4cute5tupleIJNS5_1CILi1EEES8_S8_EEENS6_IJNS7_ILi64EEENS7_ILi128EEESB_EEENS_10bfloat16_tEfNS_4arch4Sm90ELb0ELb0ELb1ELb1ELb1ELb1ELb0ELb0ELi2ELi1ELi2ELi1ELb0EEENS1_21CollectiveEpilogueBwdISC_SD_SF_Li256ELb1ELb0ELi1EEENS1_19SingleTileSchedulerILb1ELb0ELb0ELi128EEEEEEEEEvNT_6ParamsE --------------------------
	.section	.text._ZN7cutlass13device_kernelIN5flash11enable_sm90INS1_16FlashAttnBwdSm90INS1_25CollectiveMainloopBwdSm90ILi2ELi2ELi2EN4cute5tupleIJNS5_1CILi1EEES8_S8_EEENS6_IJNS7_ILi64EEENS7_ILi128EEESB_EEENS_10bfloat16_tEfNS_4arch4Sm90ELb0ELb0ELb1ELb1ELb1ELb1ELb0ELb0ELi2ELi1ELi2ELi1ELb0EEENS1_21CollectiveEpilogueBwdISC_SD_SF_Li256ELb1ELb0ELi1EEENS1_19SingleTileSchedulerILb1ELb0ELb0ELi128EEEEEEEEEvNT_6ParamsE,"ax",@progbits
	.align	128
.text._ZN7cutlass13device_kernelIN5flash11enable_sm90INS1_16FlashAttnBwdSm90INS1_25CollectiveMainloopBwdSm90ILi2ELi2ELi2EN4cute5tupleIJNS5_1CILi1EEES8_S8_EEENS6_IJNS7_ILi64EEENS7_ILi128EEESB_EEENS_10bfloat16_tEfNS_4arch4Sm90ELb0ELb0ELb1ELb1ELb1ELb1ELb0ELb0ELi2ELi1ELi2ELi1ELb0EEENS1_21CollectiveEpilogueBwdISC_SD_SF_Li256ELb1ELb0ELi1EEENS1_19SingleTileSchedulerILb1ELb0ELb0ELi128EEEEEEEEEvNT_6ParamsE:
        .type           _ZN7cutlass13device_kernelIN5flash11enable_sm90INS1_16FlashAttnBwdSm90INS1_25CollectiveMainloopBwdSm90ILi2ELi2ELi2EN4cute5tupleIJNS5_1CILi1EEES8_S8_EEENS6_IJNS7_ILi64EEENS7_ILi128EEESB_EEENS_10bfloat16_tEfNS_4arch4Sm90ELb0ELb0ELb1ELb1ELb1ELb1ELb0ELb0ELi2ELi1ELi2ELi1ELb0EEENS1_21CollectiveEpilogueBwdISC_SD_SF_Li256ELb1ELb0ELi1EEENS1_19SingleTileSchedulerILb1ELb0ELb0ELi128EEEEEEEEEvNT_6ParamsE,@function
        .size           _ZN7cutlass13device_kernelIN5flash11enable_sm90INS1_16FlashAttnBwdSm90INS1_25CollectiveMainloopBwdSm90ILi2ELi2ELi2EN4cute5tupleIJNS5_1CILi1EEES8_S8_EEENS6_IJNS7_ILi64EEENS7_ILi128EEESB_EEENS_10bfloat16_tEfNS_4arch4Sm90ELb0ELb0ELb1ELb1ELb1ELb1ELb0ELb0ELi2ELi1ELi2ELi1ELb0EEENS1_21CollectiveEpilogueBwdISC_SD_SF_Li256ELb1ELb0ELi1EEENS1_19SingleTileSchedulerILb1ELb0ELb0ELi128EEEEEEEEEvNT_6ParamsE,(.L_x_136 - _ZN7cutlass13device_kernelIN5flash11enable_sm90INS1_16FlashAttnBwdSm90INS1_25CollectiveMainloopBwdSm90ILi2ELi2ELi2EN4cute5tupleIJNS5_1CILi1EEES8_S8_EEENS6_IJNS7_ILi64EEENS7_ILi128EEESB_EEENS_10bfloat16_tEfNS_4arch4Sm90ELb0ELb0ELb1ELb1ELb1ELb1ELb0ELb0ELi2ELi1ELi2ELi1ELb0EEENS1_21CollectiveEpilogueBwdISC_SD_SF_Li256ELb1ELb0ELi1EEENS1_19SingleTileSchedulerILb1ELb0ELb0ELi128EEEEEEEEEvNT_6ParamsE)
        .other          _ZN7cutlass13device_kernelIN5flash11enable_sm90INS1_16FlashAttnBwdSm90INS1_25CollectiveMainloopBwdSm90ILi2ELi2ELi2EN4cute5tupleIJNS5_1CILi1EEES8_S8_EEENS6_IJNS7_ILi64EEENS7_ILi128EEESB_EEENS_10bfloat16_tEfNS_4arch4Sm90ELb0ELb0ELb1ELb1ELb1ELb1ELb0ELb0ELi2ELi1ELi2ELi1ELb0EEENS1_21CollectiveEpilogueBwdISC_SD_SF_Li256ELb1ELb0ELi1EEENS1_19SingleTileSchedulerILb1ELb0ELb0ELi128EEEEEEEEEvNT_6ParamsE,@"STO_CUDA_ENTRY STV_DEFAULT"
_ZN7cutlass13device_kernelIN5flash11enable_sm90INS1_16FlashAttnBwdSm90INS1_25CollectiveMainloopBwdSm90ILi2ELi2ELi2EN4cute5tupleIJNS5_1CILi1EEES8_S8_EEENS6_IJNS7_ILi64EEENS7_ILi128EEESB_EEENS_10bfloat16_tEfNS_4arch4Sm90ELb0ELb0ELb1ELb1ELb1ELb1ELb0ELb0ELi2ELi1ELi2ELi1ELb0EEENS1_21CollectiveEpilogueBwdISC_SD_SF_Li256ELb1ELb0ELi1EEENS1_19SingleTileSchedulerILb1ELb0ELb0ELi128EEEEEEEEEvNT_6ParamsE:
[----:B------:R-:W-:Y:S01]  /*0000*/  LDC R1, c[0x0][0x37c] ;  /* 0x0000df00ff017b82 */ /* 0x000fe20000000800 */
[----:B------:R-:W-:Y:S05]  /*0010*/  EXIT ;  /* 0x000000000000794d */ /* 0x000fea0003800000 */
.L_x_5:
        /* <DEDUP_REMOVED lines=14> */
.L_x_136:


//--------------------- .text._ZN7cutlass13device_kernelIN5flash11enable_sm90INS1_16FlashAttnBwdSm90INS1_25CollectiveMainloopBwdSm90ILi2ELi2ELi2EN4cute5tupleIJNS5_1CILi1EEES8_S8_EEENS6_IJNS7_ILi64EEENS7_ILi128EEESB_EEENS_10bfloat16_tEfNS_4arch4Sm90ELb0ELb0ELb1ELb1ELb0ELb1ELb0ELb0ELi2ELi1ELi2ELi1ELb0EEENS1_24CollectiveEpilogueBwdGQAISC_fSF_Li256ELb1ELb0EEENS1_19SingleTileSchedulerILb1ELb0ELb0ELi128EEEEEEEEEvNT_6ParamsE --------------------------
	.section	.text._ZN7cutlass13device_kernelIN5flash11enable_sm90INS1_16FlashAttnBwdSm90INS1_25CollectiveMainloopBwdSm90ILi2ELi2ELi2EN4cute5tupleIJNS5_1CILi1EEES8_S8_EEENS6_IJNS7_ILi64EEENS7_ILi128EEESB_EEENS_10bfloat16_tEfNS_4arch4Sm90ELb0ELb0ELb1ELb1ELb0ELb1ELb0ELb0ELi2ELi1ELi2ELi1ELb0EEENS1_24CollectiveEpilogueBwdGQAISC_fSF_Li256ELb1ELb0EEENS1_19SingleTileSchedulerILb1ELb0ELb0ELi128EEEEEEEEEvNT_6ParamsE,"ax",@progbits
	.align	128
.text._ZN7cutlass13device_kernelIN5flash11enable_sm90INS1_16FlashAttnBwdSm90INS1_25CollectiveMainloopBwdSm90ILi2ELi2ELi2EN4cute5tupleIJNS5_1CILi1EEES8_S8_EEENS6_IJNS7_ILi64EEENS7_ILi128EEESB_EEENS_10bfloat16_tEfNS_4arch4Sm90ELb0ELb0ELb1ELb1ELb0ELb1ELb0ELb0ELi2ELi1ELi2ELi1ELb0EEENS1_24CollectiveEpilogueBwdGQAISC_fSF_Li256ELb1ELb0EEENS1_19SingleTileSchedulerILb1ELb0ELb0ELi128EEEEEEEEEvNT_6ParamsE:
        .type           _ZN7cutlass13device_kernelIN5flash11enable_sm90INS1_16FlashAttnBwdSm90INS1_25CollectiveMainloopBwdSm90ILi2ELi2ELi2EN4cute5tupleIJNS5_1CILi1EEES8_S8_EEENS6_IJNS7_ILi64EEENS7_ILi128EEESB_EEENS_10bfloat16_tEfNS_4arch4Sm90ELb0ELb0ELb1ELb1ELb0ELb1ELb0ELb0ELi2ELi1ELi2ELi1ELb0EEENS1_24CollectiveEpilogueBwdGQAISC_fSF_Li256ELb1ELb0EEENS1_19SingleTileSchedulerILb1ELb0ELb0ELi128EEEEEEEEEvNT_6ParamsE,@function
        .size           _ZN7cutlass13device_kernelIN5flash11enable_sm90INS1_16FlashAttnBwdSm90INS1_25CollectiveMainloopBwdSm90ILi2ELi2ELi2EN4cute5tupleIJNS5_1CILi1EEES8_S8_EEENS6_IJNS7_ILi64EEENS7_ILi128EEESB_EEENS_10bfloat16_tEfNS_4arch4Sm90ELb0ELb0ELb1ELb1ELb0ELb1ELb0ELb0ELi2ELi1ELi2ELi1ELb0EEENS1_24CollectiveEpilogueBwdGQAISC_fSF_Li256ELb1ELb0EEENS1_19SingleTileSchedulerILb1ELb0ELb0ELi128EEEEEEEEEvNT_6ParamsE,(.L_x_137 - _ZN7cutlass13device_kernelIN5flash11enable_sm90INS1_16FlashAttnBwdSm90INS1_25CollectiveMainloopBwdSm90ILi2ELi2ELi2EN4cute5tupleIJNS5_1CILi1EEES8_S8_EEENS6_IJNS7_ILi64EEENS7_ILi128EEESB_EEENS_10bfloat16_tEfNS_4arch4Sm90ELb0ELb0ELb1ELb1ELb0ELb1ELb0ELb0ELi2ELi1ELi2ELi1ELb0EEENS1_24CollectiveEpilogueBwdGQAISC_fSF_Li256ELb1ELb0EEENS1_19SingleTileSchedulerILb1ELb0ELb0ELi128EEEEEEEEEvNT_6ParamsE)
        .other          _ZN7cutlass13device_kernelIN5flash11enable_sm90INS1_16FlashAttnBwdSm90INS1_25CollectiveMainloopBwdSm90ILi2ELi2ELi2EN4cute5tupleIJNS5_1CILi1EEES8_S8_EEENS6_IJNS7_ILi64EEENS7_ILi128EEESB_EEENS_10bfloat16_tEfNS_4arch4Sm90ELb0ELb0ELb1ELb1ELb0ELb1ELb0ELb0ELi2ELi1ELi2ELi1ELb0EEENS1_24CollectiveEpilogueBwdGQAISC_fSF_Li256ELb1ELb0EEENS1_19SingleTileSchedulerILb1ELb0ELb0ELi128EEEEEEEEEvNT_6ParamsE,@"STO_CUDA_ENTRY STV_DEFAULT"
_ZN7cutlass13device_kernelIN5flash11enable_sm90INS1_16FlashAttnBwdSm90INS1_25CollectiveMainloopBwdSm90ILi2ELi2ELi2EN4cute5tupleIJNS5_1CILi1EEES8_S8_EEENS6_IJNS7_ILi64EEENS7_ILi128EEESB_EEENS_10bfloat16_tEfNS_4arch4Sm90ELb0ELb0ELb1ELb1ELb0ELb1ELb0ELb0ELi2ELi1ELi2ELi1ELb0EEENS1_24CollectiveEpilogueBwdGQAISC_fSF_Li256ELb1ELb0EEENS1_19SingleTileSchedulerILb1ELb0ELb0ELi128EEEEEEEEEvNT_6ParamsE:
[----:B------:R-:W-:Y:S01]  /*0000*/  LDC R1, c[0x0][0x37c] ;  /* 0x0000df00ff017b82 */ /* 0x000fe20000000800 */
[----:B------:R-:W-:Y:S05]  /*0010*/  EXIT ;  /* 0x000000000000794d */ /* 0x000fea0003800000 */
.L_x_6:
        /* <DEDUP_REMOVED lines=14> */
.L_x_137:


//--------------------- .text._ZN7cutlass13device_kernelIN5flash11enable_sm90INS1_16FlashAttnBwdSm90INS1_25CollectiveMainloopBwdSm90ILi2ELi2ELi2EN4cute5tupleIJNS5_1CILi1EEES8_S8_EEENS6_IJNS7_ILi64EEENS7_ILi128EEESB_EEENS_10bfloat16_tEfNS_4arch4Sm90ELb0ELb0ELb1ELb1ELb1ELb1ELb0ELb0ELi2ELi1ELi2ELi1ELb0EEENS1_24CollectiveEpilogueBwdGQAISC_fSF_Li256ELb1ELb1EEENS1_19SingleTileSchedulerILb1ELb0ELb0ELi128EEEEEEEEEvNT_6ParamsE --------------------------
	.section	.text._ZN7cutlass13device_kernelIN5flash11enable_sm90INS1_16FlashAttnBwdSm90INS1_25CollectiveMainloopBwdSm90ILi2ELi2ELi2EN4cute5tupleIJNS5_1CILi1EEES8_S8_EEENS6_IJNS7_ILi64EEENS7_ILi128EEESB_EEENS_10bfloat16_tEfNS_4arch4Sm90ELb0ELb0ELb1ELb1ELb1ELb1ELb0ELb0ELi2ELi1ELi2ELi1ELb0EEENS1_24CollectiveEpilogueBwdGQAISC_fSF_Li256ELb1ELb1EEENS1_19SingleTileSchedulerILb1ELb0ELb0ELi128EEEEEEEEEvNT_6ParamsE,"ax",@progbits
	.align	128
.text._ZN7cutlass13device_kernelIN5flash11enable_sm90INS1_16FlashAttnBwdSm90INS1_25CollectiveMainloopBwdSm90ILi2ELi2ELi2EN4cute5tupleIJNS5_1CILi1EEES8_S8_EEENS6_IJNS7_ILi64EEENS7_ILi128EEESB_EEENS_10bfloat16_tEfNS_4arch4Sm90ELb0ELb0ELb1ELb1ELb1ELb1ELb0ELb0ELi2ELi1ELi2ELi1ELb0EEENS1_24CollectiveEpilogueBwdGQAISC_fSF_Li256ELb1ELb1EEENS1_19SingleTileSchedulerILb1ELb0ELb0ELi128EEEEEEEEEvNT_6ParamsE:
        .type           _ZN7cutlass13device_kernelIN5flash11enable_sm90INS1_16FlashAttnBwdSm90INS1_25CollectiveMainloopBwdSm90ILi2ELi2ELi2EN4cute5tupleIJNS5_1CILi1EEES8_S8_EEENS6_IJNS7_ILi64EEENS7_ILi128EEESB_EEENS_10bfloat16_tEfNS_4arch4Sm90ELb0ELb0ELb1ELb1ELb1ELb1ELb0ELb0ELi2ELi1ELi2ELi1ELb0EEENS1_24CollectiveEpilogueBwdGQAISC_fSF_Li256ELb1ELb1EEENS1_19SingleTileSchedulerILb1ELb0ELb0ELi128EEEEEEEEEvNT_6ParamsE,@function
        .size           _ZN7cutlass13device_kernelIN5flash11enable_sm90INS1_16FlashAttnBwdSm90INS1_25CollectiveMainloopBwdSm90ILi2ELi2ELi2EN4cute5tupleIJNS5_1CILi1EEES8_S8_EEENS6_IJNS7_ILi64EEENS7_ILi128EEESB_EEENS_10bfloat16_tEfNS_4arch4Sm90ELb0ELb0ELb1ELb1ELb1ELb1ELb0ELb0ELi2ELi1ELi2ELi1ELb0EEENS1_24CollectiveEpilogueBwdGQAISC_fSF_Li256ELb1ELb1EEENS1_19SingleTileSchedulerILb1ELb0ELb0ELi128EEEEEEEEEvNT_6ParamsE,(.L_x_138 - _ZN7cutlass13device_kernelIN5flash11enable_sm90INS1_16FlashAttnBwdSm90INS1_25CollectiveMainloopBwdSm90ILi2ELi2ELi2EN4cute5tupleIJNS5_1CILi1EEES8_S8_EEENS6_IJNS7_ILi64EEENS7_ILi128EEESB_EEENS_10bfloat16_tEfNS_4arch4Sm90ELb0ELb0ELb1ELb1ELb1ELb1ELb0ELb0ELi2ELi1ELi2ELi1ELb0EEENS1_24CollectiveEpilogueBwdGQAISC_fSF_Li256ELb1ELb1EEENS1_19SingleTileSchedulerILb1ELb0ELb0ELi128EEEEEEEEEvNT_6ParamsE)
        .other          _ZN7cutlass13device_kernelIN5flash11enable_sm90INS1_16FlashAttnBwdSm90INS1_25CollectiveMainloopBwdSm90ILi2ELi2ELi2EN4cute5tupleIJNS5_1CILi1EEES8_S8_EEENS6_IJNS7_ILi64EEENS7_ILi128EEESB_EEENS_10bfloat16_tEfNS_4arch4Sm90ELb0ELb0ELb1ELb1ELb1ELb1ELb0ELb0ELi2ELi1ELi2ELi1ELb0EEENS1_24CollectiveEpilogueBwdGQAISC_fSF_Li256ELb1ELb1EEENS1_19SingleTileSchedulerILb1ELb0ELb0ELi128EEEEEEEEEvNT_6ParamsE,@"STO_CUDA_ENTRY STV_DEFAULT"
_ZN7cutlass13device_kernelIN5flash11enable_sm90INS1_16FlashAttnBwdSm90INS1_25CollectiveMainloopBwdSm90ILi2ELi2ELi2EN4cute5tupleIJNS5_1CILi1EEES8_S8_EEENS6_IJNS7_ILi64EEENS7_ILi128EEESB_EEENS_10bfloat16_tEfNS_4arch4Sm90ELb0ELb0ELb1ELb1ELb1ELb1ELb0ELb0ELi2ELi1ELi2ELi1ELb0EEENS1_24CollectiveEpilogueBwdGQAISC_fSF_Li256ELb1ELb1EEENS1_19SingleTileSchedulerILb1ELb0ELb0ELi128EEEEEEEEEvNT_6ParamsE:
[----:B------:R-:W-:Y:S01]  /*0000*/  LDC R1, c[0x0][0x37c] ;  /* 0x0000df00ff017b82 */ /* 0x000fe20000000800 */
[----:B------:R-:W-:Y:S05]  /*0010*/  EXIT ;  /* 0x000000000000794d */ /* 0x000fea0003800000 */
.L_x_7:
        /* <DEDUP_REMOVED lines=14> */
.L_x_138:


//--------------------- .text._ZN7cutlass13device_kernelIN5flash11enable_sm90INS1_16FlashAttnBwdSm90INS1_25CollectiveMainloopBwdSm90ILi2ELi2ELi2EN4cute5tupleIJNS5_1CILi1EEES8_S8_EEENS6_IJNS7_ILi64EEENS7_ILi128EEESB_EEENS_10bfloat16_tEfNS_4arch4Sm90ELb0ELb1ELb1ELb0ELb0ELb1ELb0ELb0ELi2ELi1ELi2ELi1ELb0EEENS1_21CollectiveEpilogueBwdISC_SD_SF_Li256ELb0ELb0ELi1EEENS1_19SingleTileSchedulerILb0ELb0ELb0ELi128EEEEEEEEEvNT_6ParamsE --------------------------
	.section	.text._ZN7cutlass13device_kernelIN5flash11enable_sm90INS1_16FlashAttnBwdSm90INS1_25CollectiveMainloopBwdSm90ILi2ELi2ELi2EN4cute5tupleIJNS5_1CILi1EEES8_S8_EEENS6_IJNS7_ILi64EEENS7_ILi128EEESB_EEENS_10bfloat16_tEfNS_4arch4Sm90ELb0ELb1ELb1ELb0ELb0ELb1ELb0ELb0ELi2ELi1ELi2ELi1ELb0EEENS1_21CollectiveEpilogueBwdISC_SD_SF_Li256ELb0ELb0ELi1EEENS1_19SingleTileSchedulerILb0ELb0ELb0ELi128EEEEEEEEEvNT_6ParamsE,"ax",@progbits
	.align	128
.text._ZN7cutlass13device_kernelIN5flash11enable_sm90INS1_16FlashAttnBwdSm90INS1_25CollectiveMainloopBwdSm90ILi2ELi2ELi2EN4cute5tupleIJNS5_1CILi1EEES8_S8_EEENS6_IJNS7_ILi64EEENS7_ILi128EEESB_EEENS_10bfloat16_tEfNS_4arch4Sm90ELb0ELb1ELb1ELb0ELb0ELb1ELb0ELb0ELi2ELi1ELi2ELi1ELb0EEENS1_21CollectiveEpilogueBwdISC_SD_SF_Li256ELb0ELb0ELi1EEENS1_19SingleTileSchedulerILb0ELb0ELb0ELi128EEEEEEEEEvNT_6ParamsE:
        .type           _ZN7cutlass13device_kernelIN5flash11enable_sm90INS1_16FlashAttnBwdSm90INS1_25CollectiveMainloopBwdSm90ILi2ELi2ELi2EN4cute5tupleIJNS5_1CILi1EEES8_S8_EEENS6_IJNS7_ILi64EEENS7_ILi128EEESB_EEENS_10bfloat16_tEfNS_4arch4Sm90ELb0ELb1ELb1ELb0ELb0ELb1ELb0ELb0ELi2ELi1ELi2ELi1ELb0EEENS1_21CollectiveEpilogueBwdISC_SD_SF_Li256ELb0ELb0ELi1EEENS1_19SingleTileSchedulerILb0ELb0ELb0ELi128EEEEEEEEEvNT_6ParamsE,@function
        .size           _ZN7cutlass13device_kernelIN5flash11enable_sm90INS1_16FlashAttnBwdSm90INS1_25CollectiveMainloopBwdSm90ILi2ELi2ELi2EN4cute5tupleIJNS5_1CILi1EEES8_S8_EEENS6_IJNS7_ILi64EEENS7_ILi128EEESB_EEENS_10bfloat16_tEfNS_4arch4Sm90ELb0ELb1ELb1ELb0ELb0ELb1ELb0ELb0ELi2ELi1ELi2ELi1ELb0EEENS1_21CollectiveEpilogueBwdISC_SD_SF_Li256ELb0ELb0ELi1EEENS1_19SingleTileSchedulerILb0ELb0ELb0ELi128EEEEEEEEEvNT_6ParamsE,(.L_x_139 - _ZN7cutlass13device_kernelIN5flash11enable_sm90INS1_16FlashAttnBwdSm90INS1_25CollectiveMainloopBwdSm90ILi2ELi2ELi2EN4cute5tupleIJNS5_1CILi1EEES8_S8_EEENS6_IJNS7_ILi64EEENS7_ILi128EEESB_EEENS_10bfloat16_tEfNS_4arch4Sm90ELb0ELb1ELb1ELb0ELb0ELb1ELb0ELb0ELi2ELi1ELi2ELi1ELb0EEENS1_21CollectiveEpilogueBwdISC_SD_SF_Li256ELb0ELb0ELi1EEENS1_19SingleTileSchedulerILb0ELb0ELb0ELi128EEEEEEEEEvNT_6ParamsE)
        .other          _ZN7cutlass13device_kernelIN5flash11enable_sm90INS1_16FlashAttnBwdSm90INS1_25CollectiveMainloopBwdSm90ILi2ELi2ELi2EN4cute5tupleIJNS5_1CILi1EEES8_S8_EEENS6_IJNS7_ILi64EEENS7_ILi128EEESB_EEENS_10bfloat16_tEfNS_4arch4Sm90ELb0ELb1ELb1ELb0ELb0ELb1ELb0ELb0ELi2ELi1ELi2ELi1ELb0EEENS1_21CollectiveEpilogueBwdISC_SD_SF_Li256ELb0ELb0ELi1EEENS1_19SingleTileSchedulerILb0ELb0ELb0ELi128EEEEEEEEEvNT_6ParamsE,@"STO_CUDA_ENTRY STV_DEFAULT"
_ZN7cutlass13device_kernelIN5flash11enable_sm90INS1_16FlashAttnBwdSm90INS1_25CollectiveMainloopBwdSm90ILi2ELi2ELi2EN4cute5tupleIJNS5_1CILi1EEES8_S8_EEENS6_IJNS7_ILi64EEENS7_ILi128EEESB_EEENS_10bfloat16_tEfNS_4arch4Sm90ELb0ELb1ELb1ELb0ELb0ELb1ELb0ELb0ELi2ELi1ELi2ELi1ELb0EEENS1_21CollectiveEpilogueBwdISC_SD_SF_Li256ELb0ELb0ELi1EEENS1_19SingleTileSchedulerILb0ELb0ELb0ELi128EEEEEEEEEvNT_6ParamsE:
[----:B------:R-:W-:Y:S01]  /*0000*/  LDC R1, c[0x0][0x37c] ;  /* 0x0000df00ff017b82 */ /* 0x000fe20000000800 */
[----:B------:R-:W-:Y:S05]  /*0010*/  EXIT ;  /* 0x000000000000794d */ /* 0x000fea0003800000 */
.L_x_8:
        /* <DEDUP_REMOVED lines=14> */
.L_x_139:


//--------------------- .text._ZN7cutlass13device_kernelIN5flash11enable_sm90INS1_16FlashAttnBwdSm90INS1_25CollectiveMainloopBwdSm90ILi2ELi2ELi2EN4cute5tupleIJNS5_1CILi1EEES8_S8_EEENS6_IJNS7_ILi64EEENS7_ILi128EEESB_EEENS_10bfloat16_tEfNS_4arch4Sm90ELb0ELb1ELb1ELb0ELb1ELb1ELb0ELb0ELi2ELi1ELi2ELi1ELb0EEENS1_21CollectiveEpilogueBwdISC_SD_SF_Li256ELb0ELb0ELi1EEENS1_19SingleTileSchedulerILb0ELb0ELb0ELi128EEEEEEEEEvNT_6ParamsE --------------------------
	.section	.text._ZN7cutlass13device_kernelIN5flash11enable_sm90INS1_16FlashAttnBwdSm90INS1_25CollectiveMainloopBwdSm90ILi2ELi2ELi2EN4cute5tupleIJNS5_1CILi1EEES8_S8_EEENS6_IJNS7_ILi64EEENS7_ILi128EEESB_EEENS_10bfloat16_tEfNS_4arch4Sm90ELb0ELb1ELb1ELb0ELb1ELb1ELb0ELb0ELi2ELi1ELi2ELi1ELb0EEENS1_21CollectiveEpilogueBwdISC_SD_SF_Li256ELb0ELb0ELi1EEENS1_19SingleTileSchedulerILb0ELb0ELb0ELi128EEEEEEEEEvNT_6ParamsE,"ax",@progbits
	.align	128
.text._ZN7cutlass13device_kernelIN5flash11enable_sm90INS1_16FlashAttnBwdSm90INS1_25CollectiveMainloopBwdSm90ILi2ELi2ELi2EN4cute5tupleIJNS5_1CILi1EEES8_S8_EEENS6_IJNS7_ILi64EEENS7_ILi128EEESB_EEENS_10bfloat16_tEfNS_4arch4Sm90ELb0ELb1ELb1ELb0ELb1ELb1ELb0ELb0ELi2ELi1ELi2ELi1ELb0EEENS1_21CollectiveEpilogueBwdISC_SD_SF_Li256ELb0ELb0ELi1EEENS1_19SingleTileSchedulerILb0ELb0ELb0ELi128EEEEEEEEEvNT_6ParamsE:
        .type           _ZN7cutlass13device_kernelIN5flash11enable_sm90INS1_16FlashAttnBwdSm90INS1_25CollectiveMainloopBwdSm90ILi2ELi2ELi2EN4cute5tupleIJNS5_1CILi1EEES8_S8_EEENS6_IJNS7_ILi64EEENS7_ILi128EEESB_EEENS_10bfloat16_tEfNS_4arch4Sm90ELb0ELb1ELb1ELb0ELb1ELb1ELb0ELb0ELi2ELi1ELi2ELi1ELb0EEENS1_21CollectiveEpilogueBwdISC_SD_SF_Li256ELb0ELb0ELi1EEENS1_19SingleTileSchedulerILb0ELb0ELb0ELi128EEEEEEEEEvNT_6ParamsE,@function
        .size           _ZN7cutlass13device_kernelIN5flash11enable_sm90INS1_16FlashAttnBwdSm90INS1_25CollectiveMainloopBwdSm90ILi2ELi2ELi2EN4cute5tupleIJNS5_1CILi1EEES8_S8_EEENS6_IJNS7_ILi64EEENS7_ILi128EEESB_EEENS_10bfloat16_tEfNS_4arch4Sm90ELb0ELb1ELb1ELb0ELb1ELb1ELb0ELb0ELi2ELi1ELi2ELi1ELb0EEENS1_21CollectiveEpilogueBwdISC_SD_SF_Li256ELb0ELb0ELi1EEENS1_19SingleTileSchedulerILb0ELb0ELb0ELi128EEEEEEEEEvNT_6ParamsE,(.L_x_140 - _ZN7cutlass13device_kernelIN5flash11enable_sm90INS1_16FlashAttnBwdSm90INS1_25CollectiveMainloopBwdSm90ILi2ELi2ELi2EN4cute5tupleIJNS5_1CILi1EEES8_S8_EEENS6_IJNS7_ILi64EEENS7_ILi128EEESB_EEENS_10bfloat16_tEfNS_4arch4Sm90ELb0ELb1ELb1ELb0ELb1ELb1ELb0ELb0ELi2ELi1ELi2ELi1ELb0EEENS1_21CollectiveEpilogueBwdISC_SD_SF_Li256ELb0ELb0ELi1EEENS1_19SingleTileSchedulerILb0ELb0ELb0ELi128EEEEEEEEEvNT_6ParamsE)
        .other          _ZN7cutlass13device_kernelIN5flash11enable_sm90INS1_16FlashAttnBwdSm90INS1_25CollectiveMainloopBwdSm90ILi2ELi2ELi2EN4cute5tupleIJNS5_1CILi1EEES8_S8_EEENS6_IJNS7_ILi64EEENS7_ILi128EEESB_EEENS_10bfloat16_tEfNS_4arch4Sm90ELb0ELb1ELb1ELb0ELb1ELb1ELb0ELb0ELi2ELi1ELi2ELi1ELb0EEENS1_21CollectiveEpilogueBwdISC_SD_SF_Li256ELb0ELb0ELi1EEENS1_19SingleTileSchedulerILb0ELb0ELb0ELi128EEEEEEEEEvNT_6ParamsE,@"STO_CUDA_ENTRY STV_DEFAULT"
_ZN7cutlass13device_kernelIN5flash11enable_sm90INS1_16FlashAttnBwdSm90INS1_25CollectiveMainloopBwdSm90ILi2ELi2ELi2EN4cute5tupleIJNS5_1CILi1EEES8_S8_EEENS6_IJNS7_ILi64EEENS7_ILi128EEESB_EEENS_10bfloat16_tEfNS_4arch4Sm90ELb0ELb1ELb1ELb0ELb1ELb1ELb0ELb0ELi2ELi1ELi2ELi1ELb0EEENS1_21CollectiveEpilogueBwdISC_SD_SF_Li256ELb0ELb0ELi1EEENS1_19SingleTileSchedulerILb0ELb0ELb0ELi128EEEEEEEEEvNT_6ParamsE:
[----:B------:R-:W-:Y:S01]  /*0000*/  LDC R1, c[0x0][0x37c] ;  /* 0x0000df00ff017b82 */ /* 0x000fe20000000800 */
[----:B------:R-:W-:Y:S05]  /*0010*/  EXIT ;  /* 0x000000000000794d */ /* 0x000fea0003800000 */
.L_x_9:
        /* <DEDUP_REMOVED lines=14> */
.L_x_140:


//--------------------- .text._ZN7cutlass13device_kernelIN5flash11enable_sm90INS1_16FlashAttnBwdSm90INS1_25CollectiveMainloopBwdSm90ILi2ELi2ELi2EN4cute5tupleIJNS5_1CILi1EEES8_S8_EEENS6_IJNS7_ILi64EEENS7_ILi128EEESB_EEENS_10bfloat16_tEfNS_4arch4Sm90ELb0ELb1ELb1ELb0ELb0ELb1ELb0ELb0ELi2ELi1ELi2ELi1ELb0EEENS1_24CollectiveEpilogueBwdGQAISC_fSF_Li256ELb0ELb0EEENS1_19SingleTileSchedulerILb0ELb0ELb0ELi128EEEEEEEEEvNT_6ParamsE --------------------------
	.section	.text._ZN7cutlass13device_kernelIN5flash11enable_sm90INS1_16FlashAttnBwdSm90INS1_25CollectiveMainloopBwdSm90ILi2ELi2ELi2EN4cute5tupleIJNS5_1CILi1EEES8_S8_EEENS6_IJNS7_ILi64EEENS7_ILi128EEESB_EEENS_10bfloat16_tEfNS_4arch4Sm90ELb0ELb1ELb1ELb0ELb0ELb1ELb0ELb0ELi2ELi1ELi2ELi1ELb0EEENS1_24CollectiveEpilogueBwdGQAISC_fSF_Li256ELb0ELb0EEENS1_19SingleTileSchedulerILb0ELb0ELb0ELi128EEEEEEEEEvNT_6ParamsE,"ax",@progbits
	.align	128
.text._ZN7cutlass13device_kernelIN5flash11enable_sm90INS1_16FlashAttnBwdSm90INS1_25CollectiveMainloopBwdSm90ILi2ELi2ELi2EN4cute5tupleIJNS5_1CILi1EEES8_S8_EEENS6_IJNS7_ILi64EEENS7_ILi128EEESB_EEENS_10bfloat16_tEfNS_4arch4Sm90ELb0ELb1ELb1ELb0ELb0ELb1ELb0ELb0ELi2ELi1ELi2ELi1ELb0EEENS1_24CollectiveEpilogueBwdGQAISC_fSF_Li256ELb0ELb0EEENS1_19SingleTileSchedulerILb0ELb0ELb0ELi128EEEEEEEEEvNT_6ParamsE:
        .type           _ZN7cutlass13device_kernelIN5flash11enable_sm90INS1_16FlashAttnBwdSm90INS1_25CollectiveMainloopBwdSm90ILi2ELi2ELi2EN4cute5tupleIJNS5_1CILi1EEES8_S8_EEENS6_IJNS7_ILi64EEENS7_ILi128EEESB_EEENS_10bfloat16_tEfNS_4arch4Sm90ELb0ELb1ELb1ELb0ELb0ELb1ELb0ELb0ELi2ELi1ELi2ELi1ELb0EEENS1_24CollectiveEpilogueBwdGQAISC_fSF_Li256ELb0ELb0EEENS1_19SingleTileSchedulerILb0ELb0ELb0ELi128EEEEEEEEEvNT_6ParamsE,@function
        .size           _ZN7cutlass13device_kernelIN5flash11enable_sm90INS1_16FlashAttnBwdSm90INS1_25CollectiveMainloopBwdSm90ILi2ELi2ELi2EN4cute5tupleIJNS5_1CILi1EEES8_S8_EEENS6_IJNS7_ILi64EEENS7_ILi128EEESB_EEENS_10bfloat16_tEfNS_4arch4Sm90ELb0ELb1ELb1ELb0ELb0ELb1ELb0ELb0ELi2ELi1ELi2ELi1ELb0EEENS1_24CollectiveEpilogueBwdGQAISC_fSF_Li256ELb0ELb0EEENS1_19SingleTileSchedulerILb0ELb0ELb0ELi128EEEEEEEEEvNT_6ParamsE,(.L_x_141 - _ZN7cutlass13device_kernelIN5flash11enable_sm90INS1_16FlashAttnBwdSm90INS1_25CollectiveMainloopBwdSm90ILi2ELi2ELi2EN4cute5tupleIJNS5_1CILi1EEES8_S8_EEENS6_IJNS7_ILi64EEENS7_ILi128EEESB_EEENS_10bfloat16_tEfNS_4arch4Sm90ELb0ELb1ELb1ELb0ELb0ELb1ELb0ELb0ELi2ELi1ELi2ELi1ELb0EEENS1_24CollectiveEpilogueBwdGQAISC_fSF_Li256ELb0ELb0EEENS1_19SingleTileSchedulerILb0ELb0ELb0ELi128EEEEEEEEEvNT_6ParamsE)
        .other          _ZN7cutlass13device_kernelIN5flash11enable_sm90INS1_16FlashAttnBwdSm90INS1_25CollectiveMainloopBwdSm90ILi2ELi2ELi2EN4cute5tupleIJNS5_1CILi1EEES8_S8_EEENS6_IJNS7_ILi64EEENS7_ILi128EEESB_EEENS_10bfloat16_tEfNS_4arch4Sm90ELb0ELb1ELb1ELb0ELb0ELb1ELb0ELb0ELi2ELi1ELi2ELi1ELb0EEENS1_24CollectiveEpilogueBwdGQAISC_fSF_Li256ELb0ELb0EEENS1_19SingleTileSchedulerILb0ELb0ELb0ELi128EEEEEEEEEvNT_6ParamsE,@"STO_CUDA_ENTRY STV_DEFAULT"
_ZN7cutlass13device_kernelIN5flash11enable_sm90INS1_16FlashAttnBwdSm90INS1_25CollectiveMainloopBwdSm90ILi2ELi2ELi2EN4cute5tupleIJNS5_1CILi1EEES8_S8_EEENS6_IJNS7_ILi64EEENS7_ILi128EEESB_EEENS_10bfloat16_tEfNS_4arch4Sm90ELb0ELb1ELb1ELb0ELb0ELb1ELb0ELb0ELi2ELi1ELi2ELi1ELb0EEENS1_24CollectiveEpilogueBwdGQAISC_fSF_Li256ELb0ELb0EEENS1_19SingleTileSchedulerILb0ELb0ELb0ELi128EEEEEEEEEvNT_6ParamsE:
[----:B------:R-:W-:Y:S01]  /*0000*/  LDC R1, c[0x0][0x37c] ;  /* 0x0000df00ff017b82 */ /* 0x000fe20000000800 */
[----:B------:R-:W-:Y:S05]  /*0010*/  EXIT ;  /* 0x000000000000794d */ /* 0x000fea0003800000 */
.L_x_10:
        /* <DEDUP_REMOVED lines=14> */
.L_x_141:


//--------------------- .text._ZN7cutlass13device_kernelIN5flash11enable_sm90INS1_16FlashAttnBwdSm90INS1_25CollectiveMainloopBwdSm90ILi2ELi2ELi2EN4cute5tupleIJNS5_1CILi1EEES8_S8_EEENS6_IJNS7_ILi64EEENS7_ILi128EEESB_EEENS_10bfloat16_tEfNS_4arch4Sm90ELb0ELb1ELb1ELb0ELb1ELb1ELb0ELb0ELi2ELi1ELi2ELi1ELb0EEENS1_24CollectiveEpilogueBwdGQAISC_fSF_Li256ELb0ELb1EEENS1_19SingleTileSchedulerILb0ELb0ELb0ELi128EEEEEEEEEvNT_6ParamsE --------------------------
	.section	.text._ZN7cutlass13device_kernelIN5flash11enable_sm90INS1_16FlashAttnBwdSm90INS1_25CollectiveMainloopBwdSm90ILi2ELi2ELi2EN4cute5tupleIJNS5_1CILi1EEES8_S8_EEENS6_IJNS7_ILi64EEENS7_ILi128EEESB_EEENS_10bfloat16_tEfNS_4arch4Sm90ELb0ELb1ELb1ELb0ELb1ELb1ELb0ELb0ELi2ELi1ELi2ELi1ELb0EEENS1_24CollectiveEpilogueBwdGQAISC_fSF_Li256ELb0ELb1EEENS1_19SingleTileSchedulerILb0ELb0ELb0ELi128EEEEEEEEEvNT_6ParamsE,"ax",@progbits
	.align	128
.text._ZN7cutlass13device_kernelIN5flash11enable_sm90INS1_16FlashAttnBwdSm90INS1_25CollectiveMainloopBwdSm90ILi2ELi2ELi2EN4cute5tupleIJNS5_1CILi1EEES8_S8_EEENS6_IJNS7_ILi64EEENS7_ILi128EEESB_EEENS_10bfloat16_tEfNS_4arch4Sm90ELb0ELb1ELb1ELb0ELb1ELb1ELb0ELb0ELi2ELi1ELi2ELi1ELb0EEENS1_24CollectiveEpilogueBwdGQAISC_fSF_Li256ELb0ELb1EEENS1_19SingleTileSchedulerILb0ELb0ELb0ELi128EEEEEEEEEvNT_6ParamsE:
        .type           _ZN7cutlass13device_kernelIN5flash11enable_sm90INS1_16FlashAttnBwdSm90INS1_25CollectiveMainloopBwdSm90ILi2ELi2ELi2EN4cute5tupleIJNS5_1CILi1EEES8_S8_EEENS6_IJNS7_ILi64EEENS7_ILi128EEESB_EEENS_10bfloat16_tEfNS_4arch4Sm90ELb0ELb1ELb1ELb0ELb1ELb1ELb0ELb0ELi2ELi1ELi2ELi1ELb0EEENS1_24CollectiveEpilogueBwdGQAISC_fSF_Li256ELb0ELb1EEENS1_19SingleTileSchedulerILb0ELb0ELb0ELi128EEEEEEEEEvNT_6ParamsE,@function
        .size           _ZN7cutlass13device_kernelIN5flash11enable_sm90INS1_16FlashAttnBwdSm90INS1_25CollectiveMainloopBwdSm90ILi2ELi2ELi2EN4cute5tupleIJNS5_1CILi1EEES8_S8_EEENS6_IJNS7_ILi64EEENS7_ILi128EEESB_EEENS_10bfloat16_tEfNS_4arch4Sm90ELb0ELb1ELb1ELb0ELb1ELb1ELb0ELb0ELi2ELi1ELi2ELi1ELb0EEENS1_24CollectiveEpilogueBwdGQAISC_fSF_Li256ELb0ELb1EEENS1_19SingleTileSchedulerILb0ELb0ELb0ELi128EEEEEEEEEvNT_6ParamsE,(.L_x_142 - _ZN7cutlass13device_kernelIN5flash11enable_sm90INS1_16FlashAttnBwdSm90INS1_25CollectiveMainloopBwdSm90ILi2ELi2ELi2EN4cute5tupleIJNS5_1CILi1EEES8_S8_EEENS6_IJNS7_ILi64EEENS7_ILi128EEESB_EEENS_10bfloat16_tEfNS_4arch4Sm90ELb0ELb1ELb1ELb0ELb1ELb1ELb0ELb0ELi2ELi1ELi2ELi1ELb0EEENS1_24CollectiveEpilogueBwdGQAISC_fSF_Li256ELb0ELb1EEENS1_19SingleTileSchedulerILb0ELb0ELb0ELi128EEEEEEEEEvNT_6ParamsE)
        .other          _ZN7cutlass13device_kernelIN5flash11enable_sm90INS1_16FlashAttnBwdSm90INS1_25CollectiveMainloopBwdSm90ILi2ELi2ELi2EN4cute5tupleIJNS5_1CILi1EEES8_S8_EEENS6_IJNS7_ILi64EEENS7_ILi128EEESB_EEENS_10bfloat16_tEfNS_4arch4Sm90ELb0ELb1ELb1ELb0ELb1ELb1ELb0ELb0ELi2ELi1ELi2ELi1ELb0EEENS1_24CollectiveEpilogueBwdGQAISC_fSF_Li256ELb0ELb1EEENS1_19SingleTileSchedulerILb0ELb0ELb0ELi128EEEEEEEEEvNT_6ParamsE,@"STO_CUDA_ENTRY STV_DEFAULT"
_ZN7cutlass13device_kernelIN5flash11enable_sm90INS1_16FlashAttnBwdSm90INS1_25CollectiveMainloopBwdSm90ILi2ELi2ELi2EN4cute5tupleIJNS5_1CILi1EEES8_S8_EEENS6_IJNS7_ILi64EEENS7_ILi128EEESB_EEENS_10bfloat16_tEfNS_4arch4Sm90ELb0ELb1ELb1ELb0ELb1ELb1ELb0ELb0ELi2ELi1ELi2ELi1ELb0EEENS1_24CollectiveEpilogueBwdGQAISC_fSF_Li256ELb0ELb1EEENS1_19SingleTileSchedulerILb0ELb0ELb0ELi128EEEEEEEEEvNT_6ParamsE:
[----:B------:R-:W-:Y:S01]  /*0000*/  LDC R1, c[0x0][0x37c] ;  /* 0x0000df00ff017b82 */ /* 0x000fe20000000800 */
[----:B------:R-:W-:Y:S05]  /*0010*/  EXIT ;  /* 0x000000000000794d */ /* 0x000fea0003800000 */
.L_x_11:
        /* <DEDUP_REMOVED lines=14> */
.L_x_142:


//--------------------- .text._ZN7cutlass13device_kernelIN5flash11enable_sm90INS1_16FlashAttnBwdSm90INS1_25CollectiveMainloopBwdSm90ILi2ELi2ELi2EN4cute5tupleIJNS5_1CILi1EEES8_S8_EEENS6_IJNS7_ILi64EEENS7_ILi128EEESB_EEENS_10bfloat16_tEfNS_4arch4Sm90ELb0ELb1ELb1ELb1ELb0ELb1ELb0ELb0ELi2ELi1ELi2ELi1ELb0EEENS1_21CollectiveEpilogueBwdISC_SD_SF_Li256ELb1ELb0ELi1EEENS1_19SingleTileSchedulerILb1ELb0ELb0ELi128EEEEEEEEEvNT_6ParamsE --------------------------
	.section	.text._ZN7cutlass13device_kernelIN5flash11enable_sm90INS1_16FlashAttnBwdSm90INS1_25CollectiveMainloopBwdSm90ILi2ELi2ELi2EN4cute5tupleIJNS5_1CILi1EEES8_S8_EEENS6_IJNS7_ILi64EEENS7_ILi128EEESB_EEENS_10bfloat16_tEfNS_4arch4Sm90ELb0ELb1ELb1ELb1ELb0ELb1ELb0ELb0ELi2ELi1ELi2ELi1ELb0EEENS1_21CollectiveEpilogueBwdISC_SD_SF_Li256ELb1ELb0ELi1EEENS1_19SingleTileSchedulerILb1ELb0ELb0ELi128EEEEEEEEEvNT_6ParamsE,"ax",@progbits
	.align	128
.text._ZN7cutlass13device_kernelIN5flash11enable_sm90INS1_16FlashAttnBwdSm90INS1_25CollectiveMainloopBwdSm90ILi2ELi2ELi2EN4cute5tupleIJNS5_1CILi1EEES8_S8_EEENS6_IJNS7_ILi64EEENS7_ILi128EEESB_EEENS_10bfloat16_tEfNS_4arch4Sm90ELb0ELb1ELb1ELb1ELb0ELb1ELb0ELb0ELi2ELi1ELi2ELi1ELb0EEENS1_21CollectiveEpilogueBwdISC_SD_SF_Li256ELb1ELb0ELi1EEENS1_19SingleTileSchedulerILb1ELb0ELb0ELi128EEEEEEEEEvNT_6ParamsE:
        .type           _ZN7cutlass13device_kernelIN5flash11enable_sm90INS1_16FlashAttnBwdSm90INS1_25CollectiveMainloopBwdSm90ILi2ELi2ELi2EN4cute5tupleIJNS5_1CILi1EEES8_S8_EEENS6_IJNS7_ILi64EEENS7_ILi128EEESB_EEENS_10bfloat16_tEfNS_4arch4Sm90ELb0ELb1ELb1ELb1ELb0ELb1ELb0ELb0ELi2ELi1ELi2ELi1ELb0EEENS1_21CollectiveEpilogueBwdISC_SD_SF_Li256ELb1ELb0ELi1EEENS1_19SingleTileSchedulerILb1ELb0ELb0ELi128EEEEEEEEEvNT_6ParamsE,@function
        .size           _ZN7cutlass13device_kernelIN5flash11enable_sm90INS1_16FlashAttnBwdSm90INS1_25CollectiveMainloopBwdSm90ILi2ELi2ELi2EN4cute5tupleIJNS5_1CILi1EEES8_S8_EEENS6_IJNS7_ILi64EEENS7_ILi128EEESB_EEENS_10bfloat16_tEfNS_4arch4Sm90ELb0ELb1ELb1ELb1ELb0ELb1ELb0ELb0ELi2ELi1ELi2ELi1ELb0EEENS1_21CollectiveEpilogueBwdISC_SD_SF_Li256ELb1ELb0ELi1EEENS1_19SingleTileSchedulerILb1ELb0ELb0ELi128EEEEEEEEEvNT_6ParamsE,(.L_x_143 - _ZN7cutlass13device_kernelIN5flash11enable_sm90INS1_16FlashAttnBwdSm90INS1_25CollectiveMainloopBwdSm90ILi2ELi2ELi2EN4cute5tupleIJNS5_1CILi1EEES8_S8_EEENS6_IJNS7_ILi64EEENS7_ILi128EEESB_EEENS_10bfloat16_tEfNS_4arch4Sm90ELb0ELb1ELb1ELb1ELb0ELb1ELb0ELb0ELi2ELi1ELi2ELi1ELb0EEENS1_21CollectiveEpilogueBwdISC_SD_SF_Li256ELb1ELb0ELi1EEENS1_19SingleTileSchedulerILb1ELb0ELb0ELi128EEEEEEEEEvNT_6ParamsE)
        .other          _ZN7cutlass13device_kernelIN5flash11enable_sm90INS1_16FlashAttnBwdSm90INS1_25CollectiveMainloopBwdSm90ILi2ELi2ELi2EN4cute5tupleIJNS5_1CILi1EEES8_S8_EEENS6_IJNS7_ILi64EEENS7_ILi128EEESB_EEENS_10bfloat16_tEfNS_4arch4Sm90ELb0ELb1ELb1ELb1ELb0ELb1ELb0ELb0ELi2ELi1ELi2ELi1ELb0EEENS1_21CollectiveEpilogueBwdISC_SD_SF_Li256ELb1ELb0ELi1EEENS1_19SingleTileSchedulerILb1ELb0ELb0ELi128EEEEEEEEEvNT_6ParamsE,@"STO_CUDA_ENTRY STV_DEFAULT"
_ZN7cutlass13device_kernelIN5flash11enable_sm90INS1_16FlashAttnBwdSm90INS1_25CollectiveMainloopBwdSm90ILi2ELi2ELi2EN4cute5tupleIJNS5_1CILi1EEES8_S8_EEENS6_IJNS7_ILi64EEENS7_ILi128EEESB_EEENS_10bfloat16_tEfNS_4arch4Sm90ELb0ELb1ELb1ELb1ELb0ELb1ELb0ELb0ELi2ELi1ELi2ELi1ELb0EEENS1_21CollectiveEpilogueBwdISC_SD_SF_Li256ELb1ELb0ELi1EEENS1_19SingleTileSchedulerILb1ELb0ELb0ELi128EEEEEEEEEvNT_6ParamsE:
[----:B------:R-:W-:Y:S01]  /*0000*/  LDC R1, c[0x0][0x37c] ;  /* 0x0000df00ff017b82 */ /* 0x000fe20000000800 */
[----:B------:R-:W-:Y:S05]  /*0010*/  EXIT ;  /* 0x000000000000794d */ /* 0x000fea0003800000 */
.L_x_12:
        /* <DEDUP_REMOVED lines=14> */
.L_x_143:


//--------------------- .text._ZN7cutlass13device_kernelIN5flash11enable_sm90INS1_16FlashAttnBwdSm90INS1_25CollectiveMainloopBwdSm90ILi2ELi2ELi2EN4cute5tupleIJNS5_1CILi1EEES8_S8_EEENS6_IJNS7_ILi64EEENS7_ILi128EEESB_EEENS_10bfloat16_tEfNS_4arch4Sm90ELb0ELb1ELb1ELb1ELb1ELb1ELb0ELb0ELi2ELi1ELi2ELi1ELb0EEENS1_21CollectiveEpilogueBwdISC_SD_SF_Li256ELb1ELb0ELi1EEENS1_19SingleTileSchedulerILb1ELb0ELb0ELi128EEEEEEEEEvNT_6ParamsE --------------------------
	.section	.text._ZN7cutlass13device_kernelIN5flash11enable_sm90INS1_16FlashAttnBwdSm90INS1_25CollectiveMainloopBwdSm90ILi2ELi2ELi2EN4cute5tupleIJNS5_1CILi1EEES8_S8_EEENS6_IJNS7_ILi64EEENS7_ILi128EEESB_EEENS_10bfloat16_tEfNS_4arch4Sm90ELb0ELb1ELb1ELb1ELb1ELb1ELb0ELb0ELi2ELi1ELi2ELi1ELb0EEENS1_21CollectiveEpilogueBwdISC_SD_SF_Li256ELb1ELb0ELi1EEENS1_19SingleTileSchedulerILb1ELb0ELb0ELi128EEEEEEEEEvNT_6ParamsE,"ax",@progbits
	.align	128
.text._ZN7cutlass13device_kernelIN5flash11enable_sm90INS1_16FlashAttnBwdSm90INS1_25CollectiveMainloopBwdSm90ILi2ELi2ELi2EN4cute5tupleIJNS5_1CILi1EEES8_S8_EEENS6_IJNS7_ILi64EEENS7_ILi128EEESB_EEENS_10bfloat16_tEfNS_4arch4Sm90ELb0ELb1ELb1ELb1ELb1ELb1ELb0ELb0ELi2ELi1ELi2ELi1ELb0EEENS1_21CollectiveEpilogueBwdISC_SD_SF_Li256ELb1ELb0ELi1EEENS1_19SingleTileSchedulerILb1ELb0ELb0ELi128EEEEEEEEEvNT_6ParamsE:
        .type           _ZN7cutlass13device_kernelIN5flash11enable_sm90INS1_16FlashAttnBwdSm90INS1_25CollectiveMainloopBwdSm90ILi2ELi2ELi2EN4cute5tupleIJNS5_1CILi1EEES8_S8_EEENS6_IJNS7_ILi64EEENS7_ILi128EEESB_EEENS_10bfloat16_tEfNS_4arch4Sm90ELb0ELb1ELb1ELb1ELb1ELb1ELb0ELb0ELi2ELi1ELi2ELi1ELb0EEENS1_21CollectiveEpilogueBwdISC_SD_SF_Li256ELb1ELb0ELi1EEENS1_19SingleTileSchedulerILb1ELb0ELb0ELi128EEEEEEEEEvNT_6ParamsE,@function
        .size           _ZN7cutlass13device_kernelIN5flash11enable_sm90INS1_16FlashAttnBwdSm90INS1_25CollectiveMainloopBwdSm90ILi2ELi2ELi2EN4cute5tupleIJNS5_1CILi1EEES8_S8_EEENS6_IJNS7_ILi64EEENS7_ILi128EEESB_EEENS_10bfloat16_tEfNS_4arch4Sm90ELb0ELb1ELb1ELb1ELb1ELb1ELb0ELb0ELi2ELi1ELi2ELi1ELb0EEENS1_21CollectiveEpilogueBwdISC_SD_SF_Li256ELb1ELb0ELi1EEENS1_19SingleTileSchedulerILb1ELb0ELb0ELi128EEEEEEEEEvNT_6ParamsE,(.L_x_144 - _ZN7cutlass13device_kernelIN5flash11enable_sm90INS1_16FlashAttnBwdSm90INS1_25CollectiveMainloopBwdSm90ILi2ELi2ELi2EN4cute5tupleIJNS5_1CILi1EEES8_S8_EEENS6_IJNS7_ILi64EEENS7_ILi128EEESB_EEENS_10bfloat16_tEfNS_4arch4Sm90ELb0ELb1ELb1ELb1ELb1ELb1ELb0ELb0ELi2ELi1ELi2ELi1ELb0EEENS1_21CollectiveEpilogueBwdISC_SD_SF_Li256ELb1ELb0ELi1EEENS1_19SingleTileSchedulerILb1ELb0ELb0ELi128EEEEEEEEEvNT_6ParamsE)
        .other          _ZN7cutlass13device_kernelIN5flash11enable_sm90INS1_16FlashAttnBwdSm90INS1_25CollectiveMainloopBwdSm90ILi2ELi2ELi2EN4cute5tupleIJNS5_1CILi1EEES8_S8_EEENS6_IJNS7_ILi64EEENS7_ILi128EEESB_EEENS_10bfloat16_tEfNS_4arch4Sm90ELb0ELb1ELb1ELb1ELb1ELb1ELb0ELb0ELi2ELi1ELi2ELi1ELb0EEENS1_21CollectiveEpilogueBwdISC_SD_SF_Li256ELb1ELb0ELi1EEENS1_19SingleTileSchedulerILb1ELb0ELb0ELi128EEEEEEEEEvNT_6ParamsE,@"STO_CUDA_ENTRY STV_DEFAULT"
_ZN7cutlass13device_kernelIN5flash11enable_sm90INS1_16FlashAttnBwdSm90INS1_25CollectiveMainloopBwdSm90ILi2ELi2ELi2EN4cute5tupleIJNS5_1CILi1EEES8_S8_EEENS6_IJNS7_ILi64EEENS7_ILi128EEESB_EEENS_10bfloat16_tEfNS_4arch4Sm90ELb0ELb1ELb1ELb1ELb1ELb1ELb0ELb0ELi2ELi1ELi2ELi1ELb0EEENS1_21CollectiveEpilogueBwdISC_SD_SF_Li256ELb1ELb0ELi1EEENS1_19SingleTileSchedulerILb1ELb0ELb0ELi128EEEEEEEEEvNT_6ParamsE:
[----:B------:R-:W-:Y:S01]  /*0000*/  LDC R1, c[0x0][0x37c] ;  /* 0x0000df00ff017b82 */ /* 0x000fe20000000800 */
[----:B------:R-:W-:Y:S05]  /*0010*/  EXIT ;  /* 0x000000000000794d */ /* 0x000fea0003800000 */
.L_x_13:
        /* <DEDUP_REMOVED lines=14> */
.L_x_144:


//--------------------- .text._ZN7cutlass13device_kernelIN5flash11enable_sm90INS1_16FlashAttnBwdSm90INS1_25CollectiveMainloopBwdSm90ILi2ELi2ELi2EN4cute5tupleIJNS5_1CILi1EEES8_S8_EEENS6_IJNS7_ILi64EEENS7_ILi128EEESB_EEENS_10bfloat16_tEfNS_4arch4Sm90ELb0ELb1ELb1ELb1ELb0ELb1ELb0ELb0ELi2ELi1ELi2ELi1ELb0EEENS1_24CollectiveEpilogueBwdGQAISC_fSF_Li256ELb1ELb0EEENS1_19SingleTileSchedulerILb1ELb0ELb0ELi128EEEEEEEEEvNT_6ParamsE --------------------------
	.section	.text._ZN7cutlass13device_kernelIN5flash11enable_sm90INS1_16FlashAttnBwdSm90INS1_25CollectiveMainloopBwdSm90ILi2ELi2ELi2EN4cute5tupleIJNS5_1CILi1EEES8_S8_EEENS6_IJNS7_ILi64EEENS7_ILi128EEESB_EEENS_10bfloat16_tEfNS_4arch4Sm90ELb0ELb1ELb1ELb1ELb0ELb1ELb0ELb0ELi2ELi1ELi2ELi1ELb0EEENS1_24CollectiveEpilogueBwdGQAISC_fSF_Li256ELb1ELb0EEENS1_19SingleTileSchedulerILb1ELb0ELb0ELi128EEEEEEEEEvNT_6ParamsE,"ax",@progbits
	.align	128
.text._ZN7cutlass13device_kernelIN5flash11enable_sm90INS1_16FlashAttnBwdSm90INS1_25CollectiveMainloopBwdSm90ILi2ELi2ELi2EN4cute5tupleIJNS5_1CILi1EEES8_S8_EEENS6_IJNS7_ILi64EEENS7_ILi128EEESB_EEENS_10bfloat16_tEfNS_4arch4Sm90ELb0ELb1ELb1ELb1ELb0ELb1ELb0ELb0ELi2ELi1ELi2ELi1ELb0EEENS1_24CollectiveEpilogueBwdGQAISC_fSF_Li256ELb1ELb0EEENS1_19SingleTileSchedulerILb1ELb0ELb0ELi128EEEEEEEEEvNT_6ParamsE:
        .type           _ZN7cutlass13device_kernelIN5flash11enable_sm90INS1_16FlashAttnBwdSm90INS1_25CollectiveMainloopBwdSm90ILi2ELi2ELi2EN4cute5tupleIJNS5_1CILi1EEES8_S8_EEENS6_IJNS7_ILi64EEENS7_ILi128EEESB_EEENS_10bfloat16_tEfNS_4arch4Sm90ELb0ELb1ELb1ELb1ELb0ELb1ELb0ELb0ELi2ELi1ELi2ELi1ELb0EEENS1_24CollectiveEpilogueBwdGQAISC_fSF_Li256ELb1ELb0EEENS1_19SingleTileSchedulerILb1ELb0ELb0ELi128EEEEEEEEEvNT_6ParamsE,@function
        .size           _ZN7cutlass13device_kernelIN5flash11enable_sm90INS1_16FlashAttnBwdSm90INS1_25CollectiveMainloopBwdSm90ILi2ELi2ELi2EN4cute5tupleIJNS5_1CILi1EEES8_S8_EEENS6_IJNS7_ILi64EEENS7_ILi128EEESB_EEENS_10bfloat16_tEfNS_4arch4Sm90ELb0ELb1ELb1ELb1ELb0ELb1ELb0ELb0ELi2ELi1ELi2ELi1ELb0EEENS1_24CollectiveEpilogueBwdGQAISC_fSF_Li256ELb1ELb0EEENS1_19SingleTileSchedulerILb1ELb0ELb0ELi128EEEEEEEEEvNT_6ParamsE,(.L_x_145 - _ZN7cutlass13device_kernelIN5flash11enable_sm90INS1_16FlashAttnBwdSm90INS1_25CollectiveMainloopBwdSm90ILi2ELi2ELi2EN4cute5tupleIJNS5_1CILi1EEES8_S8_EEENS6_IJNS7_ILi64EEENS7_ILi128EEESB_EEENS_10bfloat16_tEfNS_4arch4Sm90ELb0ELb1ELb1ELb1ELb0ELb1ELb0ELb0ELi2ELi1ELi2ELi1ELb0EEENS1_24CollectiveEpilogueBwdGQAISC_fSF_Li256ELb1ELb0EEENS1_19SingleTileSchedulerILb1ELb0ELb0ELi128EEEEEEEEEvNT_6ParamsE)
        .other          _ZN7cutlass13device_kernelIN5flash11enable_sm90INS1_16FlashAttnBwdSm90INS1_25CollectiveMainloopBwdSm90ILi2ELi2ELi2EN4cute5tupleIJNS5_1CILi1EEES8_S8_EEENS6_IJNS7_ILi64EEENS7_ILi128EEESB_EEENS_10bfloat16_tEfNS_4arch4Sm90ELb0ELb1ELb1ELb1ELb0ELb1ELb0ELb0ELi2ELi1ELi2ELi1ELb0EEENS1_24CollectiveEpilogueBwdGQAISC_fSF_Li256ELb1ELb0EEENS1_19SingleTileSchedulerILb1ELb0ELb0ELi128EEEEEEEEEvNT_6ParamsE,@"STO_CUDA_ENTRY STV_DEFAULT"
_ZN7cutlass13device_kernelIN5flash11enable_sm90INS1_16FlashAttnBwdSm90INS1_25CollectiveMainloopBwdSm90ILi2ELi2ELi2EN4cute5tupleIJNS5_1CILi1EEES8_S8_EEENS6_IJNS7_ILi64EEENS7_ILi128EEESB_EEENS_10bfloat16_tEfNS_4arch4Sm90ELb0ELb1ELb1ELb1ELb0ELb1ELb0ELb0ELi2ELi1ELi2ELi1ELb0EEENS1_24CollectiveEpilogueBwdGQAISC_fSF_Li256ELb1ELb0EEENS1_19SingleTileSchedulerILb1ELb0ELb0ELi128EEEEEEEEEvNT_6ParamsE:
[----:B------:R-:W-:Y:S01]  /*0000*/  LDC R1, c[0x0][0x37c] ;  /* 0x0000df00ff017b82 */ /* 0x000fe20000000800 */
[----:B------:R-:W-:Y:S05]  /*0010*/  EXIT ;  /* 0x000000000000794d */ /* 0x000fea0003800000 */
.L_x_14:
        /* <DEDUP_REMOVED lines=14> */
.L_x_145:


//--------------------- .text._ZN7cutlass13device_kernelIN5flash11enable_sm90INS1_16FlashAttnBwdSm90INS1_25CollectiveMainloopBwdSm90ILi2ELi2ELi2EN4cute5tupleIJNS5_1CILi1EEES8_S8_EEENS6_IJNS7_ILi64EEENS7_ILi128EEESB_EEENS_10bfloat16_tEfNS_4arch4Sm90ELb0ELb1ELb1ELb1ELb1ELb1ELb0ELb0ELi2ELi1ELi2ELi1ELb0EEENS1_24CollectiveEpilogueBwdGQAISC_fSF_Li256ELb1ELb1EEENS1_19SingleTileSchedulerILb1ELb0ELb0ELi128EEEEEEEEEvNT_6ParamsE --------------------------
	.section	.text._ZN7cutlass13device_kernelIN5flash11enable_sm90INS1_16FlashAttnBwdSm90INS1_25CollectiveMainloopBwdSm90ILi2ELi2ELi2EN4cute5tupleIJNS5_1CILi1EEES8_S8_EEENS6_IJNS7_ILi64EEENS7_ILi128EEESB_EEENS_10bfloat16_tEfNS_4arch4Sm90ELb0ELb1ELb1ELb1ELb1ELb1ELb0ELb0ELi2ELi1ELi2ELi1ELb0EEENS1_24CollectiveEpilogueBwdGQAISC_fSF_Li256ELb1ELb1EEENS1_19SingleTileSchedulerILb1ELb0ELb0ELi128EEEEEEEEEvNT_6ParamsE,"ax",@progbits
	.align	128
.text._ZN7cutlass13device_kernelIN5flash11enable_sm90INS1_16FlashAttnBwdSm90INS1_25CollectiveMainloopBwdSm90ILi2ELi2ELi2EN4cute5tupleIJNS5_1CILi1EEES8_S8_EEENS6_IJNS7_ILi64EEENS7_ILi128EEESB_EEENS_10bfloat16_tEfNS_4arch4Sm90ELb0ELb1ELb1ELb1ELb1ELb1ELb0ELb0ELi2ELi1ELi2ELi1ELb0EEENS1_24CollectiveEpilogueBwdGQAISC_fSF_Li256ELb1ELb1EEENS1_19SingleTileSchedulerILb1ELb0ELb0ELi128EEEEEEEEEvNT_6ParamsE:
        .type           _ZN7cutlass13device_kernelIN5flash11enable_sm90INS1_16FlashAttnBwdSm90INS1_25CollectiveMainloopBwdSm90ILi2ELi2ELi2EN4cute5tupleIJNS5_1CILi1EEES8_S8_EEENS6_IJNS7_ILi64EEENS7_ILi128EEESB_EEENS_10bfloat16_tEfNS_4arch4Sm90ELb0ELb1ELb1ELb1ELb1ELb1ELb0ELb0ELi2ELi1ELi2ELi1ELb0EEENS1_24CollectiveEpilogueBwdGQAISC_fSF_Li256ELb1ELb1EEENS1_19SingleTileSchedulerILb1ELb0ELb0ELi128EEEEEEEEEvNT_6ParamsE,@function
        .size           _ZN7cutlass13device_kernelIN5flash11enable_sm90INS1_16FlashAttnBwdSm90INS1_25CollectiveMainloopBwdSm90ILi2ELi2ELi2EN4cute5tupleIJNS5_1CILi1EEES8_S8_EEENS6_IJNS7_ILi64EEENS7_ILi128EEESB_EEENS_10bfloat16_tEfNS_4arch4Sm90ELb0ELb1ELb1ELb1ELb1ELb1ELb0ELb0ELi2ELi1ELi2ELi1ELb0EEENS1_24CollectiveEpilogueBwdGQAISC_fSF_Li256ELb1ELb1EEENS1_19SingleTileSchedulerILb1ELb0ELb0ELi128EEEEEEEEEvNT_6ParamsE,(.L_x_146 - _ZN7cutlass13device_kernelIN5flash11enable_sm90INS1_16FlashAttnBwdSm90INS1_25CollectiveMainloopBwdSm90ILi2ELi2ELi2EN4cute5tupleIJNS5_1CILi1EEES8_S8_EEENS6_IJNS7_ILi64EEENS7_ILi128EEESB_EEENS_10bfloat16_tEfNS_4arch4Sm90ELb0ELb1ELb1ELb1ELb1ELb1ELb0ELb0ELi2ELi1ELi2ELi1ELb0EEENS1_24CollectiveEpilogueBwdGQAISC_fSF_Li256ELb1ELb1EEENS1_19SingleTileSchedulerILb1ELb0ELb0ELi128EEEEEEEEEvNT_6ParamsE)
        .other          _ZN7cutlass13device_kernelIN5flash11enable_sm90INS1_16FlashAttnBwdSm90INS1_25CollectiveMainloopBwdSm90ILi2ELi2ELi2EN4cute5tupleIJNS5_1CILi1EEES8_S8_EEENS6_IJNS7_ILi64EEENS7_ILi128EEESB_EEENS_10bfloat16_tEfNS_4arch4Sm90ELb0ELb1ELb1ELb1ELb1ELb1ELb0ELb0ELi2ELi1ELi2ELi1ELb0EEENS1_24CollectiveEpilogueBwdGQAISC_fSF_Li256ELb1ELb1EEENS1_19SingleTileSchedulerILb1ELb0ELb0ELi128EEEEEEEEEvNT_6ParamsE,@"STO_CUDA_ENTRY STV_DEFAULT"
_ZN7cutlass13device_kernelIN5flash11enable_sm90INS1_16FlashAttnBwdSm90INS1_25CollectiveMainloopBwdSm90ILi2ELi2ELi2EN4cute5tupleIJNS5_1CILi1EEES8_S8_EEENS6_IJNS7_ILi64EEENS7_ILi128EEESB_EEENS_10bfloat16_tEfNS_4arch4Sm90ELb0ELb1ELb1ELb1ELb1ELb1ELb0ELb0ELi2ELi1ELi2ELi1ELb0EEENS1_24CollectiveEpilogueBwdGQAISC_fSF_Li256ELb1ELb1EEENS1_19SingleTileSchedulerILb1ELb0ELb0ELi128EEEEEEEEEvNT_6ParamsE:
[----:B------:R-:W-:Y:S01]  /*0000*/  LDC R1, c[0x0][0x37c] ;  /* 0x0000df00ff017b82 */ /* 0x000fe20000000800 */
[----:B------:R-:W-:Y:S05]  /*0010*/  EXIT ;  /* 0x000000000000794d */ /* 0x000fea0003800000 */
.L_x_15:
        /* <DEDUP_REMOVED lines=14> */
.L_x_146:


//--------------------- .text._ZN7cutlass13device_kernelIN5flash11enable_sm90INS1_16FlashAttnBwdSm90INS1_25CollectiveMainloopBwdSm90ILi2ELi2ELi2EN4cute5tupleIJNS5_1CILi1EEES8_S8_EEENS6_IJNS7_ILi64EEENS7_ILi128EEESB_EEENS_10bfloat16_tEfNS_4arch4Sm90ELb1ELb0ELb1ELb0ELb0ELb1ELb0ELb0ELi2ELi1ELi2ELi1ELb0EEENS1_21CollectiveEpilogueBwdISC_SD_SF_Li256ELb0ELb0ELi1EEENS1_25SingleTileBwdLPTSchedulerILb0ELi128ELb0EEEEEEEEEvNT_6ParamsE --------------------------
	.section	.text._ZN7cutlass13device_kernelIN5flash11enable_sm90INS1_16FlashAttnBwdSm90INS1_25CollectiveMainloopBwdSm90ILi2ELi2ELi2EN4cute5tupleIJNS5_1CILi1EEES8_S8_EEENS6_IJNS7_ILi64EEENS7_ILi128EEESB_EEENS_10bfloat16_tEfNS_4arch4Sm90ELb1ELb0ELb1ELb0ELb0ELb1ELb0ELb0ELi2ELi1ELi2ELi1ELb0EEENS1_21CollectiveEpilogueBwdISC_SD_SF_Li256ELb0ELb0ELi1EEENS1_25SingleTileBwdLPTSchedulerILb0ELi128ELb0EEEEEEEEEvNT_6ParamsE,"ax",@progbits
	.align	128
.text._ZN7cutlass13device_kernelIN5flash11enable_sm90INS1_16FlashAttnBwdSm90INS1_25CollectiveMainloopBwdSm90ILi2ELi2ELi2EN4cute5tupleIJNS5_1CILi1EEES8_S8_EEENS6_IJNS7_ILi64EEENS7_ILi128EEESB_EEENS_10bfloat16_tEfNS_4arch4Sm90ELb1ELb0ELb1ELb0ELb0ELb1ELb0ELb0ELi2ELi1ELi2ELi1ELb0EEENS1_21CollectiveEpilogueBwdISC_SD_SF_Li256ELb0ELb0ELi1EEENS1_25SingleTileBwdLPTSchedulerILb0ELi128ELb0EEEEEEEEEvNT_6ParamsE:
        .type           _ZN7cutlass13device_kernelIN5flash11enable_sm90INS1_16FlashAttnBwdSm90INS1_25CollectiveMainloopBwdSm90ILi2ELi2ELi2EN4cute5tupleIJNS5_1CILi1EEES8_S8_EEENS6_IJNS7_ILi64EEENS7_ILi128EEESB_EEENS_10bfloat16_tEfNS_4arch4Sm90ELb1ELb0ELb1ELb0ELb0ELb1ELb0ELb0ELi2ELi1ELi2ELi1ELb0EEENS1_21CollectiveEpilogueBwdISC_SD_SF_Li256ELb0ELb0ELi1EEENS1_25SingleTileBwdLPTSchedulerILb0ELi128ELb0EEEEEEEEEvNT_6ParamsE,@function
        .size           _ZN7cutlass13device_kernelIN5flash11enable_sm90INS1_16FlashAttnBwdSm90INS1_25CollectiveMainloopBwdSm90ILi2ELi2ELi2EN4cute5tupleIJNS5_1CILi1EEES8_S8_EEENS6_IJNS7_ILi64EEENS7_ILi128EEESB_EEENS_10bfloat16_tEfNS_4arch4Sm90ELb1ELb0ELb1ELb0ELb0ELb1ELb0ELb0ELi2ELi1ELi2ELi1ELb0EEENS1_21CollectiveEpilogueBwdISC_SD_SF_Li256ELb0ELb0ELi1EEENS1_25SingleTileBwdLPTSchedulerILb0ELi128ELb0EEEEEEEEEvNT_6ParamsE,(.L_x_147 - _ZN7cutlass13device_kernelIN5flash11enable_sm90INS1_16FlashAttnBwdSm90INS1_25CollectiveMainloopBwdSm90ILi2ELi2ELi2EN4cute5tupleIJNS5_1CILi1EEES8_S8_EEENS6_IJNS7_ILi64EEENS7_ILi128EEESB_EEENS_10bfloat16_tEfNS_4arch4Sm90ELb1ELb0ELb1ELb0ELb0ELb1ELb0ELb0ELi2ELi1ELi2ELi1ELb0EEENS1_21CollectiveEpilogueBwdISC_SD_SF_Li256ELb0ELb0ELi1EEENS1_25SingleTileBwdLPTSchedulerILb0ELi128ELb0EEEEEEEEEvNT_6ParamsE)
        .other          _ZN7cutlass13device_kernelIN5flash11enable_sm90INS1_16FlashAttnBwdSm90INS1_25CollectiveMainloopBwdSm90ILi2ELi2ELi2EN4cute5tupleIJNS5_1CILi1EEES8_S8_EEENS6_IJNS7_ILi64EEENS7_ILi128EEESB_EEENS_10bfloat16_tEfNS_4arch4Sm90ELb1ELb0ELb1ELb0ELb0ELb1ELb0ELb0ELi2ELi1ELi2ELi1ELb0EEENS1_21CollectiveEpilogueBwdISC_SD_SF_Li256ELb0ELb0ELi1EEENS1_25SingleTileBwdLPTSchedulerILb0ELi128ELb0EEEEEEEEEvNT_6ParamsE,@"STO_CUDA_ENTRY STV_DEFAULT"
_ZN7cutlass13device_kernelIN5flash11enable_sm90INS1_16FlashAttnBwdSm90INS1_25CollectiveMainloopBwdSm90ILi2ELi2ELi2EN4cute5tupleIJNS5_1CILi1EEES8_S8_EEENS6_IJNS7_ILi64EEENS7_ILi128EEESB_EEENS_10bfloat16_tEfNS_4arch4Sm90ELb1ELb0ELb1ELb0ELb0ELb1ELb0ELb0ELi2ELi1ELi2ELi1ELb0EEENS1_21CollectiveEpilogueBwdISC_SD_SF_Li256ELb0ELb0ELi1EEENS1_25SingleTileBwdLPTSchedulerILb0ELi128ELb0EEEEEEEEEvNT_6ParamsE:
[----:B------:R-:W-:Y:S01]  /*0000*/  LDC R1, c[0x0][0x37c] ;  /* 0x0000df00ff017b82 */ /* 0x000fe20000000800 */
[----:B------:R-:W-:Y:S05]  /*0010*/  EXIT ;  /* 0x000000000000794d */ /* 0x000fea0003800000 */
.L_x_16:
        /* <DEDUP_REMOVED lines=14> */
.L_x_147:


//--------------------- .text._ZN7cutlass13device_kernelIN5flash11enable_sm90INS1_16FlashAttnBwdSm90INS1_25CollectiveMainloopBwdSm90ILi2ELi2ELi2EN4cute5tupleIJNS5_1CILi1EEES8_S8_EEENS6_IJNS7_ILi64EEENS7_ILi128EEESB_EEENS_10bfloat16_tEfNS_4arch4Sm90ELb1ELb0ELb1ELb0ELb1ELb1ELb0ELb0ELi2ELi1ELi2ELi1ELb0EEENS1_21CollectiveEpilogueBwdISC_SD_SF_Li256ELb0ELb0ELi1EEENS1_25SingleTileBwdLPTSchedulerILb0ELi128ELb1EEEEEEEEEvNT_6ParamsE --------------------------
	.section	.text._ZN7cutlass13device_kernelIN5flash11enable_sm90INS1_16FlashAttnBwdSm90INS1_25CollectiveMainloopBwdSm90ILi2ELi2ELi2EN4cute5tupleIJNS5_1CILi1EEES8_S8_EEENS6_IJNS7_ILi64EEENS7_ILi128EEESB_EEENS_10bfloat16_tEfNS_4arch4Sm90ELb1ELb0ELb1ELb0ELb1ELb1ELb0ELb0ELi2ELi1ELi2ELi1ELb0EEENS1_21CollectiveEpilogueBwdISC_SD_SF_Li256ELb0ELb0ELi1EEENS1_25SingleTileBwdLPTSchedulerILb0ELi128ELb1EEEEEEEEEvNT_6ParamsE,"ax",@progbits
	.align	128
.text._ZN7cutlass13device_kernelIN5flash11enable_sm90INS1_16FlashAttnBwdSm90INS1_25CollectiveMainloopBwdSm90ILi2ELi2ELi2EN4cute5tupleIJNS5_1CILi1EEES8_S8_EEENS6_IJNS7_ILi64EEENS7_ILi128EEESB_EEENS_10bfloat16_tEfNS_4arch4Sm90ELb1ELb0ELb1ELb0ELb1ELb1ELb0ELb0ELi2ELi1ELi2ELi1ELb0EEENS1_21CollectiveEpilogueBwdISC_SD_SF_Li256ELb0ELb0ELi1EEENS1_25SingleTileBwdLPTSchedulerILb0ELi128ELb1EEEEEEEEEvNT_6ParamsE:
        .type           _ZN7cutlass13device_kernelIN5flash11enable_sm90INS1_16FlashAttnBwdSm90INS1_25CollectiveMainloopBwdSm90ILi2ELi2ELi2EN4cute5tupleIJNS5_1CILi1EEES8_S8_EEENS6_IJNS7_ILi64EEENS7_ILi128EEESB_EEENS_10bfloat16_tEfNS_4arch4Sm90ELb1ELb0ELb1ELb0ELb1ELb1ELb0ELb0ELi2ELi1ELi2ELi1ELb0EEENS1_21CollectiveEpilogueBwdISC_SD_SF_Li256ELb0ELb0ELi1EEENS1_25SingleTileBwdLPTSchedulerILb0ELi128ELb1EEEEEEEEEvNT_6ParamsE,@function
        .size           _ZN7cutlass13device_kernelIN5flash11enable_sm90INS1_16FlashAttnBwdSm90INS1_25CollectiveMainloopBwdSm90ILi2ELi2ELi2EN4cute5tupleIJNS5_1CILi1EEES8_S8_EEENS6_IJNS7_ILi64EEENS7_ILi128EEESB_EEENS_10bfloat16_tEfNS_4arch4Sm90ELb1ELb0ELb1ELb0ELb1ELb1ELb0ELb0ELi2ELi1ELi2ELi1ELb0EEENS1_21CollectiveEpilogueBwdISC_SD_SF_Li256ELb0ELb0ELi1EEENS1_25SingleTileBwdLPTSchedulerILb0ELi128ELb1EEEEEEEEEvNT_6ParamsE,(.L_x_148 - _ZN7cutlass13device_kernelIN5flash11enable_sm90INS1_16FlashAttnBwdSm90INS1_25CollectiveMainloopBwdSm90ILi2ELi2ELi2EN4cute5tupleIJNS5_1CILi1EEES8_S8_EEENS6_IJNS7_ILi64EEENS7_ILi128EEESB_EEENS_10bfloat16_tEfNS_4arch4Sm90ELb1ELb0ELb1ELb0ELb1ELb1ELb0ELb0ELi2ELi1ELi2ELi1ELb0EEENS1_21CollectiveEpilogueBwdISC_SD_SF_Li256ELb0ELb0ELi1EEENS1_25SingleTileBwdLPTSchedulerILb0ELi128ELb1EEEEEEEEEvNT_6ParamsE)
        .other          _ZN7cutlass13device_kernelIN5flash11enable_sm90INS1_16FlashAttnBwdSm90INS1_25CollectiveMainloopBwdSm90ILi2ELi2ELi2EN4cute5tupleIJNS5_1CILi1EEES8_S8_EEENS6_IJNS7_ILi64EEENS7_ILi128EEESB_EEENS_10bfloat16_tEfNS_4arch4Sm90ELb1ELb0ELb1ELb0ELb1ELb1ELb0ELb0ELi2ELi1ELi2ELi1ELb0EEENS1_21CollectiveEpilogueBwdISC_SD_SF_Li256ELb0ELb0ELi1EEENS1_25SingleTileBwdLPTSchedulerILb0ELi128ELb1EEEEEEEEEvNT_6ParamsE,@"STO_CUDA_ENTRY STV_DEFAULT"
_ZN7cutlass13device_kernelIN5flash11enable_sm90INS1_16FlashAttnBwdSm90INS1_25CollectiveMainloopBwdSm90ILi2ELi2ELi2EN4cute5tupleIJNS5_1CILi1EEES8_S8_EEENS6_IJNS7_ILi64EEENS7_ILi128EEESB_EEENS_10bfloat16_tEfNS_4arch4Sm90ELb1ELb0ELb1ELb0ELb1ELb1ELb0ELb0ELi2ELi1ELi2ELi1ELb0EEENS1_21CollectiveEpilogueBwdISC_SD_SF_Li256ELb0ELb0ELi1EEENS1_25SingleTileBwdLPTSchedulerILb0ELi128ELb1EEEEEEEEEvNT_6ParamsE:
[----:B------:R-:W-:Y:S01]  /*0000*/  LDC R1, c[0x0][0x37c] ;  /* 0x0000df00ff017b82 */ /* 0x000fe20000000800 */
[----:B------:R-:W-:Y:S05]  /*0010*/  EXIT ;  /* 0x000000000000794d */ /* 0x000fea0003800000 */
.L_x_17:
        /* <DEDUP_REMOVED lines=14> */
.L_x_148:


//--------------------- .text._ZN7cutlass13device_kernelIN5flash11enable_sm90INS1_16FlashAttnBwdSm90INS1_25CollectiveMainloopBwdSm90ILi2ELi2ELi2EN4cute5tupleIJNS5_1CILi1EEES8_S8_EEENS6_IJNS7_ILi64EEENS7_ILi128EEESB_EEENS_10bfloat16_tEfNS_4arch4Sm90ELb1ELb0ELb1ELb0ELb0ELb1ELb0ELb0ELi2ELi1ELi2ELi1ELb0EEENS1_24CollectiveEpilogueBwdGQAISC_fSF_Li256ELb0ELb0EEENS1_25SingleTileBwdLPTSchedulerILb0ELi128ELb0EEEEEEEEEvNT_6ParamsE --------------------------
	.section	.text._ZN7cutlass13device_kernelIN5flash11enable_sm90INS1_16FlashAttnBwdSm90INS1_25CollectiveMainloopBwdSm90ILi2ELi2ELi2EN4cute5tupleIJNS5_1CILi1EEES8_S8_EEENS6_IJNS7_ILi64EEENS7_ILi128EEESB_EEENS_10bfloat16_tEfNS_4arch4Sm90ELb1ELb0ELb1ELb0ELb0ELb1ELb0ELb0ELi2ELi1ELi2ELi1ELb0EEENS1_24CollectiveEpilogueBwdGQAISC_fSF_Li256ELb0ELb0EEENS1_25SingleTileBwdLPTSchedulerILb0ELi128ELb0EEEEEEEEEvNT_6ParamsE,"ax",@progbits
	.align	128
.text._ZN7cutlass13device_kernelIN5flash11enable_sm90INS1_16FlashAttnBwdSm90INS1_25CollectiveMainloopBwdSm90ILi2ELi2ELi2EN4cute5tupleIJNS5_1CILi1EEES8_S8_EEENS6_IJNS7_ILi64EEENS7_ILi128EEESB_EEENS_10bfloat16_tEfNS_4arch4Sm90ELb1ELb0ELb1ELb0ELb0ELb1ELb0ELb0ELi2ELi1ELi2ELi1ELb0EEENS1_24CollectiveEpilogueBwdGQAISC_fSF_Li256ELb0ELb0EEENS1_25SingleTileBwdLPTSchedulerILb0ELi128ELb0EEEEEEEEEvNT_6ParamsE:
        .type           _ZN7cutlass13device_kernelIN5flash11enable_sm90INS1_16FlashAttnBwdSm90INS1_25CollectiveMainloopBwdSm90ILi2ELi2ELi2EN4cute5tupleIJNS5_1CILi1EEES8_S8_EEENS6_IJNS7_ILi64EEENS7_ILi128EEESB_EEENS_10bfloat16_tEfNS_4arch4Sm90ELb1ELb0ELb1ELb0ELb0ELb1ELb0ELb0ELi2ELi1ELi2ELi1ELb0EEENS1_24CollectiveEpilogueBwdGQAISC_fSF_Li256ELb0ELb0EEENS1_25SingleTileBwdLPTSchedulerILb0ELi128ELb0EEEEEEEEEvNT_6ParamsE,@function
        .size           _ZN7cutlass13device_kernelIN5flash11enable_sm90INS1_16FlashAttnBwdSm90INS1_25CollectiveMainloopBwdSm90ILi2ELi2ELi2EN4cute5tupleIJNS5_1CILi1EEES8_S8_EEENS6_IJNS7_ILi64EEENS7_ILi128EEESB_EEENS_10bfloat16_tEfNS_4arch4Sm90ELb1ELb0ELb1ELb0ELb0ELb1ELb0ELb0ELi2ELi1ELi2ELi1ELb0EEENS1_24CollectiveEpilogueBwdGQAISC_fSF_Li256ELb0ELb0EEENS1_25SingleTileBwdLPTSchedulerILb0ELi128ELb0EEEEEEEEEvNT_6ParamsE,(.L_x_149 - _ZN7cutlass13device_kernelIN5flash11enable_sm90INS1_16FlashAttnBwdSm90INS1_25CollectiveMainloopBwdSm90ILi2ELi2ELi2EN4cute5tupleIJNS5_1CILi1EEES8_S8_EEENS6_IJNS7_ILi64EEENS7_ILi128EEESB_EEENS_10bfloat16_tEfNS_4arch4Sm90ELb1ELb0ELb1ELb0ELb0ELb1ELb0ELb0ELi2ELi1ELi2ELi1ELb0EEENS1_24CollectiveEpilogueBwdGQAISC_fSF_Li256ELb0ELb0EEENS1_25SingleTileBwdLPTSchedulerILb0ELi128ELb0EEEEEEEEEvNT_6ParamsE)
        .other          _ZN7cutlass13device_kernelIN5flash11enable_sm90INS1_16FlashAttnBwdSm90INS1_25CollectiveMainloopBwdSm90ILi2ELi2ELi2EN4cute5tupleIJNS5_1CILi1EEES8_S8_EEENS6_IJNS7_ILi64EEENS7_ILi128EEESB_EEENS_10bfloat16_tEfNS_4arch4Sm90ELb1ELb0ELb1ELb0ELb0ELb1ELb0ELb0ELi2ELi1ELi2ELi1ELb0EEENS1_24CollectiveEpilogueBwdGQAISC_fSF_Li256ELb0ELb0EEENS1_25SingleTileBwdLPTSchedulerILb0ELi128ELb0EEEEEEEEEvNT_6ParamsE,@"STO_CUDA_ENTRY STV_DEFAULT"
_ZN7cutlass13device_kernelIN5flash11enable_sm90INS1_16FlashAttnBwdSm90INS1_25CollectiveMainloopBwdSm90ILi2ELi2ELi2EN4cute5tupleIJNS5_1CILi1EEES8_S8_EEENS6_IJNS7_ILi64EEENS7_ILi128EEESB_EEENS_10bfloat16_tEfNS_4arch4Sm90ELb1ELb0ELb1ELb0ELb0ELb1ELb0ELb0ELi2ELi1ELi2ELi1ELb0EEENS1_24CollectiveEpilogueBwdGQAISC_fSF_Li256ELb0ELb0EEENS1_25SingleTileBwdLPTSchedulerILb0ELi128ELb0EEEEEEEEEvNT_6ParamsE:
[----:B------:R-:W-:Y:S01]  /*0000*/  LDC R1, c[0x0][0x37c] ;  /* 0x0000df00ff017b82 */ /* 0x000fe20000000800 */
[----:B------:R-:W-:Y:S05]  /*0010*/  EXIT ;  /* 0x000000000000794d */ /* 0x000fea0003800000 */
.L_x_18:
        /* <DEDUP_REMOVED lines=14> */
.L_x_149:


//--------------------- .text._ZN7cutlass13device_kernelIN5flash11enable_sm90INS1_16FlashAttnBwdSm90INS1_25CollectiveMainloopBwdSm90ILi2ELi2ELi2EN4cute5tupleIJNS5_1CILi1EEES8_S8_EEENS6_IJNS7_ILi64EEENS7_ILi128EEESB_EEENS_10bfloat16_tEfNS_4arch4Sm90ELb1ELb0ELb1ELb0ELb1ELb1ELb0ELb0ELi2ELi1ELi2ELi1ELb0EEENS1_24CollectiveEpilogueBwdGQAISC_fSF_Li256ELb0ELb1EEENS1_25SingleTileBwdLPTSchedulerILb0ELi128ELb1EEEEEEEEEvNT_6ParamsE --------------------------
	.section	.text._ZN7cutlass13device_kernelIN5flash11enable_sm90INS1_16FlashAttnBwdSm90INS1_25CollectiveMainloopBwdSm90ILi2ELi2ELi2EN4cute5tupleIJNS5_1CILi1EEES8_S8_EEENS6_IJNS7_ILi64EEENS7_ILi128EEESB_EEENS_10bfloat16_tEfNS_4arch4Sm90ELb1ELb0ELb1ELb0ELb1ELb1ELb0ELb0ELi2ELi1ELi2ELi1ELb0EEENS1_24CollectiveEpilogueBwdGQAISC_fSF_Li256ELb0ELb1EEENS1_25SingleTileBwdLPTSchedulerILb0ELi128ELb1EEEEEEEEEvNT_6ParamsE,"ax",@progbits
	.align	128
.text._ZN7cutlass13device_kernelIN5flash11enable_sm90INS1_16FlashAttnBwdSm90INS1_25CollectiveMainloopBwdSm90ILi2ELi2ELi2EN4cute5tupleIJNS5_1CILi1EEES8_S8_EEENS6_IJNS7_ILi64EEENS7_ILi128EEESB_EEENS_10bfloat16_tEfNS_4arch4Sm90ELb1ELb0ELb1ELb0ELb1ELb1ELb0ELb0ELi2ELi1ELi2ELi1ELb0EEENS1_24CollectiveEpilogueBwdGQAISC_fSF_Li256ELb0ELb1EEENS1_25SingleTileBwdLPTSchedulerILb0ELi128ELb1EEEEEEEEEvNT_6ParamsE:
        .type           _ZN7cutlass13device_kernelIN5flash11enable_sm90INS1_16FlashAttnBwdSm90INS1_25CollectiveMainloopBwdSm90ILi2ELi2ELi2EN4cute5tupleIJNS5_1CILi1EEES8_S8_EEENS6_IJNS7_ILi64EEENS7_ILi128EEESB_EEENS_10bfloat16_tEfNS_4arch4Sm90ELb1ELb0ELb1ELb0ELb1ELb1ELb0ELb0ELi2ELi1ELi2ELi1ELb0EEENS1_24CollectiveEpilogueBwdGQAISC_fSF_Li256ELb0ELb1EEENS1_25SingleTileBwdLPTSchedulerILb0ELi128ELb1EEEEEEEEEvNT_6ParamsE,@function
        .size           _ZN7cutlass13device_kernelIN5flash11enable_sm90INS1_16FlashAttnBwdSm90INS1_25CollectiveMainloopBwdSm90ILi2ELi2ELi2EN4cute5tupleIJNS5_1CILi1EEES8_S8_EEENS6_IJNS7_ILi64EEENS7_ILi128EEESB_EEENS_10bfloat16_tEfNS_4arch4Sm90ELb1ELb0ELb1ELb0ELb1ELb1ELb0ELb0ELi2ELi1ELi2ELi1ELb0EEENS1_24CollectiveEpilogueBwdGQAISC_fSF_Li256ELb0ELb1EEENS1_25SingleTileBwdLPTSchedulerILb0ELi128ELb1EEEEEEEEEvNT_6ParamsE,(.L_x_150 - _ZN7cutlass13device_kernelIN5flash11enable_sm90INS1_16FlashAttnBwdSm90INS1_25CollectiveMainloopBwdSm90ILi2ELi2ELi2EN4cute5tupleIJNS5_1CILi1EEES8_S8_EEENS6_IJNS7_ILi64EEENS7_ILi128EEESB_EEENS_10bfloat16_tEfNS_4arch4Sm90ELb1ELb0ELb1ELb0ELb1ELb1ELb0ELb0ELi2ELi1ELi2ELi1ELb0EEENS1_24CollectiveEpilogueBwdGQAISC_fSF_Li256ELb0ELb1EEENS1_25SingleTileBwdLPTSchedulerILb0ELi128ELb1EEEEEEEEEvNT_6ParamsE)
        .other          _ZN7cutlass13device_kernelIN5flash11enable_sm90INS1_16FlashAttnBwdSm90INS1_25CollectiveMainloopBwdSm90ILi2ELi2ELi2EN4cute5tupleIJNS5_1CILi1EEES8_S8_EEENS6_IJNS7_ILi64EEENS7_ILi128EEESB_EEENS_10bfloat16_tEfNS_4arch4Sm90ELb1ELb0ELb1ELb0ELb1ELb1ELb0ELb0ELi2ELi1ELi2ELi1ELb0EEENS1_24CollectiveEpilogueBwdGQAISC_fSF_Li256ELb0ELb1EEENS1_25SingleTileBwdLPTSchedulerILb0ELi128ELb1EEEEEEEEEvNT_6ParamsE,@"STO_CUDA_ENTRY STV_DEFAULT"
_ZN7cutlass13device_kernelIN5flash11enable_sm90INS1_16FlashAttnBwdSm90INS1_25CollectiveMainloopBwdSm90ILi2ELi2ELi2EN4cute5tupleIJNS5_1CILi1EEES8_S8_EEENS6_IJNS7_ILi64EEENS7_ILi128EEESB_EEENS_10bfloat16_tEfNS_4arch4Sm90ELb1ELb0ELb1ELb0ELb1ELb1ELb0ELb0ELi2ELi1ELi2ELi1ELb0EEENS1_24CollectiveEpilogueBwdGQAISC_fSF_Li256ELb0ELb1EEENS1_25SingleTileBwdLPTSchedulerILb0ELi128ELb1EEEEEEEEEvNT_6ParamsE:
[----:B------:R-:W-:Y:S01]  /*0000*/  LDC R1, c[0x0][0x37c] ;  /* 0x0000df00ff017b82 */ /* 0x000fe20000000800 */
[----:B------:R-:W-:Y:S05]  /*0010*/  EXIT ;  /* 0x000000000000794d */ /* 0x000fea0003800000 */
.L_x_19:
        /* <DEDUP_REMOVED lines=14> */
.L_x_150:


//--------------------- .text._ZN7cutlass13device_kernelIN5flash11enable_sm90INS1_16FlashAttnBwdSm90INS1_25CollectiveMainloopBwdSm90ILi2ELi2ELi2EN4cute5tupleIJNS5_1CILi1EEES8_S8_EEENS6_IJNS7_ILi64EEENS7_ILi128EEESB_EEENS_10bfloat16_tEfNS_4arch4Sm90ELb1ELb0ELb1ELb1ELb0ELb1ELb0ELb0ELi2ELi1ELi2ELi1ELb0EEENS1_21CollectiveEpilogueBwdISC_SD_SF_Li256ELb1ELb0ELi1EEENS1_25SingleTileBwdLPTSchedulerILb1ELi128ELb0EEEEEEEEEvNT_6ParamsE --------------------------
	.section	.text._ZN7cutlass13device_kernelIN5flash11enable_sm90INS1_16FlashAttnBwdSm90INS1_25CollectiveMainloopBwdSm90ILi2ELi2ELi2EN4cute5tupleIJNS5_1CILi1EEES8_S8_EEENS6_IJNS7_ILi64EEENS7_ILi128EEESB_EEENS_10bfloat16_tEfNS_4arch4Sm90ELb1ELb0ELb1ELb1ELb0ELb1ELb0ELb0ELi2ELi1ELi2ELi1ELb0EEENS1_21CollectiveEpilogueBwdISC_SD_SF_Li256ELb1ELb0ELi1EEENS1_25SingleTileBwdLPTSchedulerILb1ELi128ELb0EEEEEEEEEvNT_6ParamsE,"ax",@progbits
	.align	128
.text._ZN7cutlass13device_kernelIN5flash11enable_sm90INS1_16FlashAttnBwdSm90INS1_25CollectiveMainloopBwdSm90ILi2ELi2ELi2EN4cute5tupleIJNS5_1CILi1EEES8_S8_EEENS6_IJNS7_ILi64EEENS7_ILi128EEESB_EEENS_10bfloat16_tEfNS_4arch4Sm90ELb1ELb0ELb1ELb1ELb0ELb1ELb0ELb0ELi2ELi1ELi2ELi1ELb0EEENS1_21CollectiveEpilogueBwdISC_SD_SF_Li256ELb1ELb0ELi1EEENS1_25SingleTileBwdLPTSchedulerILb1ELi128ELb0EEEEEEEEEvNT_6ParamsE:
        .type           _ZN7cutlass13device_kernelIN5flash11enable_sm90INS1_16FlashAttnBwdSm90INS1_25CollectiveMainloopBwdSm90ILi2ELi2ELi2EN4cute5tupleIJNS5_1CILi1EEES8_S8_EEENS6_IJNS7_ILi64EEENS7_ILi128EEESB_EEENS_10bfloat16_tEfNS_4arch4Sm90ELb1ELb0ELb1ELb1ELb0ELb1ELb0ELb0ELi2ELi1ELi2ELi1ELb0EEENS1_21CollectiveEpilogueBwdISC_SD_SF_Li256ELb1ELb0ELi1EEENS1_25SingleTileBwdLPTSchedulerILb1ELi128ELb0EEEEEEEEEvNT_6ParamsE,@function
        .size           _ZN7cutlass13device_kernelIN5flash11enable_sm90INS1_16FlashAttnBwdSm90INS1_25CollectiveMainloopBwdSm90ILi2ELi2ELi2EN4cute5tupleIJNS5_1CILi1EEES8_S8_EEENS6_IJNS7_ILi64EEENS7_ILi128EEESB_EEENS_10bfloat16_tEfNS_4arch4Sm90ELb1ELb0ELb1ELb1ELb0ELb1ELb0ELb0ELi2ELi1ELi2ELi1ELb0EEENS1_21CollectiveEpilogueBwdISC_SD_SF_Li256ELb1ELb0ELi1EEENS1_25SingleTileBwdLPTSchedulerILb1ELi128ELb0EEEEEEEEEvNT_6ParamsE,(.L_x_151 - _ZN7cutlass13device_kernelIN5flash11enable_sm90INS1_16FlashAttnBwdSm90INS1_25CollectiveMainloopBwdSm90ILi2ELi2ELi2EN4cute5tupleIJNS5_1CILi1EEES8_S8_EEENS6_IJNS7_ILi64EEENS7_ILi128EEESB_EEENS_10bfloat16_tEfNS_4arch4Sm90ELb1ELb0ELb1ELb1ELb0ELb1ELb0ELb0ELi2ELi1ELi2ELi1ELb0EEENS1_21CollectiveEpilogueBwdISC_SD_SF_Li256ELb1ELb0ELi1EEENS1_25SingleTileBwdLPTSchedulerILb1ELi128ELb0EEEEEEEEEvNT_6ParamsE)
        .other          _ZN7cutlass13device_kernelIN5flash11enable_sm90INS1_16FlashAttnBwdSm90INS1_25CollectiveMainloopBwdSm90ILi2ELi2ELi2EN4cute5tupleIJNS5_1CILi1EEES8_S8_EEENS6_IJNS7_ILi64EEENS7_ILi128EEESB_EEENS_10bfloat16_tEfNS_4arch4Sm90ELb1ELb0ELb1ELb1ELb0ELb1ELb0ELb0ELi2ELi1ELi2ELi1ELb0EEENS1_21CollectiveEpilogueBwdISC_SD_SF_Li256ELb1ELb0ELi1EEENS1_25SingleTileBwdLPTSchedulerILb1ELi128ELb0EEEEEEEEEvNT_6ParamsE,@"STO_CUDA_ENTRY STV_DEFAULT"
_ZN7cutlass13device_kernelIN5flash11enable_sm90INS1_16FlashAttnBwdSm90INS1_25CollectiveMainloopBwdSm90ILi2ELi2ELi2EN4cute5tupleIJNS5_1CILi1EEES8_S8_EEENS6_IJNS7_ILi64EEENS7_ILi128EEESB_EEENS_10bfloat16_tEfNS_4arch4Sm90ELb1ELb0ELb1ELb1ELb0ELb1ELb0ELb0ELi2ELi1ELi2ELi1ELb0EEENS1_21CollectiveEpilogueBwdISC_SD_SF_Li256ELb1ELb0ELi1EEENS1_25SingleTileBwdLPTSchedulerILb1ELi128ELb0EEEEEEEEEvNT_6ParamsE:
[----:B------:R-:W-:Y:S01]  /*0000*/  LDC R1, c[0x0][0x37c] ;  /* 0x0000df00ff017b82 */ /* 0x000fe20000000800 */
[----:B------:R-:W-:Y:S05]  /*0010*/  EXIT ;  /* 0x000000000000794d */ /* 0x000fea0003800000 */
.L_x_20:
        /* <DEDUP_REMOVED lines=14> */
.L_x_151:


//--------------------- .text._ZN7cutlass13device_kernelIN5flash11enable_sm90INS1_16FlashAttnBwdSm90INS1_25CollectiveMainloopBwdSm90ILi2ELi2ELi2EN4cute5tupleIJNS5_1CILi1EEES8_S8_EEENS6_IJNS7_ILi64EEENS7_ILi128EEESB_EEENS_10bfloat16_tEfNS_4arch4Sm90ELb1ELb0ELb1ELb1ELb1ELb1ELb0ELb0ELi2ELi1ELi2ELi1ELb0EEENS1_21CollectiveEpilogueBwdISC_SD_SF_Li256ELb1ELb0ELi1EEENS1_25SingleTileBwdLPTSchedulerILb1ELi128ELb1EEEEEEEEEvNT_6ParamsE --------------------------
	.section	.text._ZN7cutlass13device_kernelIN5flash11enable_sm90INS1_16FlashAttnBwdSm90INS1_25CollectiveMainloopBwdSm90ILi2ELi2ELi2EN4cute5tupleIJNS5_1CILi1EEES8_S8_EEENS6_IJNS7_ILi64EEENS7_ILi128EEESB_EEENS_10bfloat16_tEfNS_4arch4Sm90ELb1ELb0ELb1ELb1ELb1ELb1ELb0ELb0ELi2ELi1ELi2ELi1ELb0EEENS1_21CollectiveEpilogueBwdISC_SD_SF_Li256ELb1ELb0ELi1EEENS1_25SingleTileBwdLPTSchedulerILb1ELi128ELb1EEEEEEEEEvNT_6ParamsE,"ax",@progbits
	.align	128
.text._ZN7cutlass13device_kernelIN5flash11enable_sm90INS1_16FlashAttnBwdSm90INS1_25CollectiveMainloopBwdSm90ILi2ELi2ELi2EN4cute5tupleIJNS5_1CILi1EEES8_S8_EEENS6_IJNS7_ILi64EEENS7_ILi128EEESB_EEENS_10bfloat16_tEfNS_4arch4Sm90ELb1ELb0ELb1ELb1ELb1ELb1ELb0ELb0ELi2ELi1ELi2ELi1ELb0EEENS1_21CollectiveEpilogueBwdISC_SD_SF_Li256ELb1ELb0ELi1EEENS1_25SingleTileBwdLPTSchedulerILb1ELi128ELb1EEEEEEEEEvNT_6ParamsE:
        .type           _ZN7cutlass13device_kernelIN5flash11enable_sm90INS1_16FlashAttnBwdSm90INS1_25CollectiveMainloopBwdSm90ILi2ELi2ELi2EN4cute5tupleIJNS5_1CILi1EEES8_S8_EEENS6_IJNS7_ILi64EEENS7_ILi128EEESB_EEENS_10bfloat16_tEfNS_4arch4Sm90ELb1ELb0ELb1ELb1ELb1ELb1ELb0ELb0ELi2ELi1ELi2ELi1ELb0EEENS1_21CollectiveEpilogueBwdISC_SD_SF_Li256ELb1ELb0ELi1EEENS1_25SingleTileBwdLPTSchedulerILb1ELi128ELb1EEEEEEEEEvNT_6ParamsE,@function
        .size           _ZN7cutlass13device_kernelIN5flash11enable_sm90INS1_16FlashAttnBwdSm90INS1_25CollectiveMainloopBwdSm90ILi2ELi2ELi2EN4cute5tupleIJNS5_1CILi1EEES8_S8_EEENS6_IJNS7_ILi64EEENS7_ILi128EEESB_EEENS_10bfloat16_tEfNS_4arch4Sm90ELb1ELb0ELb1ELb1ELb1ELb1ELb0ELb0ELi2ELi1ELi2ELi1ELb0EEENS1_21CollectiveEpilogueBwdISC_SD_SF_Li256ELb1ELb0ELi1EEENS1_25SingleTileBwdLPTSchedulerILb1ELi128ELb1EEEEEEEEEvNT_6ParamsE,(.L_x_152 - _ZN7cutlass13device_kernelIN5flash11enable_sm90INS1_16FlashAttnBwdSm90INS1_25CollectiveMainloopBwdSm90ILi2ELi2ELi2EN4cute5tupleIJNS5_1CILi1EEES8_S8_EEENS6_IJNS7_ILi64EEENS7_ILi128EEESB_EEENS_10bfloat16_tEfNS_4arch4Sm90ELb1ELb0ELb1ELb1ELb1ELb1ELb0ELb0ELi2ELi1ELi2ELi1ELb0EEENS1_21CollectiveEpilogueBwdISC_SD_SF_Li256ELb1ELb0ELi1EEENS1_25SingleTileBwdLPTSchedulerILb1ELi128ELb1EEEEEEEEEvNT_6ParamsE)
        .other          _ZN7cutlass13device_kernelIN5flash11enable_sm90INS1_16FlashAttnBwdSm90INS1_25CollectiveMainloopBwdSm90ILi2ELi2ELi2EN4cute5tupleIJNS5_1CILi1EEES8_S8_EEENS6_IJNS7_ILi64EEENS7_ILi128EEESB_EEENS_10bfloat16_tEfNS_4arch4Sm90ELb1ELb0ELb1ELb1ELb1ELb1ELb0ELb0ELi2ELi1ELi2ELi1ELb0EEENS1_21CollectiveEpilogueBwdISC_SD_SF_Li256ELb1ELb0ELi1EEENS1_25SingleTileBwdLPTSchedulerILb1ELi128ELb1EEEEEEEEEvNT_6ParamsE,@"STO_CUDA_ENTRY STV_DEFAULT"
_ZN7cutlass13device_kernelIN5flash11enable_sm90INS1_16FlashAttnBwdSm90INS1_25CollectiveMainloopBwdSm90ILi2ELi2ELi2EN4cute5tupleIJNS5_1CILi1EEES8_S8_EEENS6_IJNS7_ILi64EEENS7_ILi128EEESB_EEENS_10bfloat16_tEfNS_4arch4Sm90ELb1ELb0ELb1ELb1ELb1ELb1ELb0ELb0ELi2ELi1ELi2ELi1ELb0EEENS1_21CollectiveEpilogueBwdISC_SD_SF_Li256ELb1ELb0ELi1EEENS1_25SingleTileBwdLPTSchedulerILb1ELi128ELb1EEEEEEEEEvNT_6ParamsE:
[----:B------:R-:W-:Y:S01]  /*0000*/  LDC R1, c[0x0][0x37c] ;  /* 0x0000df00ff017b82 */ /* 0x000fe20000000800 */
[----:B------:R-:W-:Y:S05]  /*0010*/  EXIT ;  /* 0x000000000000794d */ /* 0x000fea0003800000 */
.L_x_21:
        /* <DEDUP_REMOVED lines=14> */
.L_x_152:


//--------------------- .text._ZN7cutlass13device_kernelIN5flash11enable_sm90INS1_16FlashAttnBwdSm90INS1_25CollectiveMainloopBwdSm90ILi2ELi2ELi2EN4cute5tupleIJNS5_1CILi1EEES8_S8_EEENS6_IJNS7_ILi64EEENS7_ILi128EEESB_EEENS_10bfloat16_tEfNS_4arch4Sm90ELb1ELb0ELb1ELb1ELb0ELb1ELb0ELb0ELi2ELi1ELi2ELi1ELb0EEENS1_24CollectiveEpilogueBwdGQAISC_fSF_Li256ELb1ELb0EEENS1_25SingleTileBwdLPTSchedulerILb1ELi128ELb0EEEEEEEEEvNT_6ParamsE --------------------------
	.section	.text._ZN7cutlass13device_kernelIN5flash11enable_sm90INS1_16FlashAttnBwdSm90INS1_25CollectiveMainloopBwdSm90ILi2ELi2ELi2EN4cute5tupleIJNS5_1CILi1EEES8_S8_EEENS6_IJNS7_ILi64EEENS7_ILi128EEESB_EEENS_10bfloat16_tEfNS_4arch4Sm90ELb1ELb0ELb1ELb1ELb0ELb1ELb0ELb0ELi2ELi1ELi2ELi1ELb0EEENS1_24CollectiveEpilogueBwdGQAISC_fSF_Li256ELb1ELb0EEENS1_25SingleTileBwdLPTSchedulerILb1ELi128ELb0EEEEEEEEEvNT_6ParamsE,"ax",@progbits
	.align	128
.text._ZN7cutlass13device_kernelIN5flash11enable_sm90INS1_16FlashAttnBwdSm90INS1_25CollectiveMainloopBwdSm90ILi2ELi2ELi2EN4cute5tupleIJNS5_1CILi1EEES8_S8_EEENS6_IJNS7_ILi64EEENS7_ILi128EEESB_EEENS_10bfloat16_tEfNS_4arch4Sm90ELb1ELb0ELb1ELb1ELb0ELb1ELb0ELb0ELi2ELi1ELi2ELi1ELb0EEENS1_24CollectiveEpilogueBwdGQAISC_fSF_Li256ELb1ELb0EEENS1_25SingleTileBwdLPTSchedulerILb1ELi128ELb0EEEEEEEEEvNT_6ParamsE:
        .type           _ZN7cutlass13device_kernelIN5flash11enable_sm90INS1_16FlashAttnBwdSm90INS1_25CollectiveMainloopBwdSm90ILi2ELi2ELi2EN4cute5tupleIJNS5_1CILi1EEES8_S8_EEENS6_IJNS7_ILi64EEENS7_ILi128EEESB_EEENS_10bfloat16_tEfNS_4arch4Sm90ELb1ELb0ELb1ELb1ELb0ELb1ELb0ELb0ELi2ELi1ELi2ELi1ELb0EEENS1_24CollectiveEpilogueBwdGQAISC_fSF_Li256ELb1ELb0EEENS1_25SingleTileBwdLPTSchedulerILb1ELi128ELb0EEEEEEEEEvNT_6ParamsE,@function
        .size           _ZN7cutlass13device_kernelIN5flash11enable_sm90INS1_16FlashAttnBwdSm90INS1_25CollectiveMainloopBwdSm90ILi2ELi2ELi2EN4cute5tupleIJNS5_1CILi1EEES8_S8_EEENS6_IJNS7_ILi64EEENS7_ILi128EEESB_EEENS_10bfloat16_tEfNS_4arch4Sm90ELb1ELb0ELb1ELb1ELb0ELb1ELb0ELb0ELi2ELi1ELi2ELi1ELb0EEENS1_24CollectiveEpilogueBwdGQAISC_fSF_Li256ELb1ELb0EEENS1_25SingleTileBwdLPTSchedulerILb1ELi128ELb0EEEEEEEEEvNT_6ParamsE,(.L_x_153 - _ZN7cutlass13device_kernelIN5flash11enable_sm90INS1_16FlashAttnBwdSm90INS1_25CollectiveMainloopBwdSm90ILi2ELi2ELi2EN4cute5tupleIJNS5_1CILi1EEES8_S8_EEENS6_IJNS7_ILi64EEENS7_ILi128EEESB_EEENS_10bfloat16_tEfNS_4arch4Sm90ELb1ELb0ELb1ELb1ELb0ELb1ELb0ELb0ELi2ELi1ELi2ELi1ELb0EEENS1_24CollectiveEpilogueBwdGQAISC_fSF_Li256ELb1ELb0EEENS1_25SingleTileBwdLPTSchedulerILb1ELi128ELb0EEEEEEEEEvNT_6ParamsE)
        .other          _ZN7cutlass13device_kernelIN5flash11enable_sm90INS1_16FlashAttnBwdSm90INS1_25CollectiveMainloopBwdSm90ILi2ELi2ELi2EN4cute5tupleIJNS5_1CILi1EEES8_S8_EEENS6_IJNS7_ILi64EEENS7_ILi128EEESB_EEENS_10bfloat16_tEfNS_4arch4Sm90ELb1ELb0ELb1ELb1ELb0ELb1ELb0ELb0ELi2ELi1ELi2ELi1ELb0EEENS1_24CollectiveEpilogueBwdGQAISC_fSF_Li256ELb1ELb0EEENS1_25SingleTileBwdLPTSchedulerILb1ELi128ELb0EEEEEEEEEvNT_6ParamsE,@"STO_CUDA_ENTRY STV_DEFAULT"
_ZN7cutlass13device_kernelIN5flash11enable_sm90INS1_16FlashAttnBwdSm90INS1_25CollectiveMainloopBwdSm90ILi2ELi2ELi2EN4cute5tupleIJNS5_1CILi1EEES8_S8_EEENS6_IJNS7_ILi64EEENS7_ILi128EEESB_EEENS_10bfloat16_tEfNS_4arch4Sm90ELb1ELb0ELb1ELb1ELb0ELb1ELb0ELb0ELi2ELi1ELi2ELi1ELb0EEENS1_24CollectiveEpilogueBwdGQAISC_fSF_Li256ELb1ELb0EEENS1_25SingleTileBwdLPTSchedulerILb1ELi128ELb0EEEEEEEEEvNT_6ParamsE:
[----:B------:R-:W-:Y:S01]  /*0000*/  LDC R1, c[0x0][0x37c] ;  /* 0x0000df00ff017b82 */ /* 0x000fe20000000800 */
[----:B------:R-:W-:Y:S05]  /*0010*/  EXIT ;  /* 0x000000000000794d */ /* 0x000fea0003800000 */
.L_x_22:
        /* <DEDUP_REMOVED lines=14> */
.L_x_153:


//--------------------- .text._ZN7cutlass13device_kernelIN5flash11enable_sm90INS1_16FlashAttnBwdSm90INS1_25CollectiveMainloopBwdSm90ILi2ELi2ELi2EN4cute5tupleIJNS5_1CILi1EEES8_S8_EEENS6_IJNS7_ILi64EEENS7_ILi128EEESB_EEENS_10bfloat16_tEfNS_4arch4Sm90ELb1ELb0ELb1ELb1ELb1ELb1ELb0ELb0ELi2ELi1ELi2ELi1ELb0EEENS1_24CollectiveEpilogueBwdGQAISC_fSF_Li256ELb1ELb1EEENS1_25SingleTileBwdLPTSchedulerILb1ELi128ELb1EEEEEEEEEvNT_6ParamsE --------------------------
	.section	.text._ZN7cutlass13device_kernelIN5flash11enable_sm90INS1_16FlashAttnBwdSm90INS1_25CollectiveMainloopBwdSm90ILi2ELi2ELi2EN4cute5tupleIJNS5_1CILi1EEES8_S8_EEENS6_IJNS7_ILi64EEENS7_ILi128EEESB_EEENS_10bfloat16_tEfNS_4arch4Sm90ELb1ELb0ELb1ELb1ELb1ELb1ELb0ELb0ELi2ELi1ELi2ELi1ELb0EEENS1_24CollectiveEpilogueBwdGQAISC_fSF_Li256ELb1ELb1EEENS1_25SingleTileBwdLPTSchedulerILb1ELi128ELb1EEEEEEEEEvNT_6ParamsE,"ax",@progbits
	.align	128
.text._ZN7cutlass13device_kernelIN5flash11enable_sm90INS1_16FlashAttnBwdSm90INS1_25CollectiveMainloopBwdSm90ILi2ELi2ELi2EN4cute5tupleIJNS5_1CILi1EEES8_S8_EEENS6_IJNS7_ILi64EEENS7_ILi128EEESB_EEENS_10bfloat16_tEfNS_4arch4Sm90ELb1ELb0ELb1ELb1ELb1ELb1ELb0ELb0ELi2ELi1ELi2ELi1ELb0EEENS1_24CollectiveEpilogueBwdGQAISC_fSF_Li256ELb1ELb1EEENS1_25SingleTileBwdLPTSchedulerILb1ELi128ELb1EEEEEEEEEvNT_6ParamsE:
        .type           _ZN7cutlass13device_kernelIN5flash11enable_sm90INS1_16FlashAttnBwdSm90INS1_25CollectiveMainloopBwdSm90ILi2ELi2ELi2EN4cute5tupleIJNS5_1CILi1EEES8_S8_EEENS6_IJNS7_ILi64EEENS7_ILi128EEESB_EEENS_10bfloat16_tEfNS_4arch4Sm90ELb1ELb0ELb1ELb1ELb1ELb1ELb0ELb0ELi2ELi1ELi2ELi1ELb0EEENS1_24CollectiveEpilogueBwdGQAISC_fSF_Li256ELb1ELb1EEENS1_25SingleTileBwdLPTSchedulerILb1ELi128ELb1EEEEEEEEEvNT_6ParamsE,@function
        .size           _ZN7cutlass13device_kernelIN5flash11enable_sm90INS1_16FlashAttnBwdSm90INS1_25CollectiveMainloopBwdSm90ILi2ELi2ELi2EN4cute5tupleIJNS5_1CILi1EEES8_S8_EEENS6_IJNS7_ILi64EEENS7_ILi128EEESB_EEENS_10bfloat16_tEfNS_4arch4Sm90ELb1ELb0ELb1ELb1ELb1ELb1ELb0ELb0ELi2ELi1ELi2ELi1ELb0EEENS1_24CollectiveEpilogueBwdGQAISC_fSF_Li256ELb1ELb1EEENS1_25SingleTileBwdLPTSchedulerILb1ELi128ELb1EEEEEEEEEvNT_6ParamsE,(.L_x_154 - _ZN7cutlass13device_kernelIN5flash11enable_sm90INS1_16FlashAttnBwdSm90INS1_25CollectiveMainloopBwdSm90ILi2ELi2ELi2EN4cute5tupleIJNS5_1CILi1EEES8_S8_EEENS6_IJNS7_ILi64EEENS7_ILi128EEESB_EEENS_10bfloat16_tEfNS_4arch4Sm90ELb1ELb0ELb1ELb1ELb1ELb1ELb0ELb0ELi2ELi1ELi2ELi1ELb0EEENS1_24CollectiveEpilogueBwdGQAISC_fSF_Li256ELb1ELb1EEENS1_25SingleTileBwdLPTSchedulerILb1ELi128ELb1EEEEEEEEEvNT_6ParamsE)
        .other          _ZN7cutlass13device_kernelIN5flash11enable_sm90INS1_16FlashAttnBwdSm90INS1_25CollectiveMainloopBwdSm90ILi2ELi2ELi2EN4cute5tupleIJNS5_1CILi1EEES8_S8_EEENS6_IJNS7_ILi64EEENS7_ILi128EEESB_EEENS_10bfloat16_tEfNS_4arch4Sm90ELb1ELb0ELb1ELb1ELb1ELb1ELb0ELb0ELi2ELi1ELi2ELi1ELb0EEENS1_24CollectiveEpilogueBwdGQAISC_fSF_Li256ELb1ELb1EEENS1_25SingleTileBwdLPTSchedulerILb1ELi128ELb1EEEEEEEEEvNT_6ParamsE,@"STO_CUDA_ENTRY STV_DEFAULT"
_ZN7cutlass13device_kernelIN5flash11enable_sm90INS1_16FlashAttnBwdSm90INS1_25CollectiveMainloopBwdSm90ILi2ELi2ELi2EN4cute5tupleIJNS5_1CILi1EEES8_S8_EEENS6_IJNS7_ILi64EEENS7_ILi128EEESB_EEENS_10bfloat16_tEfNS_4arch4Sm90ELb1ELb0ELb1ELb1ELb1ELb1ELb0ELb0ELi2ELi1ELi2ELi1ELb0EEENS1_24CollectiveEpilogueBwdGQAISC_fSF_Li256ELb1ELb1EEENS1_25SingleTileBwdLPTSchedulerILb1ELi128ELb1EEEEEEEEEvNT_6ParamsE:
[----:B------:R-:W-:Y:S01]  /*0000*/  LDC R1, c[0x0][0x37c] ;  /* 0x0000df00ff017b82 */ /* 0x000fe20000000800 */
[----:B------:R-:W-:Y:S05]  /*0010*/  EXIT ;  /* 0x000000000000794d */ /* 0x000fea0003800000 */
.L_x_23:
        /* <DEDUP_REMOVED lines=14> */
.L_x_154:


//--------------------- .text._ZN7cutlass13device_kernelIN5flash11enable_sm90INS1_16FlashAttnBwdSm90INS1_25CollectiveMainloopBwdSm90ILi2ELi2ELi2EN4cute5tupleIJNS5_1CILi1EEES8_S8_EEENS6_IJNS7_ILi80EEENS7_ILi128EEESB_EEENS_10bfloat16_tEfNS_4arch4Sm90ELb0ELb0ELb0ELb0ELb0ELb1ELb0ELb1ELi2ELi1ELi2ELi1ELb0EEENS1_21CollectiveEpilogueBwdISC_SD_SF_Li256ELb0ELb0ELi1EEENS1_19SingleTileSchedulerILb0ELb0ELb0ELi128EEEEEEEEEvNT_6ParamsE --------------------------
	.section	.text._ZN7cutlass13device_kernelIN5flash11enable_sm90INS1_16FlashAttnBwdSm90INS1_25CollectiveMainloopBwdSm90ILi2ELi2ELi2EN4cute5tupleIJNS5_1CILi1EEES8_S8_EEENS6_IJNS7_ILi80EEENS7_ILi128EEESB_EEENS_10bfloat16_tEfNS_4arch4Sm90ELb0ELb0ELb0ELb0ELb0ELb1ELb0ELb1ELi2ELi1ELi2ELi1ELb0EEENS1_21CollectiveEpilogueBwdISC_SD_SF_Li256ELb0ELb0ELi1EEENS1_19SingleTileSchedulerILb0ELb0ELb0ELi128EEEEEEEEEvNT_6ParamsE,"ax",@progbits
	.align	128
.text._ZN7cutlass13device_kernelIN5flash11enable_sm90INS1_16FlashAttnBwdSm90INS1_25CollectiveMainloopBwdSm90ILi2ELi2ELi2EN4cute5tupleIJNS5_1CILi1EEES8_S8_EEENS6_IJNS7_ILi80EEENS7_ILi128EEESB_EEENS_10bfloat16_tEfNS_4arch4Sm90ELb0ELb0ELb0ELb0ELb0ELb1ELb0ELb1ELi2ELi1ELi2ELi1ELb0EEENS1_21CollectiveEpilogueBwdISC_SD_SF_Li256ELb0ELb0ELi1EEENS1_19SingleTileSchedulerILb0ELb0ELb0ELi128EEEEEEEEEvNT_6ParamsE:
        .type           _ZN7cutlass13device_kernelIN5flash11enable_sm90INS1_16FlashAttnBwdSm90INS1_25CollectiveMainloopBwdSm90ILi2ELi2ELi2EN4cute5tupleIJNS5_1CILi1EEES8_S8_EEENS6_IJNS7_ILi80EEENS7_ILi128EEESB_EEENS_10bfloat16_tEfNS_4arch4Sm90ELb0ELb0ELb0ELb0ELb0ELb1ELb0ELb1ELi2ELi1ELi2ELi1ELb0EEENS1_21CollectiveEpilogueBwdISC_SD_SF_Li256ELb0ELb0ELi1EEENS1_19SingleTileSchedulerILb0ELb0ELb0ELi128EEEEEEEEEvNT_6ParamsE,@function
        .size           _ZN7cutlass13device_kernelIN5flash11enable_sm90INS1_16FlashAttnBwdSm90INS1_25CollectiveMainloopBwdSm90ILi2ELi2ELi2EN4cute5tupleIJNS5_1CILi1EEES8_S8_EEENS6_IJNS7_ILi80EEENS7_ILi128EEESB_EEENS_10bfloat16_tEfNS_4arch4Sm90ELb0ELb0ELb0ELb0ELb0ELb1ELb0ELb1ELi2ELi1ELi2ELi1ELb0EEENS1_21CollectiveEpilogueBwdISC_SD_SF_Li256ELb0ELb0ELi1EEENS1_19SingleTileSchedulerILb0ELb0ELb0ELi128EEEEEEEEEvNT_6ParamsE,(.L_x_155 - _ZN7cutlass13device_kernelIN5flash11enable_sm90INS1_16FlashAttnBwdSm90INS1_25CollectiveMainloopBwdSm90ILi2ELi2ELi2EN4cute5tupleIJNS5_1CILi1EEES8_S8_EEENS6_IJNS7_ILi80EEENS7_ILi128EEESB_EEENS_10bfloat16_tEfNS_4arch4Sm90ELb0ELb0ELb0ELb0ELb0ELb1ELb0ELb1ELi2ELi1ELi2ELi1ELb0EEENS1_21CollectiveEpilogueBwdISC_SD_SF_Li256ELb0ELb0ELi1EEENS1_19SingleTileSchedulerILb0ELb0ELb0ELi128EEEEEEEEEvNT_6ParamsE)
        .other          _ZN7cutlass13device_kernelIN5flash11enable_sm90INS1_16FlashAttnBwdSm90INS1_25CollectiveMainloopBwdSm90ILi2ELi2ELi2EN4cute5tupleIJNS5_1CILi1EEES8_S8_EEENS6_IJNS7_ILi80EEENS7_ILi128EEESB_EEENS_10bfloat16_tEfNS_4arch4Sm90ELb0ELb0ELb0ELb0ELb0ELb1ELb0ELb1ELi2ELi1ELi2ELi1ELb0EEENS1_21CollectiveEpilogueBwdISC_SD_SF_Li256ELb0ELb0ELi1EEENS1_19SingleTileSchedulerILb0ELb0ELb0ELi128EEEEEEEEEvNT_6ParamsE,@"STO_CUDA_ENTRY STV_DEFAULT"
_ZN7cutlass13device_kernelIN5flash11enable_sm90INS1_16FlashAttnBwdSm90INS1_25CollectiveMainloopBwdSm90ILi2ELi2ELi2EN4cute5tupleIJNS5_1CILi1EEES8_S8_EEENS6_IJNS7_ILi80EEENS7_ILi128EEESB_EEENS_10bfloat16_tEfNS_4arch4Sm90ELb0ELb0ELb0ELb0ELb0ELb1ELb0ELb1ELi2ELi1ELi2ELi1ELb0EEENS1_21CollectiveEpilogueBwdISC_SD_SF_Li256ELb0ELb0ELi1EEENS1_19SingleTileSchedulerILb0ELb0ELb0ELi128EEEEEEEEEvNT_6ParamsE:
[----:B------:R-:W-:Y:S01]  /*0000*/  LDC R1, c[0x0][0x37c] ;  /* 0x0000df00ff017b82 */ /* 0x000fe20000000800 */
[----:B------:R-:W-:Y:S05]  /*0010*/  EXIT ;  /* 0x000000000000794d */ /* 0x000fea0003800000 */
.L_x_24:
        /* <DEDUP_REMOVED lines=14> */
.L_x_155:


//--------------------- .text._ZN7cutlass13device_kernelIN5flash11enable_sm90INS1_16FlashAttnBwdSm90INS1_25CollectiveMainloopBwdSm90ILi2ELi2ELi2EN4cute5tupleIJNS5_1CILi1EEES8_S8_EEENS6_IJNS7_ILi80EEENS7_ILi128EEESB_EEENS_10bfloat16_tEfNS_4arch4Sm90ELb0ELb0ELb0ELb0ELb1ELb1ELb0ELb1ELi2ELi1ELi2ELi1ELb0EEENS1_21CollectiveEpilogueBwdISC_SD_SF_Li256ELb0ELb0ELi1EEENS1_19SingleTileSchedulerILb0ELb0ELb0ELi128EEEEEEEEEvNT_6ParamsE --------------------------
	.section	.text._ZN7cutlass13device_kernelIN5flash11enable_sm90INS1_16FlashAttnBwdSm90INS1_25CollectiveMainloopBwdSm90ILi2ELi2ELi2EN4cute5tupleIJNS5_1CILi1EEES8_S8_EEENS6_IJNS7_ILi80EEENS7_ILi128EEESB_EEENS_10bfloat16_tEfNS_4arch4Sm90ELb0ELb0ELb0ELb0ELb1ELb1ELb0ELb1ELi2ELi1ELi2ELi1ELb0EEENS1_21CollectiveEpilogueBwdISC_SD_SF_Li256ELb0ELb0ELi1EEENS1_19SingleTileSchedulerILb0ELb0ELb0ELi128EEEEEEEEEvNT_6ParamsE,"ax",@progbits
	.align	128
.text._ZN7cutlass13device_kernelIN5flash11enable_sm90INS1_16FlashAttnBwdSm90INS1_25CollectiveMainloopBwdSm90ILi2ELi2ELi2EN4cute5tupleIJNS5_1CILi1EEES8_S8_EEENS6_IJNS7_ILi80EEENS7_ILi128EEESB_EEENS_10bfloat16_tEfNS_4arch4Sm90ELb0ELb0ELb0ELb0ELb1ELb1ELb0ELb1ELi2ELi1ELi2ELi1ELb0EEENS1_21CollectiveEpilogueBwdISC_SD_SF_Li256ELb0ELb0ELi1EEENS1_19SingleTileSchedulerILb0ELb0ELb0ELi128EEEEEEEEEvNT_6ParamsE:
        .type           _ZN7cutlass13device_kernelIN5flash11enable_sm90INS1_16FlashAttnBwdSm90INS1_25CollectiveMainloopBwdSm90ILi2ELi2ELi2EN4cute5tupleIJNS5_1CILi1EEES8_S8_EEENS6_IJNS7_ILi80EEENS7_ILi128EEESB_EEENS_10bfloat16_tEfNS_4arch4Sm90ELb0ELb0ELb0ELb0ELb1ELb1ELb0ELb1ELi2ELi1ELi2ELi1ELb0EEENS1_21CollectiveEpilogueBwdISC_SD_SF_Li256ELb0ELb0ELi1EEENS1_19SingleTileSchedulerILb0ELb0ELb0ELi128EEEEEEEEEvNT_6ParamsE,@function
        .size           _ZN7cutlass13device_kernelIN5flash11enable_sm90INS1_16FlashAttnBwdSm90INS1_25CollectiveMainloopBwdSm90ILi2ELi2ELi2EN4cute5tupleIJNS5_1CILi1EEES8_S8_EEENS6_IJNS7_ILi80EEENS7_ILi128EEESB_EEENS_10bfloat16_tEfNS_4arch4Sm90ELb0ELb0ELb0ELb0ELb1ELb1ELb0ELb1ELi2ELi1ELi2ELi1ELb0EEENS1_21CollectiveEpilogueBwdISC_SD_SF_Li256ELb0ELb0ELi1EEENS1_19SingleTileSchedulerILb0ELb0ELb0ELi128EEEEEEEEEvNT_6ParamsE,(.L_x_156 - _ZN7cutlass13device_kernelIN5flash11enable_sm90INS1_16FlashAttnBwdSm90INS1_25CollectiveMainloopBwdSm90ILi2ELi2ELi2EN4cute5tupleIJNS5_1CILi1EEES8_S8_EEENS6_IJNS7_ILi80EEENS7_ILi128EEESB_EEENS_10bfloat16_tEfNS_4arch4Sm90ELb0ELb0ELb0ELb0ELb1ELb1ELb0ELb1ELi2ELi1ELi2ELi1ELb0EEENS1_21CollectiveEpilogueBwdISC_SD_SF_Li256ELb0ELb0ELi1EEENS1_19SingleTileSchedulerILb0ELb0ELb0ELi128EEEEEEEEEvNT_6ParamsE)
        .other          _ZN7cutlass13device_kernelIN5flash11enable_sm90INS1_16FlashAttnBwdSm90INS1_25CollectiveMainloopBwdSm90ILi2ELi2ELi2EN4cute5tupleIJNS5_1CILi1EEES8_S8_EEENS6_IJNS7_ILi80EEENS7_ILi128EEESB_EEENS_10bfloat16_tEfNS_4arch4Sm90ELb0ELb0ELb0ELb0ELb1ELb1ELb0ELb1ELi2ELi1ELi2ELi1ELb0EEENS1_21CollectiveEpilogueBwdISC_SD_SF_Li256ELb0ELb0ELi1EEENS1_19SingleTileSchedulerILb0ELb0ELb0ELi128EEEEEEEEEvNT_6ParamsE,@"STO_CUDA_ENTRY STV_DEFAULT"
_ZN7cutlass13device_kernelIN5flash11enable_sm90INS1_16FlashAttnBwdSm90INS1_25CollectiveMainloopBwdSm90ILi2ELi2ELi2EN4cute5tupleIJNS5_1CILi1EEES8_S8_EEENS6_IJNS7_ILi80EEENS7_ILi128EEESB_EEENS_10bfloat16_tEfNS_4arch4Sm90ELb0ELb0ELb0ELb0ELb1ELb1ELb0ELb1ELi2ELi1ELi2ELi1ELb0EEENS1_21CollectiveEpilogueBwdISC_SD_SF_Li256ELb0ELb0ELi1EEENS1_19SingleTileSchedulerILb0ELb0ELb0ELi128EEEEEEEEEvNT_6ParamsE:
[----:B------:R-:W-:Y:S01]  /*0000*/  LDC R1, c[0x0][0x37c] ;  /* 0x0000df00ff017b82 */ /* 0x000fe20000000800 */
[----:B------:R-:W-:Y:S05]  /*0010*/  EXIT ;  /* 0x000000000000794d */ /* 0x000fea0003800000 */
.L_x_25:
        /* <DEDUP_REMOVED lines=14> */
.L_x_156:


//--------------------- .text._ZN7cutlass13device_kernelIN5flash11enable_sm90INS1_16FlashAttnBwdSm90INS1_25CollectiveMainloopBwdSm90ILi2ELi2ELi2EN4cute5tupleIJNS5_1CILi1EEES8_S8_EEENS6_IJNS7_ILi80EEENS7_ILi128EEESB_EEENS_10bfloat16_tEfNS_4arch4Sm90ELb0ELb0ELb0ELb0ELb0ELb1ELb0ELb1ELi2ELi1ELi2ELi1ELb0EEENS1_24CollectiveEpilogueBwdGQAISC_fSF_Li256ELb0ELb0EEENS1_19SingleTileSchedulerILb0ELb0ELb0ELi128EEEEEEEEEvNT_6ParamsE --------------------------
	.section	.text._ZN7cutlass13device_kernelIN5flash11enable_sm90INS1_16FlashAttnBwdSm90INS1_25CollectiveMainloopBwdSm90ILi2ELi2ELi2EN4cute5tupleIJNS5_1CILi1EEES8_S8_EEENS6_IJNS7_ILi80EEENS7_ILi128EEESB_EEENS_10bfloat16_tEfNS_4arch4Sm90ELb0ELb0ELb0ELb0ELb0ELb1ELb0ELb1ELi2ELi1ELi2ELi1ELb0EEENS1_24CollectiveEpilogueBwdGQAISC_fSF_Li256ELb0ELb0EEENS1_19SingleTileSchedulerILb0ELb0ELb0ELi128EEEEEEEEEvNT_6ParamsE,"ax",@progbits
	.align	128
.text._ZN7cutlass13device_kernelIN5flash11enable_sm90INS1_16FlashAttnBwdSm90INS1_25CollectiveMainloopBwdSm90ILi2ELi2ELi2EN4cute5tupleIJNS5_1CILi1EEES8_S8_EEENS6_IJNS7_ILi80EEENS7_ILi128EEESB_EEENS_10bfloat16_tEfNS_4arch4Sm90ELb0ELb0ELb0ELb0ELb0ELb1ELb0ELb1ELi2ELi1ELi2ELi1ELb0EEENS1_24CollectiveEpilogueBwdGQAISC_fSF_Li256ELb0ELb0EEENS1_19SingleTileSchedulerILb0ELb0ELb0ELi128EEEEEEEEEvNT_6ParamsE:
        .type           _ZN7cutlass13device_kernelIN5flash11enable_sm90INS1_16FlashAttnBwdSm90INS1_25CollectiveMainloopBwdSm90ILi2ELi2ELi2EN4cute5tupleIJNS5_1CILi1EEES8_S8_EEENS6_IJNS7_ILi80EEENS7_ILi128EEESB_EEENS_10bfloat16_tEfNS_4arch4Sm90ELb0ELb0ELb0ELb0ELb0ELb1ELb0ELb1ELi2ELi1ELi2ELi1ELb0EEENS1_24CollectiveEpilogueBwdGQAISC_fSF_Li256ELb0ELb0EEENS1_19SingleTileSchedulerILb0ELb0ELb0ELi128EEEEEEEEEvNT_6ParamsE,@function
        .size           _ZN7cutlass13device_kernelIN5flash11enable_sm90INS1_16FlashAttnBwdSm90INS1_25CollectiveMainloopBwdSm90ILi2ELi2ELi2EN4cute5tupleIJNS5_1CILi1EEES8_S8_EEENS6_IJNS7_ILi80EEENS7_ILi128EEESB_EEENS_10bfloat16_tEfNS_4arch4Sm90ELb0ELb0ELb0ELb0ELb0ELb1ELb0ELb1ELi2ELi1ELi2ELi1ELb0EEENS1_24CollectiveEpilogueBwdGQAISC_fSF_Li256ELb0ELb0EEENS1_19SingleTileSchedulerILb0ELb0ELb0ELi128EEEEEEEEEvNT_6ParamsE,(.L_x_157 - _ZN7cutlass13device_kernelIN5flash11enable_sm90INS1_16FlashAttnBwdSm90INS1_25CollectiveMainloopBwdSm90ILi2ELi2ELi2EN4cute5tupleIJNS5_1CILi1EEES8_S8_EEENS6_IJNS7_ILi80EEENS7_ILi128EEESB_EEENS_10bfloat16_tEfNS_4arch4Sm90ELb0ELb0ELb0ELb0ELb0ELb1ELb0ELb1ELi2ELi1ELi2ELi1ELb0EEENS1_24CollectiveEpilogueBwdGQAISC_fSF_Li256ELb0ELb0EEENS1_19SingleTileSchedulerILb0ELb0ELb0ELi128EEEEEEEEEvNT_6ParamsE)
        .other          _ZN7cutlass13device_kernelIN5flash11enable_sm90INS1_16FlashAttnBwdSm90INS1_25CollectiveMainloopBwdSm90ILi2ELi2ELi2EN4cute5tupleIJNS5_1CILi1EEES8_S8_EEENS6_IJNS7_ILi80EEENS7_ILi128EEESB_EEENS_10bfloat16_tEfNS_4arch4Sm90ELb0ELb0ELb0ELb0ELb0ELb1ELb0ELb1ELi2ELi1ELi2ELi1ELb0EEENS1_24CollectiveEpilogueBwdGQAISC_fSF_Li256ELb0ELb0EEENS1_19SingleTileSchedulerILb0ELb0ELb0ELi128EEEEEEEEEvNT_6ParamsE,@"STO_CUDA_ENTRY STV_DEFAULT"
_ZN7cutlass13device_kernelIN5flash11enable_sm90INS1_16FlashAttnBwdSm90INS1_25CollectiveMainloopBwdSm90ILi2ELi2ELi2EN4cute5tupleIJNS5_1CILi1EEES8_S8_EEENS6_IJNS7_ILi80EEENS7_ILi128EEESB_EEENS_10bfloat16_tEfNS_4arch4Sm90ELb0ELb0ELb0ELb0ELb0ELb1ELb0ELb1ELi2ELi1ELi2ELi1ELb0EEENS1_24CollectiveEpilogueBwdGQAISC_fSF_Li256ELb0ELb0EEENS1_19SingleTileSchedulerILb0ELb0ELb0ELi128EEEEEEEEEvNT_6ParamsE:
[----:B------:R-:W-:Y:S01]  /*0000*/  LDC R1, c[0x0][0x37c] ;  /* 0x0000df00ff017b82 */ /* 0x000fe20000000800 */
[----:B------:R-:W-:Y:S05]  /*0010*/  EXIT ;  /* 0x000000000000794d */ /* 0x000fea0003800000 */
.L_x_26:
        /* <DEDUP_REMOVED lines=14> */
.L_x_157:


//--------------------- .text._ZN7cutlass13device_kernelIN5flash11enable_sm90INS1_16FlashAttnBwdSm90INS1_25CollectiveMainloopBwdSm90ILi2ELi2ELi2EN4cute5tupleIJNS5_1CILi1EEES8_S8_EEENS6_IJNS7_ILi80EEENS7_ILi128EEESB_EEENS_10bfloat16_tEfNS_4arch4Sm90ELb0ELb0ELb0ELb0ELb1ELb1ELb0ELb1ELi2ELi1ELi2ELi1ELb0EEENS1_24CollectiveEpilogueBwdGQAISC_fSF_Li256ELb0ELb1EEENS1_19SingleTileSchedulerILb0ELb0ELb0ELi128EEEEEEEEEvNT_6ParamsE --------------------------
	.section	.text._ZN7cutlass13device_kernelIN5flash11enable_sm90INS1_16FlashAttnBwdSm90INS1_25CollectiveMainloopBwdSm90ILi2ELi2ELi2EN4cute5tupleIJNS5_1CILi1EEES8_S8_EEENS6_IJNS7_ILi80EEENS7_ILi128EEESB_EEENS_10bfloat16_tEfNS_4arch4Sm90ELb0ELb0ELb0ELb0ELb1ELb1ELb0ELb1ELi2ELi1ELi2ELi1ELb0EEENS1_24CollectiveEpilogueBwdGQAISC_fSF_Li256ELb0ELb1EEENS1_19SingleTileSchedulerILb0ELb0ELb0ELi128EEEEEEEEEvNT_6ParamsE,"ax",@progbits
	.align	128
.text._ZN7cutlass13device_kernelIN5flash11enable_sm90INS1_16FlashAttnBwdSm90INS1_25CollectiveMainloopBwdSm90ILi2ELi2ELi2EN4cute5tupleIJNS5_1CILi1EEES8_S8_EEENS6_IJNS7_ILi80EEENS7_ILi128EEESB_EEENS_10bfloat16_tEfNS_4arch4Sm90ELb0ELb0ELb0ELb0ELb1ELb1ELb0ELb1ELi2ELi1ELi2ELi1ELb0EEENS1_24CollectiveEpilogueBwdGQAISC_fSF_Li256ELb0ELb1EEENS1_19SingleTileSchedulerILb0ELb0ELb0ELi128EEEEEEEEEvNT_6ParamsE:
        .type           _ZN7cutlass13device_kernelIN5flash11enable_sm90INS1_16FlashAttnBwdSm90INS1_25CollectiveMainloopBwdSm90ILi2ELi2ELi2EN4cute5tupleIJNS5_1CILi1EEES8_S8_EEENS6_IJNS7_ILi80EEENS7_ILi128EEESB_EEENS_10bfloat16_tEfNS_4arch4Sm90ELb0ELb0ELb0ELb0ELb1ELb1ELb0ELb1ELi2ELi1ELi2ELi1ELb0EEENS1_24CollectiveEpilogueBwdGQAISC_fSF_Li256ELb0ELb1EEENS1_19SingleTileSchedulerILb0ELb0ELb0ELi128EEEEEEEEEvNT_6ParamsE,@function
        .size           _ZN7cutlass13device_kernelIN5flash11enable_sm90INS1_16FlashAttnBwdSm90INS1_25CollectiveMainloopBwdSm90ILi2ELi2ELi2EN4cute5tupleIJNS5_1CILi1EEES8_S8_EEENS6_IJNS7_ILi80EEENS7_ILi128EEESB_EEENS_10bfloat16_tEfNS_4arch4Sm90ELb0ELb0ELb0ELb0ELb1ELb1ELb0ELb1ELi2ELi1ELi2ELi1ELb0EEENS1_24CollectiveEpilogueBwdGQAISC_fSF_Li256ELb0ELb1EEENS1_19SingleTileSchedulerILb0ELb0ELb0ELi128EEEEEEEEEvNT_6ParamsE,(.L_x_158 - _ZN7cutlass13device_kernelIN5flash11enable_sm90INS1_16FlashAttnBwdSm90INS1_25CollectiveMainloopBwdSm90ILi2ELi2ELi2EN4cute5tupleIJNS5_1CILi1EEES8_S8_EEENS6_IJNS7_ILi80EEENS7_ILi128EEESB_EEENS_10bfloat16_tEfNS_4arch4Sm90ELb0ELb0ELb0ELb0ELb1ELb1ELb0ELb1ELi2ELi1ELi2ELi1ELb0EEENS1_24CollectiveEpilogueBwdGQAISC_fSF_Li256ELb0ELb1EEENS1_19SingleTileSchedulerILb0ELb0ELb0ELi128EEEEEEEEEvNT_6ParamsE)
        .other          _ZN7cutlass13device_kernelIN5flash11enable_sm90INS1_16FlashAttnBwdSm90INS1_25CollectiveMainloopBwdSm90ILi2ELi2ELi2EN4cute5tupleIJNS5_1CILi1EEES8_S8_EEENS6_IJNS7_ILi80EEENS7_ILi128EEESB_EEENS_10bfloat16_tEfNS_4arch4Sm90ELb0ELb0ELb0ELb0ELb1ELb1ELb0ELb1ELi2ELi1ELi2ELi1ELb0EEENS1_24CollectiveEpilogueBwdGQAISC_fSF_Li256ELb0ELb1EEENS1_19SingleTileSchedulerILb0ELb0ELb0ELi128EEEEEEEEEvNT_6ParamsE,@"STO_CUDA_ENTRY STV_DEFAULT"
_ZN7cutlass13device_kernelIN5flash11enable_sm90INS1_16FlashAttnBwdSm90INS1_25CollectiveMainloopBwdSm90ILi2ELi2ELi2EN4cute5tupleIJNS5_1CILi1EEES8_S8_EEENS6_IJNS7_ILi80EEENS7_ILi128EEESB_EEENS_10bfloat16_tEfNS_4arch4Sm90ELb0ELb0ELb0ELb0ELb1ELb1ELb0ELb1ELi2ELi1ELi2ELi1ELb0EEENS1_24CollectiveEpilogueBwdGQAISC_fSF_Li256ELb0ELb1EEENS1_19SingleTileSchedulerILb0ELb0ELb0ELi128EEEEEEEEEvNT_6ParamsE:
[----:B------:R-:W-:Y:S01]  /*0000*/  LDC R1, c[0x0][0x37c] ;  /* 0x0000df00ff017b82 */ /* 0x000fe20000000800 */
[----:B------:R-:W-:Y:S05]  /*0010*/  EXIT ;  /* 0x000000000000794d */ /* 0x000fea0003800000 */
.L_x_27:
        /* <DEDUP_REMOVED lines=14> */
.L_x_158:


//--------------------- .text._ZN7cutlass13device_kernelIN5flash22FlashAttnBwdPreprocessIN4cute5tupleIJNS3_1CILi80EEENS5_ILi128EEEEEENS_10bfloat16_tEfNS_4arch4Sm90ELb1ELb0EEEEEvNT_6ParamsE --------------------------
	.section	.text._ZN7cutlass13device_kernelIN5flash22FlashAttnBwdPreprocessIN4cute5tupleIJNS3_1CILi80EEENS5_ILi128EEEEEENS_10bfloat16_tEfNS_4arch4Sm90ELb1ELb0EEEEEvNT_6ParamsE,"ax",@progbits
	.align	128
.text._ZN7cutlass13device_kernelIN5flash22FlashAttnBwdPreprocessIN4cute5tupleIJNS3_1CILi80EEENS5_ILi128EEEEEENS_10bfloat16_tEfNS_4arch4Sm90ELb1ELb0EEEEEvNT_6ParamsE:
        .type           _ZN7cutlass13device_kernelIN5flash22FlashAttnBwdPreprocessIN4cute5tupleIJNS3_1CILi80EEENS5_ILi128EEEEEENS_10bfloat16_tEfNS_4arch4Sm90ELb1ELb0EEEEEvNT_6ParamsE,@function
        .size           _ZN7cutlass13device_kernelIN5flash22FlashAttnBwdPreprocessIN4cute5tupleIJNS3_1CILi80EEENS5_ILi128EEEEEENS_10bfloat16_tEfNS_4arch4Sm90ELb1ELb0EEEEEvNT_6ParamsE,(.L_x_159 - _ZN7cutlass13device_kernelIN5flash22FlashAttnBwdPreprocessIN4cute5tupleIJNS3_1CILi80EEENS5_ILi128EEEEEENS_10bfloat16_tEfNS_4arch4Sm90ELb1ELb0EEEEEvNT_6ParamsE)
        .other          _ZN7cutlass13device_kernelIN5flash22FlashAttnBwdPreprocessIN4cute5tupleIJNS3_1CILi80EEENS5_ILi128EEEEEENS_10bfloat16_tEfNS_4arch4Sm90ELb1ELb0EEEEEvNT_6ParamsE,@"STO_CUDA_ENTRY STV_DEFAULT"
_ZN7cutlass13device_kernelIN5flash22FlashAttnBwdPreprocessIN4cute5tupleIJNS3_1CILi80EEENS5_ILi128EEEEEENS_10bfloat16_tEfNS_4arch4Sm90ELb1ELb0EEEEEvNT_6ParamsE:
[----:B------:R-:W-:Y:S01]  /*0000*/  LDC R1, c[0x0][0x37c] ;  /* 0x0000df00ff017b82 */ /* 0x000fe20000000800 */
[----:B------:R-:W0:Y:S07]  /*0010*/  S2R R0, SR_TID.X ;  /* 0x0000000000007919 */ /* 0x000e2e0000002100 */
[----:B------:R-:W1:Y:S01]  /*0020*/  LDC R50, c[0x0][0x388] ;  /* 0x0000e200ff327b82 */ /* 0x000e620000000800 */
[----:B------:R-:W2:Y:S01]  /*0030*/  LDCU UR4, c[0x0][0x38c] ;  /* 0x00007180ff0477ac */ /* 0x000ea20008000800 */
[----:B------:R-:W-:Y:S01]  /*0040*/  HFMA2 R55, -RZ, RZ, 0, 0 ;  /* 0x00000000ff377431 */ /* 0x000fe200000001ff */
[----:B------:R-:W1:Y:S01]  /*0050*/  S2R R3, SR_CTAID.X ;  /* 0x0000000000037919 */ /* 0x000e620000002500 */
[----:B------:R-:W-:-:S04]  /*0060*/  IMAD.MOV.U32 R53, RZ, RZ, RZ ;  /* 0x000000ffff357224 */ /* 0x000fc800078e00ff */
[----:B------:R-:W3:Y:S08]  /*0070*/  S2UR UR6, SR_CTAID.Y ;  /* 0x00000000000679c3 */ /* 0x000ef00000002600 */
[----:B------:R-:W3:Y:S08]  /*0080*/  LDC.64 R66, c[0x0][0x3a0] ;  /* 0x0000e800ff427b82 */ /* 0x000ef00000000a00 */
[----:B------:R-:W4:Y:S01]  /*0090*/  S2UR UR7, SR_CTAID.Z ;  /* 0x00000000000779c3 */ /* 0x000f220000002700 */
[----:B0-----:R-:W-:Y:S01]  /*00a0*/  IMAD.SHL.U32 R54, R0, 0x8, RZ ;  /* 0x0000000800367824 */ /* 0x001fe200078e00ff */
[----:B------:R-:W-:-:S06]  /*00b0*/  SHF.R.U32.HI R52, RZ, 0x4, R0 ;  /* 0x00000004ff347819 */ /* 0x000fcc0000011600 */
[----:B------:R-:W4:Y:S01]  /*00c0*/  LDC.64 R14, c[0x0][0x3a8] ;  /* 0x0000ea00ff0e7b82 */ /* 0x000f220000000a00 */
[----:B-1----:R-:W-:Y:S01]  /*00d0*/  IMAD R5, R3, -0x50, R50 ;  /* 0xffffffb003057824 */ /* 0x002fe200078e0232 */
[----:B------:R-:W-:Y:S01]  /*00e0*/  LOP3.LUT R54, R54, 0x78, RZ, 0xc0, !PT ;  /* 0x0000007836367812 */ /* 0x000fe200078ec0ff */
[C---:B------:R-:W-:Y:S01]  /*00f0*/  VIADD R2, R52.reuse, 0x10 ;  /* 0x0000001034027836 */ /* 0x040fe20000000000 */
[C---:B------:R-:W-:Y:S01]  /*0100*/  IADD3 R48, PT, PT, R52.reuse, 0x40, RZ ;  /* 0x0000004034307810 */ /* 0x040fe20007ffe0ff */
[----:B------:R-:W-:Y:S01]  /*0110*/  VIADD R4, R52, 0x20 ;  /* 0x0000002034047836 */ /* 0x000fe20000000000 */
[----:B--2---:R-:W-:Y:S02]  /*0120*/  ISETP.GE.AND P0, PT, R54, UR4, PT ;  /* 0x0000000436007c0c */ /* 0x004fe4000bf06270 */
[----:B------:R-:W0:Y:S01]  /*0130*/  LDC.64 R18, c[0x0][0x3c0] ;  /* 0x0000f000ff127b82 */ /* 0x000e220000000a00 */
[----:B---3--:R-:W-:Y:S01]  /*0140*/  IMAD.WIDE.U32 R6, R66, UR6, R54 ;  /* 0x0000000642067c25 */ /* 0x008fe2000f8e0036 */
[----:B------:R-:W1:Y:S01]  /*0150*/  LDCU.64 UR4, c[0x0][0x358] ;  /* 0x00006b00ff0477ac */ /* 0x000e620008000a00 */
[----:B------:R-:W-:-:S02]  /*0160*/  ISETP.GE.OR P3, PT, R2, R5, P0 ;  /* 0x000000050200720c */ /* 0x000fc40000766670 */
[-C--:B------:R-:W-:Y:S01]  /*0170*/  ISETP.GE.OR P4, PT, R52, R5.reuse, P0 ;  /* 0x000000053400720c */ /* 0x080fe20000786670 */
[----:B------:R-:W-:Y:S01]  /*0180*/  IMAD.WIDE.U32 R26, R3, 0x50, R52 ;  /* 0x00000050031a7825 */ /* 0x000fe200078e0034 */
[----:B------:R-:W-:Y:S01]  /*0190*/  ISETP.GE.OR P2, PT, R4, R5, P0 ;  /* 0x000000050400720c */ /* 0x000fe20000746670 */
[----:B------:R-:W2:Y:S02]  /*01a0*/  LDC.64 R12, c[0x0][0x3b8] ;  /* 0x0000ee00ff0c7b82 */ /* 0x000ea40000000a00 */
[----:B------:R-:W-:Y:S02]  /*01b0*/  IMAD R67, R67, UR6, R7 ;  /* 0x0000000643437c24 */ /* 0x000fe4000f8e0207 */
[----:B------:R-:W-:Y:S01]  /*01c0*/  IMAD.MOV.U32 R66, RZ, RZ, R6 ;  /* 0x000000ffff427224 */ /* 0x000fe200078e0006 */
[----:B------:R-:W-:-:S03]  /*01d0*/  IADD3 R6, PT, PT, R52, 0x30, RZ ;  /* 0x0000003034067810 */ /* 0x000fc60007ffe0ff */
[----:B------:R-:W3:Y:S01]  /*01e0*/  @!P3 LDC.64 R8, c[0x0][0x398] ;  /* 0x0000e600ff08bb82 */ /* 0x000ee20000000a00 */
[----:B----4-:R-:W-:Y:S01]  /*01f0*/  IMAD.WIDE.U32 R66, R14, UR7, R66 ;  /* 0x000000070e427c25 */ /* 0x010fe2000f8e0042 */
[----:B------:R-:W-:Y:S02]  /*0200*/  @!P3 IADD3 R31, P5, PT, R26, 0x10, RZ ;  /* 0x000000101a1fb810 */ /* 0x000fe40007fbe0ff */
[-C--:B------:R-:W-:Y:S01]  /*0210*/  ISETP.GE.OR P1, PT, R6, R5.reuse, P0 ;  /* 0x000000050600720c */ /* 0x080fe20000726670 */
[----:B------:R-:W-:Y:S01]  /*0220*/  IMAD R67, R15, UR7, R67 ;  /* 0x000000070f437c24 */ /* 0x000fe2000f8e0243 */
[----:B------:R-:W-:Y:S01]  /*0230*/  ISETP.GE.OR P0, PT, R48, R5, P0 ;  /* 0x000000053000720c */ /* 0x000fe20000706670 */
[----:B------:R-:W-:Y:S01]  /*0240*/  @!P3 IMAD.X R7, RZ, RZ, R27, P5 ;  /* 0x000000ffff07b224 */ /* 0x000fe200028e061b */
[----:B------:R-:W4:Y:S01]  /*0250*/  @!P4 LDC.64 R16, c[0x0][0x398] ;  /* 0x0000e600ff10cb82 */ /* 0x000f220000000a00 */
[-C--:B------:R-:W-:Y:S01]  /*0260*/  @!P4 MOV R24, R66.reuse ;  /* 0x000000420018c202 */ /* 0x080fe20000000f00 */
[----:B------:R-:W-:Y:S01]  /*0270*/  @!P4 IMAD.MOV.U32 R25, RZ, RZ, R67 ;  /* 0x000000ffff19c224 */ /* 0x000fe200078e0043 */
[----:B------:R-:W-:Y:S01]  /*0280*/  @!P3 IADD3 R44, P5, PT, R26, 0x10, RZ ;  /* 0x000000101a2cb810 */ /* 0x000fe20007fbe0ff */
[----:B0-----:R-:W-:Y:S01]  /*0290*/  IMAD.WIDE.U32 R10, R18, UR6, R54 ;  /* 0x00000006120a7c25 */ /* 0x001fe2000f8e0036 */
[----:B------:R-:W-:-:S02]  /*02a0*/  @!P2 MOV R18, R66 ;  /* 0x000000420012a202 */ /* 0x000fc40000000f00 */
[----:B------:R-:W-:Y:S01]  /*02b0*/  @!P3 IADD3.X R37, PT, PT, RZ, R27, RZ, P5, !PT ;  /* 0x0000001bff25b210 */ /* 0x000fe20002ffe4ff */
[----:B------:R-:W0:Y:S01]  /*02c0*/  LDC.64 R28, c[0x0][0x3c8] ;  /* 0x0000f200ff1c7b82 */ /* 0x000e220000000a00 */
[----:B------:R-:W-:Y:S01]  /*02d0*/  IMAD R11, R19, UR6, R11 ;  /* 0x00000006130b7c24 */ /* 0x000fe2000f8e020b */
[-C--:B------:R-:W-:Y:S01]  /*02e0*/  @!P1 MOV R22, R66.reuse ;  /* 0x0000004200169202 */ /* 0x080fe20000000f00 */
[--C-:B------:R-:W-:Y:S01]  /*02f0*/  @!P2 IMAD.MOV.U32 R19, RZ, RZ, R67.reuse ;  /* 0x000000ffff13a224 */ /* 0x100fe200078e0043 */
[----:B------:R-:W-:Y:S01]  /*0300*/  @!P0 MOV R40, R66 ;  /* 0x0000004200288202 */ /* 0x000fe20000000f00 */
[--C-:B------:R-:W-:Y:S02]  /*0310*/  @!P1 IMAD.MOV.U32 R23, RZ, RZ, R67.reuse ;  /* 0x000000ffff179224 */ /* 0x100fe400078e0043 */
[----:B------:R-:W-:Y:S01]  /*0320*/  @!P0 IMAD.MOV.U32 R41, RZ, RZ, R67 ;  /* 0x000000ffff298224 */ /* 0x000fe200078e0043 */
[----:B------:R-:W1:Y:S01]  /*0330*/  @!P4 LDC.64 R14, c[0x0][0x380] ;  /* 0x0000e000ff0ecb82 */ /* 0x000e620000000a00 */
[----:B---3--:R-:W-:-:S02]  /*0340*/  @!P3 IMAD R42, R7, R8, RZ ;  /* 0x00000008072ab224 */ /* 0x008fc400078e02ff */
[----:B------:R-:W-:-:S04]  /*0350*/  @!P3 IMAD.WIDE.U32 R66, R31, R8, R66 ;  /* 0x000000081f42b225 */ /* 0x000fc800078e0042 */
[----:B------:R-:W-:Y:S01]  /*0360*/  @!P3 IMAD R42, R31, R9, R42 ;  /* 0x000000091f2ab224 */ /* 0x000fe200078e022a */
[----:B------:R-:W3:Y:S01]  /*0370*/  LDC.64 R20, c[0x0][0x3b8] ;  /* 0x0000ee00ff147b82 */ /* 0x000ee20000000a00 */
[-C--:B----4-:R-:W-:Y:S02]  /*0380*/  @!P4 IMAD R7, R27, R16.reuse, RZ ;  /* 0x000000101b07c224 */ /* 0x090fe400078e02ff */
[C---:B------:R-:W-:Y:S01]  /*0390*/  @!P4 IMAD.WIDE.U32 R24, R26.reuse, R16, R24 ;  /* 0x000000101a18c225 */ /* 0x040fe200078e0018 */
[----:B------:R-:W-:-:S03]  /*03a0*/  @!P2 IADD3 R16, P6, PT, R26, 0x20, RZ ;  /* 0x000000201a10a810 */ /* 0x000fc60007fde0ff */
[C---:B------:R-:W-:Y:S01]  /*03b0*/  @!P4 IMAD R9, R26.reuse, R17, R7 ;  /* 0x000000111a09c224 */ /* 0x040fe200078e0207 */
[C---:B------:R-:W-:Y:S01]  /*03c0*/  @!P2 IADD3 R17, P5, PT, R26.reuse, 0x20, RZ ;  /* 0x000000201a11a810 */ /* 0x040fe20007fbe0ff */
[----:B------:R-:W-:Y:S01]  /*03d0*/  @!P2 IMAD.X R59, RZ, RZ, R27, P6 ;  /* 0x000000ffff3ba224 */ /* 0x000fe200030e061b */
[----:B------:R-:W-:Y:S01]  /*03e0*/  @!P1 IADD3 R61, P6, PT, R26, 0x30, RZ ;  /* 0x000000301a3d9810 */ /* 0x000fe20007fde0ff */
[----:B--2---:R-:W-:Y:S01]  /*03f0*/  @!P4 IMAD R7, R27, R12, RZ ;  /* 0x0000000c1b07c224 */ /* 0x004fe200078e02ff */
[----:B------:R-:W-:Y:S01]  /*0400*/  @!P2 IADD3.X R55, PT, PT, RZ, R27, RZ, P5, !PT ;  /* 0x0000001bff37a210 */ /* 0x000fe20002ffe4ff */
[----:B0-----:R-:W-:Y:S01]  /*0410*/  IMAD.WIDE.U32 R46, R28, UR7, R10 ;  /* 0x000000071c2e7c25 */ /* 0x001fe2000f8e000a */
[C---:B------:R-:W-:Y:S01]  /*0420*/  @!P0 IADD3 R51, P5, PT, R26.reuse, 0x40, RZ ;  /* 0x000000401a338810 */ /* 0x040fe20007fbe0ff */
[----:B------:R-:W0:Y:S01]  /*0430*/  LDC.64 R10, c[0x0][0x3b0] ;  /* 0x0000ec00ff0a7b82 */ /* 0x000e220000000a00 */
[----:B------:R-:W-:Y:S01]  /*0440*/  @!P4 IADD3 R9, PT, PT, R25, R9, RZ ;  /* 0x000000091909c210 */ /* 0x000fe20007ffe0ff */
[C---:B------:R-:W-:Y:S01]  /*0450*/  @!P4 IMAD R35, R26.reuse, R13, R7 ;  /* 0x0000000d1a23c224 */ /* 0x040fe200078e0207 */
[----:B------:R-:W-:Y:S01]  /*0460*/  @!P0 IADD3.X R45, PT, PT, RZ, R27, RZ, P5, !PT ;  /* 0x0000001bff2d8210 */ /* 0x000fe20002ffe4ff */
[----:B------:R-:W-:Y:S01]  /*0470*/  @!P1 IMAD.X R43, RZ, RZ, R27, P6 ;  /* 0x000000ffff2b9224 */ /* 0x000fe200030e061b */
[C---:B------:R-:W-:Y:S01]  /*0480*/  @!P1 IADD3 R32, P6, PT, R26.reuse, 0x30, RZ ;  /* 0x000000301a209810 */ /* 0x040fe20007fde0ff */
[----:B------:R-:W-:Y:S01]  /*0490*/  IMAD R47, R29, UR7, R47 ;  /* 0x000000071d2f7c24 */ /* 0x000fe2000f8e022f */
[----:B------:R-:W-:Y:S01]  /*04a0*/  @!P0 IADD3 R7, P5, PT, R26, 0x40, RZ ;  /* 0x000000401a078810 */ /* 0x000fe20007fbe0ff */
[----:B------:R-:W2:Y:S02]  /*04b0*/  LDC.64 R28, c[0x0][0x3b0] ;  /* 0x0000ec00ff1c7b82 */ /* 0x000ea40000000a00 */
[--C-:B------:R-:W-:Y:S01]  /*04c0*/  @!P1 IMAD.X R49, RZ, RZ, R27.reuse, P6 ;  /* 0x000000ffff319224 */ /* 0x100fe200030e061b */
[----:B-1----:R-:W-:Y:S01]  /*04d0*/  @!P4 LEA R62, P6, R24, R14, 0x1 ;  /* 0x0000000e183ec211 */ /* 0x002fe200078c08ff */
[----:B------:R-:W-:-:S02]  /*04e0*/  @!P0 IMAD.X R33, RZ, RZ, R27, P5 ;  /* 0x000000ffff218224 */ /* 0x000fc400028e061b */
[----:B------:R-:W-:Y:S01]  /*04f0*/  @!P4 IMAD.WIDE.U32 R12, R26, R12, R46 ;  /* 0x0000000c1a0cc225 */ /* 0x000fe200078e002e */
[----:B------:R-:W-:Y:S01]  /*0500*/  @!P4 LEA.HI.X R63, R24, R15, R9, 0x1, P6 ;  /* 0x0000000f183fc211 */ /* 0x000fe200030f0c09 */
[----:B------:R-:W1:Y:S02]  /*0510*/  @!P2 LDC.64 R26, c[0x0][0x398] ;  /* 0x0000e600ff1aab82 */ /* 0x000e640000000a00 */
[----:B---3--:R-:W-:Y:S01]  /*0520*/  @!P3 IMAD R14, R37, R20, RZ ;  /* 0x00000014250eb224 */ /* 0x008fe200078e02ff */
[----:B------:R-:W-:Y:S01]  /*0530*/  @!P4 IADD3 R9, PT, PT, R13, R35, RZ ;  /* 0x000000230d09c210 */ /* 0x000fe20007ffe0ff */
[----:B------:R-:W-:Y:S02]  /*0540*/  @!P3 IMAD.MOV.U32 R58, RZ, RZ, R46 ;  /* 0x000000ffff3ab224 */ /* 0x000fe400078e002e */
[----:B------:R-:W-:Y:S01]  /*0550*/  @!P3 IMAD R21, R44, R21, R14 ;  /* 0x000000152c15b224 */ /* 0x000fe200078e020e */
[----:B------:R-:W-:Y:S01]  /*0560*/  CS2R R14, SRZ ;  /* 0x00000000000e7805 */ /* 0x000fe2000001ff00 */
[----:B------:R-:W3:Y:S01]  /*0570*/  LDC.64 R24, c[0x0][0x3b8] ;  /* 0x0000ee00ff187b82 */ /* 0x000ee20000000a00 */
[----:B0-----:R-:W-:-:S04]  /*0580*/  @!P4 LEA R64, P5, R12, R10, 0x1 ;  /* 0x0000000a0c40c211 */ /* 0x001fc800078a08ff */
[----:B------:R-:W-:Y:S02]  /*0590*/  @!P4 LEA.HI.X R65, R12, R11, R9, 0x1, P5 ;  /* 0x0000000b0c41c211 */ /* 0x000fe400028f0c09 */
[----:B------:R-:W-:Y:S02]  /*05a0*/  CS2R R8, SRZ ;  /* 0x0000000000087805 */ /* 0x000fe4000001ff00 */
[----:B------:R-:W-:Y:S01]  /*05b0*/  CS2R R10, SRZ ;  /* 0x00000000000a7805 */ /* 0x000fe2000001ff00 */
[----:B------:R-:W0:Y:S01]  /*05c0*/  @!P3 LDC.64 R34, c[0x0][0x380] ;  /* 0x0000e000ff22bb82 */ /* 0x000e220000000a00 */
[----:B------:R-:W-:-:S04]  /*05d0*/  CS2R R12, SRZ ;  /* 0x00000000000c7805 */ /* 0x000fc8000001ff00 */
[----:B------:R-:W4:Y:S03]  /*05e0*/  @!P4 LDG.E.128 R8, desc[UR4][R62.64] ;  /* 0x000000043e08c981 */ /* 0x000f26000c1e1d00 */
[----:B------:R-:W2:Y:S01]  /*05f0*/  @!P2 LDC.64 R36, c[0x0][0x380] ;  /* 0x0000e000ff24ab82 */ /* 0x000ea20000000a00 */
[----:B-1----:R-:W-:Y:S01]  /*0600*/  @!P2 IMAD R68, R59, R26, RZ ;  /* 0x0000001a3b44a224 */ /* 0x002fe200078e02ff */
[----:B------:R-:W-:-:S06]  /*0610*/  @!P3 MOV R59, R47 ;  /* 0x0000002f003bb202 */ /* 0x000fcc0000000f00 */
[----:B------:R-:W1:Y:S01]  /*0620*/  LDC.64 R30, c[0x0][0x3b0] ;  /* 0x0000ec00ff1e7b82 */ /* 0x000e620000000a00 */
[----:B------:R-:W-:Y:S01]  /*0630*/  @!P3 IMAD.WIDE.U32 R58, R44, R20, R58 ;  /* 0x000000142c3ab225 */ /* 0x000fe200078e003a */
[----:B------:R2:W4:Y:S06]  /*0640*/  @!P4 LDG.E.128 R12, desc[UR4][R64.64] ;  /* 0x00000004400cc981 */ /* 0x00052c000c1e1d00 */
[----:B------:R-:W1:Y:S08]  /*0650*/  @!P1 LDC.64 R38, c[0x0][0x398] ;  /* 0x0000e600ff269b82 */ /* 0x000e700000000a00 */
[----:B------:R-:W1:Y:S01]  /*0660*/  @!P0 LDC.64 R56, c[0x0][0x398] ;  /* 0x0000e600ff388b82 */ /* 0x000e620000000a00 */
[----:B------:R-:W-:-:S02]  /*0670*/  @!P2 IMAD R27, R16, R27, R68 ;  /* 0x0000001b101ba224 */ /* 0x000fc400078e0244 */
[----:B------:R-:W-:Y:S01]  /*0680*/  @!P2 IMAD.WIDE.U32 R18, R16, R26, R18 ;  /* 0x0000001a1012a225 */ /* 0x000fe200078e0012 */
[----:B------:R-:W-:Y:S02]  /*0690*/  @!P3 IADD3 R16, PT, PT, R59, R21, RZ ;  /* 0x000000153b10b210 */ /* 0x000fe40007ffe0ff */
[----:B------:R-:W-:Y:S01]  /*06a0*/  @!P2 MOV R21, R47 ;  /* 0x0000002f0015a202 */ /* 0x000fe20000000f00 */
[----:B---3--:R-:W-:Y:S02]  /*06b0*/  @!P2 IMAD R60, R55, R24, RZ ;  /* 0x00000018373ca224 */ /* 0x008fe400078e02ff */
[----:B------:R-:W-:Y:S01]  /*06c0*/  @!P2 IMAD.MOV.U32 R20, RZ, RZ, R46 ;  /* 0x000000ffff14a224 */ /* 0x000fe200078e002e */
[----:B0-----:R-:W-:Y:S01]  /*06d0*/  @!P3 LEA R68, P4, R66, R34, 0x1 ;  /* 0x000000224244b211 */ /* 0x001fe200078808ff */
[----:B------:R-:W-:Y:S01]  /*06e0*/  @!P3 IMAD.IADD R42, R67, 0x1, R42 ;  /* 0x00000001432ab824 */ /* 0x000fe200078e022a */
[----:B--2---:R-:W-:Y:S01]  /*06f0*/  @!P3 LEA R64, P5, R58, R28, 0x1 ;  /* 0x0000001c3a40b211 */ /* 0x004fe200078a08ff */
[----:B------:R-:W-:-:S02]  /*0700*/  @!P2 IMAD R55, R17, R25, R60 ;  /* 0x000000191137a224 */ /* 0x000fc400078e023c */
[----:B------:R-:W-:Y:S01]  /*0710*/  @!P2 IMAD.WIDE.U32 R24, R17, R24, R20 ;  /* 0x000000181118a225 */ /* 0x000fe200078e0014 */
[----:B------:R-:W-:Y:S02]  /*0720*/  @!P3 LEA.HI.X R69, R66, R35, R42, 0x1, P4 ;  /* 0x000000234245b211 */ /* 0x000fe400020f0c2a */
[----:B------:R-:W-:Y:S01]  /*0730*/  @!P3 LEA.HI.X R65, R58, R29, R16, 0x1, P5 ;  /* 0x0000001d3a41b211 */ /* 0x000fe200028f0c10 */
[----:B------:R-:W-:Y:S01]  /*0740*/  @!P2 IMAD.IADD R27, R19, 0x1, R27 ;  /* 0x00000001131ba824 */ /* 0x000fe200078e021b */
[----:B------:R-:W-:Y:S01]  /*0750*/  @!P2 LEA R62, P4, R18, R36, 0x1 ;  /* 0x00000024123ea211 */ /* 0x000fe200078808ff */
[----:B-1----:R-:W-:Y:S01]  /*0760*/  @!P1 IMAD R16, R43, R38, RZ ;  /* 0x000000262b109224 */ /* 0x002fe200078e02ff */
[----:B------:R-:W-:Y:S01]  /*0770*/  @!P2 IADD3 R55, PT, PT, R25, R55, RZ ;  /* 0x000000371937a210 */ /* 0x000fe20007ffe0ff */
[----:B------:R-:W0:Y:S01]  /*0780*/  LDC.64 R34, c[0x0][0x3b8] ;  /* 0x0000ee00ff227b82 */ /* 0x000e220000000a00 */
[----:B------:R-:W-:Y:S02]  /*0790*/  @!P2 LEA R58, P5, R24, R30, 0x1 ;  /* 0x0000001e183aa211 */ /* 0x000fe400078a08ff */
[----:B------:R-:W-:Y:S01]  /*07a0*/  @!P2 LEA.HI.X R63, R18, R37, R27, 0x1, P4 ;  /* 0x00000025123fa211 */ /* 0x000fe200020f0c1b */
[----:B------:R-:W-:Y:S01]  /*07b0*/  @!P0 IMAD R18, R45, R56, RZ ;  /* 0x000000382d128224 */ /* 0x000fe200078e02ff */
[----:B------:R-:W-:Y:S01]  /*07c0*/  @!P2 LEA.HI.X R59, R24, R31, R55, 0x1, P5 ;  /* 0x0000001f183ba211 */ /* 0x000fe200028f0c37 */
[----:B------:R-:W-:-:S02]  /*07d0*/  @!P1 IMAD R55, R61, R39, R16 ;  /* 0x000000273d379224 */ /* 0x000fc400078e0210 */
[----:B------:R-:W-:Y:S01]  /*07e0*/  @!P1 IMAD.WIDE.U32 R60, R61, R38, R22 ;  /* 0x000000263d3c9225 */ /* 0x000fe200078e0016 */
[----:B------:R-:W1:Y:S01]  /*07f0*/  @!P1 LDC.64 R36, c[0x0][0x380] ;  /* 0x0000e000ff249b82 */ /* 0x000e620000000a00 */
[----:B------:R-:W-:Y:S02]  /*0800*/  CS2R R20, SRZ ;  /* 0x0000000000147805 */ /* 0x000fe4000001ff00 */
[----:B------:R-:W-:Y:S01]  /*0810*/  CS2R R22, SRZ ;  /* 0x0000000000167805 */ /* 0x000fe2000001ff00 */
[----:B------:R-:W-:Y:S01]  /*0820*/  @!P0 IMAD R57, R51, R57, R18 ;  /* 0x0000003933398224 */ /* 0x000fe200078e0212 */
[----:B------:R-:W-:Y:S02]  /*0830*/  CS2R R16, SRZ ;  /* 0x0000000000107805 */ /* 0x000fe4000001ff00 */
[----:B------:R-:W-:Y:S01]  /*0840*/  CS2R R18, SRZ ;  /* 0x0000000000127805 */ /* 0x000fe2000001ff00 */
[----:B------:R-:W2:Y:S01]  /*0850*/  LDC.64 R38, c[0x0][0x3b8] ;  /* 0x0000ee00ff267b82 */ /* 0x000ea20000000a00 */
[----:B------:R-:W-:-:S02]  /*0860*/  CS2R R24, SRZ ;  /* 0x0000000000187805 */ /* 0x000fc4000001ff00 */
[----:B------:R-:W-:Y:S02]  /*0870*/  CS2R R26, SRZ ;  /* 0x00000000001a7805 */ /* 0x000fe4000001ff00 */
[----:B------:R-:W-:Y:S02]  /*0880*/  CS2R R28, SRZ ;  /* 0x00000000001c7805 */ /* 0x000fe4000001ff00 */
[----:B------:R-:W-:Y:S01]  /*0890*/  CS2R R30, SRZ ;  /* 0x00000000001e7805 */ /* 0x000fe2000001ff00 */
[----:B------:R3:W4:Y:S01]  /*08a0*/  @!P3 LDG.E.128 R20, desc[UR4][R64.64] ;  /* 0x000000044014b981 */ /* 0x000722000c1e1d00 */
[----:B------:R-:W2:Y:S03]  /*08b0*/  @!P0 LDC.64 R44, c[0x0][0x380] ;  /* 0x0000e000ff2c8b82 */ /* 0x000ea60000000a00 */
[----:B------:R-:W4:Y:S04]  /*08c0*/  @!P3 LDG.E.128 R16, desc[UR4][R68.64] ;  /* 0x000000044410b981 */ /* 0x000f28000c1e1d00 */
[----:B------:R-:W4:Y:S01]  /*08d0*/  @!P2 LDG.E.128 R24, desc[UR4][R62.64] ;  /* 0x000000043e18a981 */ /* 0x000f22000c1e1d00 */
[----:B------:R-:W2:Y:S01]  /*08e0*/  LDC.64 R42, c[0x0][0x3b0] ;  /* 0x0000ec00ff2a7b82 */ /* 0x000ea20000000a00 */
[----:B---3--:R-:W-:-:S02]  /*08f0*/  @!P0 IMAD.WIDE.U32 R64, R51, R56, R40 ;  /* 0x0000003833408225 */ /* 0x008fc400078e0028 */
[----:B------:R3:W4:Y:S05]  /*0900*/  @!P2 LDG.E.128 R28, desc[UR4][R58.64] ;  /* 0x000000043a1ca981 */ /* 0x00072a000c1e1d00 */
[----:B------:R-:W2:Y:S01]  /*0910*/  LDC.64 R40, c[0x0][0x3b0] ;  /* 0x0000ec00ff287b82 */ /* 0x000ea20000000a00 */
[----:B0-----:R-:W-:Y:S01]  /*0920*/  @!P1 IMAD R49, R49, R34, RZ ;  /* 0x0000002231319224 */ /* 0x001fe200078e02ff */
[----:B---3--:R-:W-:Y:S01]  /*0930*/  @!P1 MOV R59, R47 ;  /* 0x0000002f003b9202 */ /* 0x008fe20000000f00 */
[----:B------:R-:W-:Y:S01]  /*0940*/  @!P1 IMAD.MOV.U32 R58, RZ, RZ, R46 ;  /* 0x000000ffff3a9224 */ /* 0x000fe200078e002e */
[----:B-1----:R-:W-:Y:S01]  /*0950*/  @!P1 LEA R66, P2, R60, R36, 0x1 ;  /* 0x000000243c429211 */ /* 0x002fe200078408ff */
[----:B------:R-:W-:-:S02]  /*0960*/  @!P1 IMAD.IADD R55, R61, 0x1, R55 ;  /* 0x000000013d379824 */ /* 0x000fc400078e0237 */
[C---:B------:R-:W-:Y:S02]  /*0970*/  @!P1 IMAD R49, R32.reuse, R35, R49 ;  /* 0x0000002320319224 */ /* 0x040fe400078e0231 */
[----:B--2---:R-:W-:Y:S02]  /*0980*/  @!P0 IMAD R36, R33, R38, RZ ;  /* 0x0000002621248224 */ /* 0x004fe400078e02ff */
[----:B------:R-:W-:Y:S01]  /*0990*/  @!P1 IMAD.WIDE.U32 R34, R32, R34, R58 ;  /* 0x0000002220229225 */ /* 0x000fe200078e003a */
[----:B------:R-:W-:Y:S02]  /*09a0*/  @!P1 LEA.HI.X R67, R60, R37, R55, 0x1, P2 ;  /* 0x000000253c439211 */ /* 0x000fe400010f0c37 */
[----:B------:R-:W-:Y:S01]  /*09b0*/  @!P0 IADD3 R57, PT, PT, R65, R57, RZ ;  /* 0x0000003941398210 */ /* 0x000fe20007ffe0ff */
[C---:B------:R-:W-:Y:S01]  /*09c0*/  @!P0 IMAD R39, R7.reuse, R39, R36 ;  /* 0x0000002707278224 */ /* 0x040fe200078e0224 */
[----:B------:R-:W-:Y:S01]  /*09d0*/  @!P0 LEA R56, P2, R64, R44, 0x1 ;  /* 0x0000002c40388211 */ /* 0x000fe200078408ff */
[----:B------:R-:W-:Y:S01]  /*09e0*/  @!P0 IMAD.WIDE.U32 R46, R7, R38, R46 ;  /* 0x00000026072e8225 */ /* 0x000fe200078e002e */
[----:B------:R-:W-:-:S03]  /*09f0*/  @!P1 LEA R58, P3, R34, R42, 0x1 ;  /* 0x0000002a223a9211 */ /* 0x000fc600078608ff */
[----:B------:R-:W-:Y:S01]  /*0a00*/  @!P1 IMAD.IADD R32, R35, 0x1, R49 ;  /* 0x0000000123209824 */ /* 0x000fe200078e0231 */
[----:B------:R-:W-:Y:S02]  /*0a10*/  @!P0 LEA.HI.X R57, R64, R45, R57, 0x1, P2 ;  /* 0x0000002d40398211 */ /* 0x000fe400010f0c39 */
[----:B------:R-:W-:Y:S02]  /*0a20*/  @!P0 IADD3 R7, PT, PT, R47, R39, RZ ;  /* 0x000000272f078210 */ /* 0x000fe40007ffe0ff */
[----:B------:R-:W-:Y:S02]  /*0a30*/  CS2R R36, SRZ ;  /* 0x0000000000247805 */ /* 0x000fe4000001ff00 */
[----:B------:R-:W-:Y:S02]  /*0a40*/  @!P0 LEA R60, P2, R46, R40, 0x1 ;  /* 0x000000282e3c8211 */ /* 0x000fe400078408ff */
[----:B------:R-:W-:Y:S02]  /*0a50*/  @!P1 LEA.HI.X R59, R34, R43, R32, 0x1, P3 ;  /* 0x0000002b223b9211 */ /* 0x000fe400018f0c20 */
[----:B------:R-:W-:-:S02]  /*0a60*/  CS2R R32, SRZ ;  /* 0x0000000000207805 */ /* 0x000fc4000001ff00 */
[----:B------:R-:W-:Y:S02]  /*0a70*/  CS2R R34, SRZ ;  /* 0x0000000000227805 */ /* 0x000fe4000001ff00 */
[----:B------:R-:W-:Y:S02]  /*0a80*/  CS2R R38, SRZ ;  /* 0x0000000000267805 */ /* 0x000fe4000001ff00 */
[----:B------:R-:W-:Y:S02]  /*0a90*/  @!P0 LEA.HI.X R61, R46, R41, R7, 0x1, P2 ;  /* 0x000000292e3d8211 */ /* 0x000fe400010f0c07 */
[----:B------:R-:W-:Y:S02]  /*0aa0*/  CS2R R40, SRZ ;  /* 0x0000000000287805 */ /* 0x000fe4000001ff00 */
[----:B------:R-:W-:Y:S02]  /*0ab0*/  CS2R R42, SRZ ;  /* 0x00000000002a7805 */ /* 0x000fe4000001ff00 */
[----:B------:R-:W-:-:S02]  /*0ac0*/  CS2R R44, SRZ ;  /* 0x00000000002c7805 */ /* 0x000fc4000001ff00 */
[----:B------:R-:W-:Y:S01]  /*0ad0*/  CS2R R46, SRZ ;  /* 0x00000000002e7805 */ /* 0x000fe2000001ff00 */
[----:B------:R0:W2:Y:S01]  /*0ae0*/  @!P1 LDG.E.128 R32, desc[UR4][R66.64] ;  /* 0x0000000442209981 */ /* 0x0000a2000c1e1d00 */
[----:B------:R-:W1:Y:S03]  /*0af0*/  LDC.64 R64, c[0x0][0x408] ;  /* 0x00010200ff407b82 */ /* 0x000e660000000a00 */
[----:B------:R-:W3:Y:S04]  /*0b00*/  @!P1 LDG.E.128 R36, desc[UR4][R58.64] ;  /* 0x000000043a249981 */ /* 0x000ee8000c1e1d00 */
[----:B------:R4:W3:Y:S01]  /*0b10*/  @!P0 LDG.E.128 R40, desc[UR4][R56.64] ;  /* 0x0000000438288981 */ /* 0x0008e2000c1e1d00 */
[----:B0-----:R-:W0:Y:S03]  /*0b20*/  LDC.64 R66, c[0x0][0x400] ;  /* 0x00010000ff427b82 */ /* 0x001e260000000a00 */
[----:B------:R1:W3:Y:S01]  /*0b30*/  @!P0 LDG.E.128 R44, desc[UR4][R60.64] ;  /* 0x000000043c2c8981 */ /* 0x0002e2000c1e1d00 */
[----:B------:R-:W-:-:S02]  /*0b40*/  ISETP.GE.AND P0, PT, R0, R5, PT ;  /* 0x000000050000720c */ /* 0x000fc40003f06270 */
[C---:B----4-:R-:W-:Y:S02]  /*0b50*/  LOP3.LUT R7, R8.reuse, 0xffff0000, RZ, 0xc0, !PT ;  /* 0xffff000008077812 */ /* 0x050fe400078ec0ff */
[----:B------:R-:W-:Y:S02]  /*0b60*/  SHF.L.U32 R8, R8, 0x10, RZ ;  /* 0x0000001008087819 */ /* 0x000fe400000006ff */
[----:B------:R-:W-:-:S05]  /*0b70*/  LOP3.LUT R49, R12, 0xffff0000, RZ, 0xc0, !PT ;  /* 0xffff00000c317812 */ /* 0x000fca00078ec0ff */
[----:B------:R-:W-:Y:S01]  /*0b80*/  FMUL.FTZ R51, R7, R49 ;  /* 0x0000003107337220 */ /* 0x000fe20000410000 */
[----:B------:R-:W-:Y:S01]  /*0b90*/  IMAD.U32 R49, R12, 0x10000, RZ ;  /* 0x000100000c317824 */ /* 0x000fe200078e00ff */
[----:B------:R-:W-:Y:S01]  /*0ba0*/  SHF.L.U32 R12, R13, 0x10, RZ ;  /* 0x000000100d0c7819 */ /* 0x000fe200000006ff */
[C---:B------:R-:W-:Y:S02]  /*0bb0*/  IMAD.U32 R7, R9.reuse, 0x10000, RZ ;  /* 0x0001000009077824 */ /* 0x040fe400078e00ff */
[----:B------:R-:W-:Y:S01]  /*0bc0*/  FFMA.FTZ R56, R8, R49, R51 ;  /* 0x0000003108387223 */ /* 0x000fe20000010033 */
[----:B------:R-:W-:Y:S02]  /*0bd0*/  LOP3.LUT R9, R9, 0xffff0000, RZ, 0xc0, !PT ;  /* 0xffff000009097812 */ /* 0x000fe400078ec0ff */
[----:B------:R-:W-:Y:S01]  /*0be0*/  LOP3.LUT R8, R13, 0xffff0000, RZ, 0xc0, !PT ;  /* 0xffff00000d087812 */ /* 0x000fe200078ec0ff */
[----:B------:R-:W-:Y:S01]  /*0bf0*/  FFMA.FTZ R12, R7, R12, R56 ;  /* 0x0000000c070c7223 */ /* 0x000fe20000010038 */
[----:B------:R-:W-:-:S03]  /*0c00*/  IMAD.U32 R7, R10, 0x10000, RZ ;  /* 0x000100000a077824 */ /* 0x000fc600078e00ff */
[----:B------:R-:W-:Y:S01]  /*0c10*/  FFMA.FTZ R12, R9, R8, R12 ;  /* 0x00000008090c7223 */ /* 0x000fe2000001000c */
[----:B------:R-:W-:Y:S02]  /*0c20*/  SHF.L.U32 R8, R14, 0x10, RZ ;  /* 0x000000100e087819 */ /* 0x000fe400000006ff */
[----:B------:R-:W-:Y:S02]  /*0c30*/  LOP3.LUT R10, R10, 0xffff0000, RZ, 0xc0, !PT ;  /* 0xffff00000a0a7812 */ /* 0x000fe400078ec0ff */
[----:B------:R-:W-:Y:S01]  /*0c40*/  LOP3.LUT R9, R14, 0xffff0000, RZ, 0xc0, !PT ;  /* 0xffff00000e097812 */ /* 0x000fe200078ec0ff */
[----:B------:R-:W-:Y:S01]  /*0c50*/  FFMA.FTZ R13, R7, R8, R12 ;  /* 0x00000008070d7223 */ /* 0x000fe2000001000c */
[----:B------:R-:W-:Y:S01]  /*0c60*/  SHF.L.U32 R8, R15, 0x10, RZ ;  /* 0x000000100f087819 */ /* 0x000fe200000006ff */
[C---:B------:R-:W-:Y:S02]  /*0c70*/  IMAD.U32 R7, R11.reuse, 0x10000, RZ ;  /* 0x000100000b077824 */ /* 0x040fe400078e00ff */
[----:B------:R-:W-:Y:S01]  /*0c80*/  FFMA.FTZ R12, R10, R9, R13 ;  /* 0x000000090a0c7223 */ /* 0x000fe2000001000d */
[----:B------:R-:W-:-:S02]  /*0c90*/  LOP3.LUT R11, R11, 0xffff0000, RZ, 0xc0, !PT ;  /* 0xffff00000b0b7812 */ /* 0x000fc400078ec0ff */
[----:B------:R-:W-:Y:S01]  /*0ca0*/  LOP3.LUT R10, R15, 0xffff0000, RZ, 0xc0, !PT ;  /* 0xffff00000f0a7812 */ /* 0x000fe200078ec0ff */
[----:B------:R-:W-:-:S04]  /*0cb0*/  FFMA.FTZ R8, R7, R8, R12 ;  /* 0x0000000807087223 */ /* 0x000fc8000001000c */
[----:B------:R-:W-:Y:S01]  /*0cc0*/  FFMA.FTZ R7, R11, R10, R8 ;  /* 0x0000000a0b077223 */ /* 0x000fe20000010008 */
[C---:B------:R-:W-:Y:S02]  /*0cd0*/  LOP3.LUT R55, R20.reuse, 0xffff0000, RZ, 0xc0, !PT ;  /* 0xffff000014377812 */ /* 0x040fe400078ec0ff */
[----:B------:R-:W-:Y:S02]  /*0ce0*/  SHF.L.U32 R56, R20, 0x10, RZ ;  /* 0x0000001014387819 */ /* 0x000fe400000006ff */
[C---:B------:R-:W-:Y:S02]  /*0cf0*/  SHF.L.U32 R49, R16.reuse, 0x10, RZ ;  /* 0x0000001010317819 */ /* 0x040fe400000006ff */
[----:B------:R-:W-:Y:S02]  /*0d00*/  LOP3.LUT R16, R16, 0xffff0000, RZ, 0xc0, !PT ;  /* 0xffff000010107812 */ /* 0x000fe400078ec0ff */
[----:B------:R-:W-:Y:S01]  /*0d10*/  LOP3.LUT R20, R24, 0xffff0000, RZ, 0xc0, !PT ;  /* 0xffff000018147812 */ /* 0x000fe200078ec0ff */
[C---:B-1----:R-:W-:Y:S01]  /*0d20*/  IMAD.U32 R60, R21.reuse, 0x10000, RZ ;  /* 0x00010000153c7824 */ /* 0x042fe200078e00ff */
[----:B------:R-:W-:Y:S01]  /*0d30*/  LOP3.LUT R57, R28, 0xffff0000, RZ, 0xc0, !PT ;  /* 0xffff00001c397812 */ /* 0x000fe200078ec0ff */
[----:B------:R-:W-:Y:S01]  /*0d40*/  FMUL.FTZ R16, R16, R55 ;  /* 0x0000003710107220 */ /* 0x000fe20000410000 */
[----:B------:R-:W-:Y:S01]  /*0d50*/  LOP3.LUT R14, R21, 0xffff0000, RZ, 0xc0, !PT ;  /* 0xffff0000150e7812 */ /* 0x000fe200078ec0ff */
[----:B------:R-:W-:Y:S01]  /*0d60*/  IMAD.U32 R21, R28, 0x10000, RZ ;  /* 0x000100001c157824 */ /* 0x000fe200078e00ff */
[----:B------:R-:W-:Y:S01]  /*0d70*/  SHF.L.U32 R24, R24, 0x10, RZ ;  /* 0x0000001018187819 */ /* 0x000fe200000006ff */
[----:B------:R-:W-:Y:S01]  /*0d80*/  FMUL.FTZ R57, R20, R57 ;  /* 0x0000003914397220 */ /* 0x000fe20000410000 */
[----:B------:R-:W-:-:S02]  /*0d90*/  IMAD.U32 R13, R17, 0x10000, RZ ;  /* 0x00010000110d7824 */ /* 0x000fc400078e00ff */
[----:B------:R-:W-:Y:S01]  /*0da0*/  FFMA.FTZ R56, R49, R56, R16 ;  /* 0x0000003831387223 */ /* 0x000fe20000010010 */
[C---:B------:R-:W-:Y:S01]  /*0db0*/  IMAD.U32 R12, R23.reuse, 0x10000, RZ ;  /* 0x00010000170c7824 */ /* 0x040fe200078e00ff */
[----:B------:R-:W-:Y:S01]  /*0dc0*/  LOP3.LUT R8, R23, 0xffff0000, RZ, 0xc0, !PT ;  /* 0xffff000017087812 */ /* 0x000fe200078ec0ff */
[----:B------:R-:W-:Y:S01]  /*0dd0*/  IMAD.U32 R23, R29, 0x10000, RZ ;  /* 0x000100001d177824 */ /* 0x000fe200078e00ff */
[----:B------:R-:W-:Y:S01]  /*0de0*/  SHF.L.U32 R16, R25, 0x10, RZ ;  /* 0x0000001019107819 */ /* 0x000fe200000006ff */
[----:B------:R-:W-:Y:S01]  /*0df0*/  FFMA.FTZ R21, R24, R21, R57 ;  /* 0x0000001518157223 */ /* 0x000fe20000010039 */
[----:B------:R-:W-:Y:S01]  /*0e00*/  LOP3.LUT R17, R17, 0xffff0000, RZ, 0xc0, !PT ;  /* 0xffff000011117812 */ /* 0x000fe200078ec0ff */
[----:B------:R-:W-:Y:S01]  /*0e10*/  FFMA.FTZ R56, R13, R60, R56 ;  /* 0x0000003c0d387223 */ /* 0x000fe20000010038 */
[----:B------:R-:W-:Y:S01]  /*0e20*/  LOP3.LUT R25, R25, 0xffff0000, RZ, 0xc0, !PT ;  /* 0xffff000019197812 */ /* 0x000fe200078ec0ff */
[----:B------:R-:W-:Y:S01]  /*0e30*/  FFMA.FTZ R16, R16, R23, R21 ;  /* 0x0000001710107223 */ /* 0x000fe20000010015 */
[----:B------:R-:W-:Y:S01]  /*0e40*/  LOP3.LUT R20, R29, 0xffff0000, RZ, 0xc0, !PT ;  /* 0xffff00001d147812 */ /* 0x000fe200078ec0ff */
[----:B------:R-:W-:Y:S01]  /*0e50*/  FFMA.FTZ R17, R17, R14, R56 ;  /* 0x0000000e11117223 */ /* 0x000fe20000010038 */
[----:B------:R-:W-:-:S02]  /*0e60*/  SHF.L.U32 R10, R18, 0x10, RZ ;  /* 0x00000010120a7819 */ /* 0x000fc400000006ff */
[----:B------:R-:W-:Y:S01]  /*0e70*/  SHF.L.U32 R15, R22, 0x10, RZ ;  /* 0x00000010160f7819 */ /* 0x000fe200000006ff */
[----:B------:R-:W-:Y:S01]  /*0e80*/  IMAD.U32 R14, R30, 0x10000, RZ ;  /* 0x000100001e0e7824 */ /* 0x000fe200078e00ff */
[----:B------:R-:W-:Y:S01]  /*0e90*/  SHF.L.U32 R13, R26, 0x10, RZ ;  /* 0x000000101a0d7819 */ /* 0x000fe200000006ff */
[----:B------:R-:W-:Y:S01]  /*0ea0*/  FFMA.FTZ R16, R25, R20, R16 ;  /* 0x0000001419107223 */ /* 0x000fe20000010010 */
[----:B------:R-:W-:Y:S01]  /*0eb0*/  LOP3.LUT R18, R18, 0xffff0000, RZ, 0xc0, !PT ;  /* 0xffff000012127812 */ /* 0x000fe200078ec0ff */
[----:B------:R-:W-:Y:S01]  /*0ec0*/  FFMA.FTZ R17, R10, R15, R17 ;  /* 0x0000000f0a117223 */ /* 0x000fe20000010011 */
[----:B------:R-:W-:Y:S01]  /*0ed0*/  LOP3.LUT R11, R22, 0xffff0000, RZ, 0xc0, !PT ;  /* 0xffff0000160b7812 */ /* 0x000fe200078ec0ff */
[----:B------:R-:W-:Y:S01]  /*0ee0*/  FFMA.FTZ R13, R13, R14, R16 ;  /* 0x0000000e0d0d7223 */ /* 0x000fe20000010010 */
[----:B------:R-:W-:Y:S02]  /*0ef0*/  LOP3.LUT R26, R26, 0xffff0000, RZ, 0xc0, !PT ;  /* 0xffff00001a1a7812 */ /* 0x000fe400078ec0ff */
[----:B------:R-:W-:Y:S01]  /*0f00*/  LOP3.LUT R15, R30, 0xffff0000, RZ, 0xc0, !PT ;  /* 0xffff00001e0f7812 */ /* 0x000fe200078ec0ff */
[----:B------:R-:W-:Y:S01]  /*0f10*/  FFMA.FTZ R18, R18, R11, R17 ;  /* 0x0000000b12127223 */ /* 0x000fe20000010011 */
[----:B------:R-:W-:Y:S01]  /*0f20*/  SHF.L.U32 R14, R27, 0x10, RZ ;  /* 0x000000101b0e7819 */ /* 0x000fe200000006ff */
[----:B------:R-:W-:-:S02]  /*0f30*/  IMAD.U32 R11, R31, 0x10000, RZ ;  /* 0x000100001f0b7824 */ /* 0x000fc400078e00ff */
[----:B------:R-:W-:-:S04]  /*0f40*/  FFMA.FTZ R13, R26, R15, R13 ;  /* 0x0000000f1a0d7223 */ /* 0x000fc8000001000d */
[----:B------:R-:W-:Y:S01]  /*0f50*/  FFMA.FTZ R14, R14, R11, R13 ;  /* 0x0000000b0e0e7223 */ /* 0x000fe2000001000d */
[C---:B--2---:R-:W-:Y:S02]  /*0f60*/  SHF.L.U32 R13, R32.reuse, 0x10, RZ ;  /* 0x00000010200d7819 */ /* 0x044fe400000006ff */
[----:B------:R-:W-:Y:S02]  /*0f70*/  LOP3.LUT R32, R32, 0xffff0000, RZ, 0xc0, !PT ;  /* 0xffff000020207812 */ /* 0x000fe400078ec0ff */
[C---:B---3--:R-:W-:Y:S02]  /*0f80*/  LOP3.LUT R21, R36.reuse, 0xffff0000, RZ, 0xc0, !PT ;  /* 0xffff000024157812 */ /* 0x048fe400078ec0ff */
[----:B------:R-:W-:Y:S02]  /*0f90*/  SHF.L.U32 R20, R36, 0x10, RZ ;  /* 0x0000001024147819 */ /* 0x000fe400000006ff */
[----:B------:R-:W-:Y:S01]  /*0fa0*/  LOP3.LUT R15, R40, 0xffff0000, RZ, 0xc0, !PT ;  /* 0xffff0000280f7812 */ /* 0x000fe200078ec0ff */
[----:B------:R-:W-:Y:S01]  /*0fb0*/  FMUL.FTZ R32, R32, R21 ;  /* 0x0000001520207220 */ /* 0x000fe20000410000 */
[C---:B------:R-:W-:Y:S01]  /*0fc0*/  LOP3.LUT R22, R44.reuse, 0xffff0000, RZ, 0xc0, !PT ;  /* 0xffff00002c167812 */ /* 0x040fe200078ec0ff */
[----:B------:R-:W-:Y:S01]  /*0fd0*/  IMAD.U32 R21, R44, 0x10000, RZ ;  /* 0x000100002c157824 */ /* 0x000fe200078e00ff */
[----:B------:R-:W-:Y:S01]  /*0fe0*/  SHF.L.U32 R40, R40, 0x10, RZ ;  /* 0x0000001028287819 */ /* 0x000fe200000006ff */
[----:B------:R-:W-:-:S02]  /*0ff0*/  IMAD.U32 R17, R33, 0x10000, RZ ;  /* 0x0001000021117824 */ /* 0x000fc400078e00ff */
[----:B------:R-:W-:Y:S01]  /*1000*/  FMUL.FTZ R15, R15, R22 ;  /* 0x000000160f0f7220 */ /* 0x000fe20000410000 */
[----:B------:R-:W-:Y:S02]  /*1010*/  IMAD.U32 R24, R37, 0x10000, RZ ;  /* 0x0001000025187824 */ /* 0x000fe400078e00ff */
[----:B------:R-:W-:Y:S01]  /*1020*/  FFMA.FTZ R32, R13, R20, R32 ;  /* 0x000000140d207223 */ /* 0x000fe20000010020 */
[----:B------:R-:W-:Y:S01]  /*1030*/  SHF.L.U32 R13, R41, 0x10, RZ ;  /* 0x00000010290d7819 */ /* 0x000fe200000006ff */
[----:B------:R-:W-:Y:S02]  /*1040*/  IMAD.U32 R20, R45, 0x10000, RZ ;  /* 0x000100002d147824 */ /* 0x000fe400078e00ff */
[----:B------:R-:W-:Y:S01]  /*1050*/  FFMA.FTZ R40, R40, R21, R15 ;  /* 0x0000001528287223 */ /* 0x000fe2000001000f */
[----:B------:R-:W-:Y:S01]  /*1060*/  LOP3.LUT R33, R33, 0xffff0000, RZ, 0xc0, !PT ;  /* 0xffff000021217812 */ /* 0x000fe200078ec0ff */
[----:B------:R-:W-:Y:S01]  /*1070*/  FFMA.FTZ R24, R17, R24, R32 ;  /* 0x0000001811187223 */ /* 0x000fe20000010020 */
[----:B------:R-:W-:Y:S01]  /*1080*/  LOP3.LUT R26, R37, 0xffff0000, RZ, 0xc0, !PT ;  /* 0xffff0000251a7812 */ /* 0x000fe200078ec0ff */
[----:B------:R-:W-:Y:S01]  /*1090*/  FFMA.FTZ R40, R13, R20, R40 ;  /* 0x000000140d287223 */ /* 0x000fe20000010028 */
[----:B------:R-:W-:-:S02]  /*10a0*/  LOP3.LUT R41, R41, 0xffff0000, RZ, 0xc0, !PT ;  /* 0xffff000029297812 */ /* 0x000fc400078ec0ff */
[----:B------:R-:W-:Y:S01]  /*10b0*/  LOP3.LUT R22, R45, 0xffff0000, RZ, 0xc0, !PT ;  /* 0xffff00002d167812 */ /* 0x000fe200078ec0ff */
[----:B------:R-:W-:Y:S01]  /*10c0*/  FFMA.FTZ R24, R33, R26, R24 ;  /* 0x0000001a21187223 */ /* 0x000fe20000010018 */
[----:B------:R-:W-:Y:S02]  /*10d0*/  SHF.L.U32 R11, R34, 0x10, RZ ;  /* 0x00000010220b7819 */ /* 0x000fe400000006ff */
[----:B------:R-:W-:Y:S01]  /*10e0*/  SHF.L.U32 R28, R38, 0x10, RZ ;  /* 0x00000010261c7819 */ /* 0x000fe200000006ff */
[----:B------:R-:W-:Y:S01]  /*10f0*/  IMAD.U32 R20, R46, 0x10000, RZ ;  /* 0x000100002e147824 */ /* 0x000fe200078e00ff */
[----:B------:R-:W-:Y:S01]  /*1100*/  SHF.L.U32 R13, R42, 0x10, RZ ;  /* 0x000000102a0d7819 */ /* 0x000fe200000006ff */
[----:B------:R-:W-:Y:S01]  /*1110*/  FFMA.FTZ R22, R41, R22, R40 ;  /* 0x0000001629167223 */ /* 0x000fe20000010028 */
[----:B------:R-:W-:Y:S01]  /*1120*/  IMAD.U32 R9, R19, 0x10000, RZ ;  /* 0x0001000013097824 */ /* 0x000fe200078e00ff */
[----:B------:R-:W-:Y:S01]  /*1130*/  LOP3.LUT R34, R34, 0xffff0000, RZ, 0xc0, !PT ;  /* 0xffff000022227812 */ /* 0x000fe200078ec0ff */
[----:B------:R-:W-:Y:S01]  /*1140*/  FFMA.FTZ R11, R11, R28, R24 ;  /* 0x0000001c0b0b7223 */ /* 0x000fe20000010018 */
[----:B------:R-:W-:Y:S01]  /*1150*/  LOP3.LUT R23, R38, 0xffff0000, RZ, 0xc0, !PT ;  /* 0xffff000026177812 */ /* 0x000fe200078ec0ff */
[----:B------:R-:W-:Y:S01]  /*1160*/  FFMA.FTZ R13, R13, R20, R22 ;  /* 0x000000140d0d7223 */ /* 0x000fe20000010016 */
[----:B------:R-:W-:-:S02]  /*1170*/  LOP3.LUT R42, R42, 0xffff0000, RZ, 0xc0, !PT ;  /* 0xffff00002a2a7812 */ /* 0x000fc400078ec0ff */
[----:B------:R-:W-:Y:S01]  /*1180*/  LOP3.LUT R15, R46, 0xffff0000, RZ, 0xc0, !PT ;  /* 0xffff00002e0f7812 */ /* 0x000fe200078ec0ff */
[----:B------:R-:W-:Y:S01]  /*1190*/  FFMA.FTZ R12, R9, R12, R18 ;  /* 0x0000000c090c7223 */ /* 0x000fe20000010012 */
[----:B------:R-:W-:Y:S02]  /*11a0*/  IMAD.U32 R9, R35, 0x10000, RZ ;  /* 0x0001000023097824 */ /* 0x000fe400078e00ff */
[----:B------:R-:W-:Y:S01]  /*11b0*/  FFMA.FTZ R34, R34, R23, R11 ;  /* 0x0000001722227223 */ /* 0x000fe2000001000b */
[----:B------:R-:W-:Y:S01]  /*11c0*/  IMAD.U32 R18, R39, 0x10000, RZ ;  /* 0x0001000027127824 */ /* 0x000fe200078e00ff */
[----:B------:R-:W-:Y:S01]  /*11d0*/  SHF.L.U32 R11, R43, 0x10, RZ ;  /* 0x000000102b0b7819 */ /* 0x000fe200000006ff */
[----:B------:R-:W-:Y:S02]  /*11e0*/  IMAD.U32 R20, R47, 0x10000, RZ ;  /* 0x000100002f147824 */ /* 0x000fe400078e00ff */
[----:B------:R-:W-:Y:S01]  /*11f0*/  FFMA.FTZ R42, R42, R15, R13 ;  /* 0x0000000f2a2a7223 */ /* 0x000fe2000001000d */
[----:B------:R-:W-:Y:S01]  /*1200*/  FFMA.FTZ R34, R9, R18, R34 ;  /* 0x0000001209227223 */ /* 0x000fe20000010022 */
[----:B------:R-:W-:-:S02]  /*1210*/  LOP3.LUT R19, R19, 0xffff0000, RZ, 0xc0, !PT ;  /* 0xffff000013137812 */ /* 0x000fc400078ec0ff */
[----:B------:R-:W-:Y:S01]  /*1220*/  LOP3.LUT R27, R27, 0xffff0000, RZ, 0xc0, !PT ;  /* 0xffff00001b1b7812 */ /* 0x000fe200078ec0ff */
[----:B------:R-:W-:Y:S01]  /*1230*/  FFMA.FTZ R20, R11, R20, R42 ;  /* 0x000000140b147223 */ /* 0x000fe2000001002a */
[----:B------:R-:W-:Y:S02]  /*1240*/  LOP3.LUT R10, R31, 0xffff0000, RZ, 0xc0, !PT ;  /* 0xffff00001f0a7812 */ /* 0x000fe400078ec0ff */
[----:B------:R-:W-:Y:S02]  /*1250*/  LOP3.LUT R35, R35, 0xffff0000, RZ, 0xc0, !PT ;  /* 0xffff000023237812 */ /* 0x000fe400078ec0ff */
[----:B------:R-:W-:Y:S02]  /*1260*/  LOP3.LUT R16, R39, 0xffff0000, RZ, 0xc0, !PT ;  /* 0xffff000027107812 */ /* 0x000fe400078ec0ff */
[----:B------:R-:W-:Y:S02]  /*1270*/  LOP3.LUT R43, R43, 0xffff0000, RZ, 0xc0, !PT ;  /* 0xffff00002b2b7812 */ /* 0x000fe400078ec0ff */
[----:B------:R-:W-:Y:S01]  /*1280*/  LOP3.LUT R18, R47, 0xffff0000, RZ, 0xc0, !PT ;  /* 0xffff00002f127812 */ /* 0x000fe200078ec0ff */
[----:B------:R-:W-:Y:S01]  /*1290*/  FFMA.FTZ R12, R19, R8, R12 ;  /* 0x00000008130c7223 */ /* 0x000fe2000001000c */
[----:B------:R-:W-:Y:S01]  /*12a0*/  FFMA.FTZ R14, R27, R10, R14 ;  /* 0x0000000a1b0e7223 */ /* 0x000fe2000001000e */
[----:B------:R-:W-:-:S02]  /*12b0*/  FFMA.FTZ R34, R35, R16, R34 ;  /* 0x0000001023227223 */ /* 0x000fc40000010022 */
[----:B------:R-:W-:Y:S01]  /*12c0*/  FFMA.FTZ R18, R43, R18, R20 ;  /* 0x000000122b127223 */ /* 0x000fe20000010014 */
[----:B------:R-:W1:Y:S04]  /*12d0*/  SHFL.BFLY PT, R8, R7, 0x8, 0x1f ;  /* 0x0d001f0007087f89 */ /* 0x000e6800000e0000 */
[----:B------:R-:W2:Y:S04]  /*12e0*/  SHFL.BFLY PT, R9, R12, 0x8, 0x1f ;  /* 0x0d001f000c097f89 */ /* 0x000ea800000e0000 */
[----:B------:R-:W3:Y:S04]  /*12f0*/  SHFL.BFLY PT, R13, R14, 0x8, 0x1f ;  /* 0x0d001f000e0d7f89 */ /* 0x000ee800000e0000 */
[----:B------:R-:W4:Y:S04]  /*1300*/  SHFL.BFLY PT, R17, R34, 0x8, 0x1f ;  /* 0x0d001f0022117f89 */ /* 0x000f2800000e0000 */
[----:B------:R-:W0:Y:S01]  /*1310*/  SHFL.BFLY PT, R19, R18, 0x8, 0x1f ;  /* 0x0d001f0012137f89 */ /* 0x000e2200000e0000 */
[----:B-1----:R-:W-:Y:S01]  /*1320*/  FADD.FTZ R8, R7, R8 ;  /* 0x0000000807087221 */ /* 0x002fe20000010000 */
[----:B--2---:R-:W-:Y:S01]  /*1330*/  FADD.FTZ R11, R12, R9 ;  /* 0x000000090c0b7221 */ /* 0x004fe20000010000 */
[----:B---3--:R-:W-:-:S03]  /*1340*/  FADD.FTZ R15, R14, R13 ;  /* 0x0000000d0e0f7221 */ /* 0x008fc60000010000 */
[----:B------:R-:W1:Y:S01]  /*1350*/  SHFL.BFLY PT, R9, R8, 0x4, 0x1f ;  /* 0x0c801f0008097f89 */ /* 0x000e6200000e0000 */
[----:B----4-:R-:W-:Y:S01]  /*1360*/  FADD.FTZ R17, R34, R17 ;  /* 0x0000001122117221 */ /* 0x010fe20000010000 */
[----:B0-----:R-:W-:Y:S02]  /*1370*/  FADD.FTZ R20, R18, R19 ;  /* 0x0000001312147221 */ /* 0x001fe40000010000 */
[----:B------:R-:W0:Y:S04]  /*1380*/  SHFL.BFLY PT, R10, R11, 0x4, 0x1f ;  /* 0x0c801f000b0a7f89 */ /* 0x000e2800000e0000 */
[----:B------:R-:W2:Y:S04]  /*1390*/  SHFL.BFLY PT, R16, R15, 0x4, 0x1f ;  /* 0x0c801f000f107f89 */ /* 0x000ea800000e0000 */
[----:B------:R-:W3:Y:S04]  /*13a0*/  SHFL.BFLY PT, R14, R17, 0x4, 0x1f ;  /* 0x0c801f00110e7f89 */ /* 0x000ee800000e0000 */
[----:B------:R-:W4:Y:S01]  /*13b0*/  SHFL.BFLY PT, R7, R20, 0x4, 0x1f ;  /* 0x0c801f0014077f89 */ /* 0x000f2200000e0000 */
[----:B------:R-:W-:Y:S01]  /*13c0*/  ISETP.GT.U32.OR P0, PT, R0, 0x4f, P0 ;  /* 0x0000004f0000780c */ /* 0x000fe20000704470 */
[----:B-1----:R-:W-:Y:S01]  /*13d0*/  FADD.FTZ R9, R8, R9 ;  /* 0x0000000908097221 */ /* 0x002fe20000010000 */
[----:B0-----:R-:W-:Y:S01]  /*13e0*/  FADD.FTZ R12, R11, R10 ;  /* 0x0000000a0b0c7221 */ /* 0x001fe20000010000 */
[----:B--2---:R-:W-:-:S03]  /*13f0*/  FADD.FTZ R16, R15, R16 ;  /* 0x000000100f107221 */ /* 0x004fc60000010000 */
[----:B------:R-:W0:Y:S07]  /*1400*/  SHFL.BFLY PT, R10, R9, 0x2, 0x1f ;  /* 0x0c401f00090a7f89 */ /* 0x000e2e00000e0000 */
[----:B------:R-:W1:Y:S01]  /*1410*/  @!P0 LDC.64 R62, c[0x0][0x3f8] ;  /* 0x0000fe00ff3e8b82 */ /* 0x000e620000000a00 */
[----:B---3--:R-:W-:Y:S01]  /*1420*/  FADD.FTZ R14, R17, R14 ;  /* 0x0000000e110e7221 */ /* 0x008fe20000010000 */
[----:B----4-:R-:W-:Y:S01]  /*1430*/  FADD.FTZ R18, R20, R7 ;  /* 0x0000000714127221 */ /* 0x010fe20000010000 */
[----:B------:R-:W2:Y:S04]  /*1440*/  SHFL.BFLY PT, R13, R12, 0x2, 0x1f ;  /* 0x0c401f000c0d7f89 */ /* 0x000ea800000e0000 */
[----:B------:R-:W3:Y:S04]  /*1450*/  SHFL.BFLY PT, R11, R16, 0x2, 0x1f ;  /* 0x0c401f00100b7f89 */ /* 0x000ee800000e0000 */
[----:B------:R-:W4:Y:S04]  /*1460*/  SHFL.BFLY PT, R19, R14, 0x2, 0x1f ;  /* 0x0c401f000e137f89 */ /* 0x000f2800000e0000 */
[----:B------:R-:W4:Y:S01]  /*1470*/  SHFL.BFLY PT, R17, R18, 0x2, 0x1f ;  /* 0x0c401f0012117f89 */ /* 0x000f2200000e0000 */
[----:B------:R-:W-:Y:S01]  /*1480*/  IMAD R58, R3, 0x50, RZ ;  /* 0x00000050033a7824 */ /* 0x000fe200078e02ff */
[----:B------:R-:W-:-:S02]  /*1490*/  IADD3 R50, PT, PT, R50, 0x4f, RZ ;  /* 0x0000004f32327810 */ /* 0x000fc40007ffe0ff */
[----:B------:R-:W-:Y:S01]  /*14a0*/  @!P0 MOV R69, RZ ;  /* 0x000000ff00458202 */ /* 0x000fe20000000f00 */
[----:B------:R-:W-:Y:S02]  /*14b0*/  @!P0 IMAD.IADD R68, R58, 0x1, R0 ;  /* 0x000000013a448824 */ /* 0x000fe400078e0200 */
[----:B------:R-:W-:-:S04]  /*14c0*/  IMAD.HI R8, R50, 0x66666667, RZ ;  /* 0x6666666732087827 */ /* 0x000fc800078e02ff */
[----:B0-----:R-:W-:Y:S01]  /*14d0*/  FADD.FTZ R7, R9, R10 ;  /* 0x0000000a09077221 */ /* 0x001fe20000010000 */
[----:B------:R-:W-:Y:S01]  /*14e0*/  @!P0 IMAD.WIDE.U32 R68, R66, UR6, R68 ;  /* 0x0000000642448c25 */ /* 0x000fe2000f8e0044 */
[----:B------:R-:W-:-:S03]  /*14f0*/  SHF.R.U32.HI R9, RZ, 0x1f, R8 ;  /* 0x0000001fff097819 */ /* 0x000fc60000011608 */
[----:B--2---:R-:W-:Y:S01]  /*1500*/  FADD.FTZ R13, R12, R13 ;  /* 0x0000000d0c0d7221 */ /* 0x004fe20000010000 */
[----:B------:R-:W-:Y:S02]  /*1510*/  @!P0 IMAD R69, R67, UR6, R69 ;  /* 0x0000000643458c24 */ /* 0x000fe4000f8e0245 */
[----:B---3--:R-:W-:Y:S01]  /*1520*/  FADD.FTZ R15, R16, R11 ;  /* 0x0000000b100f7221 */ /* 0x008fe20000010000 */
[----:B------:R-:W-:Y:S01]  /*1530*/  LEA.HI.SX32 R9, R8, R9, 0x1b ;  /* 0x0000000908097211 */ /* 0x000fe200078fdaff */
[----:B----4-:R-:W-:Y:S01]  /*1540*/  FADD.FTZ R19, R14, R19 ;  /* 0x000000130e137221 */ /* 0x010fe20000010000 */
[----:B------:R-:W-:Y:S01]  /*1550*/  FADD.FTZ R17, R18, R17 ;  /* 0x0000001112117221 */ /* 0x000fe20000010000 */
[----:B------:R-:W-:Y:S01]  /*1560*/  @!P0 IMAD.WIDE.U32 R68, R64, UR7, R68 ;  /* 0x0000000740448c25 */ /* 0x000fe2000f8e0044 */
[----:B------:R-:W0:Y:S01]  /*1570*/  SHFL.BFLY PT, R12, R7, 0x1, 0x1f ;  /* 0x0c201f00070c7f89 */ /* 0x000e2200000e0000 */
[----:B------:R-:W2:Y:S03]  /*1580*/  LDC.64 R10, c[0x0][0x440] ;  /* 0x00011000ff0a7b82 */ /* 0x000ea60000000a00 */
[----:B------:R-:W3:Y:S01]  /*1590*/  SHFL.BFLY PT, R14, R13, 0x1, 0x1f ;  /* 0x0c201f000d0e7f89 */ /* 0x000ee200000e0000 */
[----:B------:R-:W-:-:S03]  /*15a0*/  @!P0 IMAD R65, R65, UR7, R69 ;  /* 0x0000000741418c24 */ /* 0x000fc6000f8e0245 */
[----:B------:R-:W4:Y:S01]  /*15b0*/  SHFL.BFLY PT, R16, R15, 0x1, 0x1f ;  /* 0x0c201f000f107f89 */ /* 0x000f2200000e0000 */
[----:B------:R-:W-:-:S03]  /*15c0*/  IMAD R50, R9, 0x50, -R50 ;  /* 0x0000005009327824 */ /* 0x000fc600078e0a32 */
[----:B------:R-:W4:Y:S04]  /*15d0*/  SHFL.BFLY PT, R18, R19, 0x1, 0x1f ;  /* 0x0c201f0013127f89 */ /* 0x000f2800000e0000 */
[----:B------:R-:W4:Y:S01]  /*15e0*/  SHFL.BFLY PT, R20, R17, 0x1, 0x1f ;  /* 0x0c201f0011147f89 */ /* 0x000f2200000e0000 */
[C---:B-1----:R-:W-:Y:S01]  /*15f0*/  @!P0 LEA R62, P1, R68.reuse, R62, 0x2 ;  /* 0x0000003e443e8211 */ /* 0x042fe200078210ff */
[----:B------:R-:W1:Y:S03]  /*1600*/  LDC.64 R8, c[0x0][0x448] ;  /* 0x00011200ff087b82 */ /* 0x000e660000000a00 */
[----:B------:R-:W-:Y:S02]  /*1610*/  @!P0 LEA.HI.X R63, R68, R63, R65, 0x2, P1 ;  /* 0x0000003f443f8211 */ /* 0x000fe400008f1441 */
[----:B------:R-:W-:Y:S01]  /*1620*/  ISETP.NE.AND P1, PT, R54, RZ, PT ;  /* 0x000000ff3600720c */ /* 0x000fe20003f25270 */
[----:B------:R-:W-:Y:S01]  /*1630*/  IMAD.MOV.U32 R51, RZ, RZ, 0x7f800000 ;  /* 0x7f800000ff337424 */ /* 0x000fe200078e00ff */
[----:B------:R-:W-:Y:S01]  /*1640*/  IADD3 R21, PT, PT, R5, 0x4f, R50 ;  /* 0x0000004f05157810 */ /* 0x000fe20007ffe032 */
[----:B------:R-:W-:Y:S04]  /*1650*/  BSSY.RECONVERGENT B0, `(.L_x_28) ;  /* 0x0000027000007945 */ /* 0x000fe80003800200 */
[----:B------:R1:W5:Y:S01]  /*1660*/  @!P0 LDG.E R51, desc[UR4][R62.64] ;  /* 0x000000043e338981 */ /* 0x000362000c1e1900 */
[----:B------:R-:W-:Y:S01]  /*1670*/  ISETP.GE.AND P0, PT, R0, R21, PT ;  /* 0x000000150000720c */ /* 0x000fe20003f06270 */
[----:B------:R-:W-:-:S02]  /*1680*/  IMAD R21, R3, 0xa00, R0 ;  /* 0x00000a0003157824 */ /* 0x000fc400078e0200 */
[----:B0-----:R-:W-:Y:S01]  /*1690*/  FADD.FTZ R22, R7, R12 ;  /* 0x0000000c07167221 */ /* 0x001fe20000010000 */
[----:B---3--:R-:W-:Y:S01]  /*16a0*/  FADD.FTZ R13, R13, R14 ;  /* 0x0000000e0d0d7221 */ /* 0x008fe20000010000 */
[----:B------:R-:W-:Y:S01]  /*16b0*/  ISETP.GT.U32.OR P0, PT, R0, 0x4f, P0 ;  /* 0x0000004f0000780c */ /* 0x000fe20000704470 */
[----:B----4-:R-:W-:Y:S01]  /*16c0*/  FADD.FTZ R23, R15, R16 ;  /* 0x000000100f177221 */ /* 0x010fe20000010000 */
[----:B------:R-:W-:Y:S01]  /*16d0*/  FADD.FTZ R24, R19, R18 ;  /* 0x0000001213187221 */ /* 0x000fe20000010000 */
[----:B------:R-:W-:Y:S02]  /*16e0*/  IMAD.SHL.U32 R12, R21, 0x4, RZ ;  /* 0x00000004150c7824 */ /* 0x000fe400078e00ff */
[----:B------:R-:W-:Y:S01]  /*16f0*/  FADD.FTZ R20, R17, R20 ;  /* 0x0000001411147221 */ /* 0x000fe20000010000 */
[----:B------:R-:W-:Y:S07]  /*1700*/  @P1 BRA `(.L_x_29) ;  /* 0x00000000006c1947 */ /* 0x000fee0003800000 */
[----:B------:R-:W0:Y:S01]  /*1710*/  LDC.64 R16, c[0x0][0x3e8] ;  /* 0x0000fa00ff107b82 */ /* 0x000e220000000a00 */
[----:B------:R-:W-:Y:S01]  /*1720*/  MOV R59, RZ ;  /* 0x000000ff003b7202 */ /* 0x000fe20000000f00 */
[----:B------:R-:W3:Y:S01]  /*1730*/  LDCU.64 UR8, c[0x0][0x3d0] ;  /* 0x00007a00ff0877ac */ /* 0x000ee20008000a00 */
[-C--:B------:R-:W-:Y:S02]  /*1740*/  ISETP.GE.AND P2, PT, R6, R5.reuse, PT ;  /* 0x000000050600720c */ /* 0x080fe40003f46270 */
[-C--:B------:R-:W-:Y:S02]  /*1750*/  ISETP.GE.AND P1, PT, R48, R5.reuse, PT ;  /* 0x000000053000720c */ /* 0x080fe40003f26270 */
[-C--:B------:R-:W-:Y:S01]  /*1760*/  ISETP.GE.AND P5, PT, R52, R5.reuse, PT ;  /* 0x000000053400720c */ /* 0x080fe20003fa6270 */
[----:B------:R-:W4:Y:S01]  /*1770*/  LDC.64 R18, c[0x0][0x3f0] ;  /* 0x0000fc00ff127b82 */ /* 0x000f220000000a00 */
[----:B------:R-:W-:Y:S02]  /*1780*/  ISETP.GE.AND P4, PT, R2, R5, PT ;  /* 0x000000050200720c */ /* 0x000fe40003f86270 */
[----:B------:R-:W-:Y:S01]  /*1790*/  FSEL R21, R20, RZ, !P1 ;  /* 0x000000ff14157208 */ /* 0x000fe20004800000 */
[----:B0-----:R-:W-:-:S04]  /*17a0*/  IMAD.WIDE.U32 R14, R16, UR6, R58 ;  /* 0x00000006100e7c25 */ /* 0x001fc8000f8e003a */
[----:B------:R-:W-:Y:S02]  /*17b0*/  IMAD R15, R17, UR6, R15 ;  /* 0x00000006110f7c24 */ /* 0x000fe4000f8e020f */
[----:B----4-:R-:W-:-:S04]  /*17c0*/  IMAD.WIDE.U32 R14, R18, UR7, R14 ;  /* 0x00000007120e7c25 */ /* 0x010fc8000f8e000e */
[----:B------:R-:W-:Y:S01]  /*17d0*/  IMAD R7, R19, UR7, R15 ;  /* 0x0000000713077c24 */ /* 0x000fe2000f8e020f */
[----:B------:R-:W-:Y:S02]  /*17e0*/  IADD3 R14, P3, PT, R52, R14, RZ ;  /* 0x0000000e340e7210 */ /* 0x000fe40007f7e0ff */
[----:B------:R-:W-:Y:S02]  /*17f0*/  FSEL R15, R13, RZ, !P4 ;  /* 0x000000ff0d0f7208 */ /* 0x000fe40006000000 */
[----:B---3--:R-:W-:Y:S01]  /*1800*/  LEA R6, P6, R14, UR8, 0x2 ;  /* 0x000000080e067c11 */ /* 0x008fe2000f8c10ff */
[----:B------:R-:W-:Y:S01]  /*1810*/  IMAD.X R7, RZ, RZ, R7, P3 ;  /* 0x000000ffff077224 */ /* 0x000fe200018e0607 */
[----:B------:R-:W-:Y:S02]  /*1820*/  ISETP.GE.AND P3, PT, R4, R5, PT ;  /* 0x000000050400720c */ /* 0x000fe40003f66270 */
[----:B------:R-:W-:Y:S02]  /*1830*/  FSEL R5, R22, RZ, !P5 ;  /* 0x000000ff16057208 */ /* 0x000fe40006800000 */
[----:B------:R-:W-:-:S02]  /*1840*/  LEA.HI.X R7, R14, UR9, R7, 0x2, P6 ;  /* 0x000000090e077c11 */ /* 0x000fc4000b0f1407 */
[----:B------:R-:W-:Y:S02]  /*1850*/  FSEL R17, R23, RZ, !P3 ;  /* 0x000000ff17117208 */ /* 0x000fe40005800000 */
[----:B------:R-:W-:Y:S01]  /*1860*/  FSEL R19, R24, RZ, !P2 ;  /* 0x000000ff18137208 */ /* 0x000fe20005000000 */
[----:B------:R0:W-:Y:S04]  /*1870*/  STG.E desc[UR4][R6.64], R5 ;  /* 0x0000000506007986 */ /* 0x0001e8000c101904 */
[----:B------:R0:W-:Y:S04]  /*1880*/  STG.E desc[UR4][R6.64+0x40], R15 ;  /* 0x0000400f06007986 */ /* 0x0001e8000c101904 */
[----:B------:R0:W-:Y:S04]  /*1890*/  STG.E desc[UR4][R6.64+0x80], R17 ;  /* 0x0000801106007986 */ /* 0x0001e8000c101904 */
[----:B------:R0:W-:Y:S04]  /*18a0*/  STG.E desc[UR4][R6.64+0xc0], R19 ;  /* 0x0000c01306007986 */ /* 0x0001e8000c101904 */
[----:B------:R0:W-:Y:S02]  /*18b0*/  STG.E desc[UR4][R6.64+0x100], R21 ;  /* 0x0001001506007986 */ /* 0x0001e4000c101904 */
.L_x_29:
[----:B------:R-:W-:Y:S05]  /*18c0*/  BSYNC.RECONVERGENT B0 ;  /* 0x0000000000007941 */ /* 0x000fea0003800200 */
.L_x_28:
[----:B------:R-:W-:Y:S04]  /*18d0*/  BSSY.RECONVERGENT B0, `(.L_x_30) ;  /* 0x0000011000007945 */ /* 0x000fe80003800200 */
[----:B------:R-:W-:Y:S05]  /*18e0*/  @P0 BRA `(.L_x_31) ;  /* 0x00000000003c0947 */ /* 0x000fea0003800000 */
[----:B0-----:R-:W0:Y:S01]  /*18f0*/  LDC.64 R6, c[0x0][0x418] ;  /* 0x00010600ff067b82 */ /* 0x001e220000000a00 */
[----:B------:R-:W-:Y:S01]  /*1900*/  IADD3 R4, PT, PT, R58, R0, RZ ;  /* 0x000000003a047210 */ /* 0x000fe20007ffe0ff */
[----:B------:R-:W-:Y:S02]  /*1910*/  IMAD.MOV.U32 R5, RZ, RZ, RZ ;  /* 0x000000ffff057224 */ /* 0x000fe400078e00ff */
[C---:B-----5:R-:W-:Y:S01]  /*1920*/  FMUL.FTZ R2, R51.reuse, 1.4426950216293334961 ;  /* 0x3fb8aa3b33027820 */ /* 0x060fe20000410000 */
[----:B------:R-:W-:-:S03]  /*1930*/  FSETP.NEU.FTZ.AND P0, PT, R51, -INF , PT ;  /* 0xff8000003300780b */ /* 0x000fc60003f1d000 */
[----:B------:R-:W3:Y:S08]  /*1940*/  LDC.64 R14, c[0x0][0x420] ;  /* 0x00010800ff0e7b82 */ /* 0x000ef00000000a00 */
[----:B------:R-:W4:Y:S01]  /*1950*/  LDC.64 R16, c[0x0][0x410] ;  /* 0x00010400ff107b82 */ /* 0x000f220000000a00 */
[----:B0-----:R-:W-:-:S04]  /*1960*/  IMAD.WIDE.U32 R4, R6, UR6, R4 ;  /* 0x0000000606047c25 */ /* 0x001fc8000f8e0004 */
[----:B------:R-:W-:Y:S02]  /*1970*/  IMAD R5, R7, UR6, R5 ;  /* 0x0000000607057c24 */ /* 0x000fe4000f8e0205 */
[----:B---3--:R-:W-:-:S04]  /*1980*/  IMAD.WIDE.U32 R4, R14, UR7, R4 ;  /* 0x000000070e047c25 */ /* 0x008fc8000f8e0004 */
[----:B------:R-:W-:Y:S01]  /*1990*/  IMAD R5, R15, UR7, R5 ;  /* 0x000000070f057c24 */ /* 0x000fe2000f8e0205 */
[----:B----4-:R-:W-:-:S04]  /*19a0*/  LEA R6, P1, R4, R16, 0x2 ;  /* 0x0000001004067211 */ /* 0x010fc800078210ff */
[----:B------:R-:W-:Y:S02]  /*19b0*/  LEA.HI.X R7, R4, R17, R5, 0x2, P1 ;  /* 0x0000001104077211 */ /* 0x000fe400008f1405 */
[----:B------:R-:W-:-:S05]  /*19c0*/  FSEL R5, R2, RZ, P0 ;  /* 0x000000ff02057208 */ /* 0x000fca0000000000 */
[----:B------:R3:W-:Y:S02]  /*19d0*/  STG.E desc[UR4][R6.64], R5 ;  /* 0x0000000506007986 */ /* 0x0007e4000c101904 */
.L_x_31:
[----:B------:R-:W-:Y:S05]  /*19e0*/  BSYNC.RECONVERGENT B0 ;  /* 0x0000000000007941 */ /* 0x000fea0003800200 */
.L_x_30:
[----:B------:R-:W4:Y:S01]  /*19f0*/  LDCU.64 UR10, c[0x0][0x458] ;  /* 0x00008b00ff0a77ac */ /* 0x000f220008000a00 */
[----:B------:R-:W-:Y:S01]  /*1a00*/  HFMA2 R13, -RZ, RZ, 0, 0 ;  /* 0x00000000ff0d7431 */ /* 0x000fe200000001ff */
[----:B------:R-:W0:Y:S02]  /*1a10*/  LDCU.64 UR8, c[0x0][0x428] ;  /* 0x00008500ff0877ac */ /* 0x000e240008000a00 */
[----:B--2---:R-:W-:-:S04]  /*1a20*/  IMAD.WIDE.U32 R12, R10, UR6, R12 ;  /* 0x000000060a0c7c25 */ /* 0x004fc8000f8e000c */
[----:B------:R-:W-:Y:S01]  /*1a30*/  IMAD R13, R11, UR6, R13 ;  /* 0x000000060b0d7c24 */ /* 0x000fe2000f8e020d */
[----:B----4-:R-:W-:Y:S01]  /*1a40*/  ISETP.NE.U32.AND P0, PT, RZ, UR10, PT ;  /* 0x0000000aff007c0c */ /* 0x010fe2000bf05070 */
[----:B01-3--:R-:W-:-:S03]  /*1a50*/  IMAD.WIDE.U32 R4, R8, UR7, R12 ;  /* 0x0000000708047c25 */ /* 0x00bfc6000f8e000c */
[----:B------:R-:W-:Y:S01]  /*1a60*/  ISETP.NE.AND.EX P0, PT, RZ, UR11, PT, P0 ;  /* 0x0000000bff007c0c */ /* 0x000fe2000bf05300 */
[----:B------:R-:W-:Y:S01]  /*1a70*/  IMAD R9, R9, UR7, R5 ;  /* 0x0000000709097c24 */ /* 0x000fe2000f8e0205 */
[----:B------:R-:W-:Y:S02]  /*1a80*/  LEA R6, P1, R4, UR8, 0x2 ;  /* 0x0000000804067c11 */ /* 0x000fe4000f8210ff */
[----:B------:R-:W-:Y:S02]  /*1a90*/  ISETP.NE.OR P0, PT, R0, RZ, !P0 ;  /* 0x000000ff0000720c */ /* 0x000fe40004705670 */
[----:B------:R-:W-:-:S05]  /*1aa0*/  LEA.HI.X R7, R4, UR9, R9, 0x2, P1 ;  /* 0x0000000904077c11 */ /* 0x000fca00088f1409 */
[----:B------:R0:W-:Y:S04]  /*1ab0*/  STG.E.128 desc[UR4][R6.64], RZ ;  /* 0x000000ff06007986 */ /* 0x0001e8000c101d04 */
        /* <DEDUP_REMOVED lines=8> */
[----:B------:R0:W-:Y:S01]  /*1b40*/  STG.E.128 desc[UR4][R6.64+0x9000], RZ ;  /* 0x009000ff06007986 */ /* 0x0001e2000c101d04 */
[----:B------:R-:W-:Y:S05]  /*1b50*/  @P0 EXIT ;  /* 0x000000000000094d */ /* 0x000fea0003800000 */
[----:B------:R-:W1:Y:S08]  /*1b60*/  LDC R0, c[0x0][0x450] ;  /* 0x00011400ff007b82 */ /* 0x000e700000000800 */
[----:B------:R-:W2:Y:S08]  /*1b70*/  LDC R2, c[0x0][0x390] ;  /* 0x0000e400ff027b82 */ /* 0x000eb00000000800 */
[----:B------:R-:W3:Y:S01]  /*1b80*/  LDC.64 R4, c[0x0][0x458] ;  /* 0x00011600ff047b82 */ /* 0x000ee20000000a00 */
[----:B-1----:R-:W-:-:S04]  /*1b90*/  IMAD R3, R3, R0, UR7 ;  /* 0x0000000703037e24 */ /* 0x002fc8000f8e0200 */
[----:B--2---:R-:W-:-:S04]  /*1ba0*/  IMAD R3, R3, R2, UR6 ;  /* 0x0000000603037e24 */ /* 0x004fc8000f8e0202 */
[----:B---3--:R-:W-:-:S05]  /*1bb0*/  IMAD.WIDE R2, R3, 0x4, R4 ;  /* 0x0000000403027825 */ /* 0x008fca00078e0204 */
[----:B------:R-:W-:Y:S01]  /*1bc0*/  STG.E desc[UR4][R2.64], RZ ;  /* 0x000000ff02007986 */ /* 0x000fe2000c101904 */
[----:B------:R-:W-:Y:S05]  /*1bd0*/  EXIT ;  /* 0x000000000000794d */ /* 0x000fea0003800000 */
.L_x_32:
        /* <DEDUP_REMOVED lines=10> */
.L_x_159:


//--------------------- .text._ZN7cutlass13device_kernelIN5flash11enable_sm90INS1_16FlashAttnBwdSm90INS1_25CollectiveMainloopBwdSm90ILi2ELi2ELi2EN4cute5tupleIJNS5_1CILi1EEES8_S8_EEENS6_IJNS7_ILi80EEENS7_ILi128EEESB_EEENS_10bfloat16_tEfNS_4arch4Sm90ELb0ELb0ELb0ELb1ELb0ELb1ELb0ELb1ELi2ELi1ELi2ELi1ELb0EEENS1_21CollectiveEpilogueBwdISC_SD_SF_Li256ELb1ELb0ELi1EEENS1_19SingleTileSchedulerILb1ELb0ELb0ELi128EEEEEEEEEvNT_6ParamsE --------------------------
	.section	.text._ZN7cutlass13device_kernelIN5flash11enable_sm90INS1_16FlashAttnBwdSm90INS1_25CollectiveMainloopBwdSm90ILi2ELi2ELi2EN4cute5tupleIJNS5_1CILi1EEES8_S8_EEENS6_IJNS7_ILi80EEENS7_ILi128EEESB_EEENS_10bfloat16_tEfNS_4arch4Sm90ELb0ELb0ELb0ELb1ELb0ELb1ELb0ELb1ELi2ELi1ELi2ELi1ELb0EEENS1_21CollectiveEpilogueBwdISC_SD_SF_Li256ELb1ELb0ELi1EEENS1_19SingleTileSchedulerILb1ELb0ELb0ELi128EEEEEEEEEvNT_6ParamsE,"ax",@progbits
	.align	128
.text._ZN7cutlass13device_kernelIN5flash11enable_sm90INS1_16FlashAttnBwdSm90INS1_25CollectiveMainloopBwdSm90ILi2ELi2ELi2EN4cute5tupleIJNS5_1CILi1EEES8_S8_EEENS6_IJNS7_ILi80EEENS7_ILi128EEESB_EEENS_10bfloat16_tEfNS_4arch4Sm90ELb0ELb0ELb0ELb1ELb0ELb1ELb0ELb1ELi2ELi1ELi2ELi1ELb0EEENS1_21CollectiveEpilogueBwdISC_SD_SF_Li256ELb1ELb0ELi1EEENS1_19SingleTileSchedulerILb1ELb0ELb0ELi128EEEEEEEEEvNT_6ParamsE:
        .type           _ZN7cutlass13device_kernelIN5flash11enable_sm90INS1_16FlashAttnBwdSm90INS1_25CollectiveMainloopBwdSm90ILi2ELi2ELi2EN4cute5tupleIJNS5_1CILi1EEES8_S8_EEENS6_IJNS7_ILi80EEENS7_ILi128EEESB_EEENS_10bfloat16_tEfNS_4arch4Sm90ELb0ELb0ELb0ELb1ELb0ELb1ELb0ELb1ELi2ELi1ELi2ELi1ELb0EEENS1_21CollectiveEpilogueBwdISC_SD_SF_Li256ELb1ELb0ELi1EEENS1_19SingleTileSchedulerILb1ELb0ELb0ELi128EEEEEEEEEvNT_6ParamsE,@function
        .size           _ZN7cutlass13device_kernelIN5flash11enable_sm90INS1_16FlashAttnBwdSm90INS1_25CollectiveMainloopBwdSm90ILi2ELi2ELi2EN4cute5tupleIJNS5_1CILi1EEES8_S8_EEENS6_IJNS7_ILi80EEENS7_ILi128EEESB_EEENS_10bfloat16_tEfNS_4arch4Sm90ELb0ELb0ELb0ELb1ELb0ELb1ELb0ELb1ELi2ELi1ELi2ELi1ELb0EEENS1_21CollectiveEpilogueBwdISC_SD_SF_Li256ELb1ELb0ELi1EEENS1_19SingleTileSchedulerILb1ELb0ELb0ELi128EEEEEEEEEvNT_6ParamsE,(.L_x_160 - _ZN7cutlass13device_kernelIN5flash11enable_sm90INS1_16FlashAttnBwdSm90INS1_25CollectiveMainloopBwdSm90ILi2ELi2ELi2EN4cute5tupleIJNS5_1CILi1EEES8_S8_EEENS6_IJNS7_ILi80EEENS7_ILi128EEESB_EEENS_10bfloat16_tEfNS_4arch4Sm90ELb0ELb0ELb0ELb1ELb0ELb1ELb0ELb1ELi2ELi1ELi2ELi1ELb0EEENS1_21CollectiveEpilogueBwdISC_SD_SF_Li256ELb1ELb0ELi1EEENS1_19SingleTileSchedulerILb1ELb0ELb0ELi128EEEEEEEEEvNT_6ParamsE)
        .other          _ZN7cutlass13device_kernelIN5flash11enable_sm90INS1_16FlashAttnBwdSm90INS1_25CollectiveMainloopBwdSm90ILi2ELi2ELi2EN4cute5tupleIJNS5_1CILi1EEES8_S8_EEENS6_IJNS7_ILi80EEENS7_ILi128EEESB_EEENS_10bfloat16_tEfNS_4arch4Sm90ELb0ELb0ELb0ELb1ELb0ELb1ELb0ELb1ELi2ELi1ELi2ELi1ELb0EEENS1_21CollectiveEpilogueBwdISC_SD_SF_Li256ELb1ELb0ELi1EEENS1_19SingleTileSchedulerILb1ELb0ELb0ELi128EEEEEEEEEvNT_6ParamsE,@"STO_CUDA_ENTRY STV_DEFAULT"
_ZN7cutlass13device_kernelIN5flash11enable_sm90INS1_16FlashAttnBwdSm90INS1_25CollectiveMainloopBwdSm90ILi2ELi2ELi2EN4cute5tupleIJNS5_1CILi1EEES8_S8_EEENS6_IJNS7_ILi80EEENS7_ILi128EEESB_EEENS_10bfloat16_tEfNS_4arch4Sm90ELb0ELb0ELb0ELb1ELb0ELb1ELb0ELb1ELi2ELi1ELi2ELi1ELb0EEENS1_21CollectiveEpilogueBwdISC_SD_SF_Li256ELb1ELb0ELi1EEENS1_19SingleTileSchedulerILb1ELb0ELb0ELi128EEEEEEEEEvNT_6ParamsE:
[----:B------:R-:W-:Y:S01]  /*0000*/  LDC R1, c[0x0][0x37c] ;  /* 0x0000df00ff017b82 */ /* 0x000fe20000000800 */
[----:B------:R-:W-:Y:S05]  /*0010*/  EXIT ;  /* 0x000000000000794d */ /* 0x000fea0003800000 */
.L_x_33:
        /* <DEDUP_REMOVED lines=14> */
.L_x_160:


//--------------------- .text._ZN7cutlass13device_kernelIN5flash11enable_sm90INS1_16FlashAttnBwdSm90INS1_25CollectiveMainloopBwdSm90ILi2ELi2ELi2EN4cute5tupleIJNS5_1CILi1EEES8_S8_EEENS6_IJNS7_ILi80EEENS7_ILi128EEESB_EEENS_10bfloat16_tEfNS_4arch4Sm90ELb0ELb0ELb0ELb1ELb1ELb1ELb0ELb1ELi2ELi1ELi2ELi1ELb0EEENS1_21CollectiveEpilogueBwdISC_SD_SF_Li256ELb1ELb0ELi1EEENS1_19SingleTileSchedulerILb1ELb0ELb0ELi128EEEEEEEEEvNT_6ParamsE --------------------------
	.section	.text._ZN7cutlass13device_kernelIN5flash11enable_sm90INS1_16FlashAttnBwdSm90INS1_25CollectiveMainloopBwdSm90ILi2ELi2ELi2EN4cute5tupleIJNS5_1CILi1EEES8_S8_EEENS6_IJNS7_ILi80EEENS7_ILi128EEESB_EEENS_10bfloat16_tEfNS_4arch4Sm90ELb0ELb0ELb0ELb1ELb1ELb1ELb0ELb1ELi2ELi1ELi2ELi1ELb0EEENS1_21CollectiveEpilogueBwdISC_SD_SF_Li256ELb1ELb0ELi1EEENS1_19SingleTileSchedulerILb1ELb0ELb0ELi128EEEEEEEEEvNT_6ParamsE,"ax",@progbits
	.align	128
.text._ZN7cutlass13device_kernelIN5flash11enable_sm90INS1_16FlashAttnBwdSm90INS1_25CollectiveMainloopBwdSm90ILi2ELi2ELi2EN4cute5tupleIJNS5_1CILi1EEES8_S8_EEENS6_IJNS7_ILi80EEENS7_ILi128EEESB_EEENS_10bfloat16_tEfNS_4arch4Sm90ELb0ELb0ELb0ELb1ELb1ELb1ELb0ELb1ELi2ELi1ELi2ELi1ELb0EEENS1_21CollectiveEpilogueBwdISC_SD_SF_Li256ELb1ELb0ELi1EEENS1_19SingleTileSchedulerILb1ELb0ELb0ELi128EEEEEEEEEvNT_6ParamsE:
        .type           _ZN7cutlass13device_kernelIN5flash11enable_sm90INS1_16FlashAttnBwdSm90INS1_25CollectiveMainloopBwdSm90ILi2ELi2ELi2EN4cute5tupleIJNS5_1CILi1EEES8_S8_EEENS6_IJNS7_ILi80EEENS7_ILi128EEESB_EEENS_10bfloat16_tEfNS_4arch4Sm90ELb0ELb0ELb0ELb1ELb1ELb1ELb0ELb1ELi2ELi1ELi2ELi1ELb0EEENS1_21CollectiveEpilogueBwdISC_SD_SF_Li256ELb1ELb0ELi1EEENS1_19SingleTileSchedulerILb1ELb0ELb0ELi128EEEEEEEEEvNT_6ParamsE,@function
        .size           _ZN7cutlass13device_kernelIN5flash11enable_sm90INS1_16FlashAttnBwdSm90INS1_25CollectiveMainloopBwdSm90ILi2ELi2ELi2EN4cute5tupleIJNS5_1CILi1EEES8_S8_EEENS6_IJNS7_ILi80EEENS7_ILi128EEESB_EEENS_10bfloat16_tEfNS_4arch4Sm90ELb0ELb0ELb0ELb1ELb1ELb1ELb0ELb1ELi2ELi1ELi2ELi1ELb0EEENS1_21CollectiveEpilogueBwdISC_SD_SF_Li256ELb1ELb0ELi1EEENS1_19SingleTileSchedulerILb1ELb0ELb0ELi128EEEEEEEEEvNT_6ParamsE,(.L_x_161 - _ZN7cutlass13device_kernelIN5flash11enable_sm90INS1_16FlashAttnBwdSm90INS1_25CollectiveMainloopBwdSm90ILi2ELi2ELi2EN4cute5tupleIJNS5_1CILi1EEES8_S8_EEENS6_IJNS7_ILi80EEENS7_ILi128EEESB_EEENS_10bfloat16_tEfNS_4arch4Sm90ELb0ELb0ELb0ELb1ELb1ELb1ELb0ELb1ELi2ELi1ELi2ELi1ELb0EEENS1_21CollectiveEpilogueBwdISC_SD_SF_Li256ELb1ELb0ELi1EEENS1_19SingleTileSchedulerILb1ELb0ELb0ELi128EEEEEEEEEvNT_6ParamsE)
        .other          _ZN7cutlass13device_kernelIN5flash11enable_sm90INS1_16FlashAttnBwdSm90INS1_25CollectiveMainloopBwdSm90ILi2ELi2ELi2EN4cute5tupleIJNS5_1CILi1EEES8_S8_EEENS6_IJNS7_ILi80EEENS7_ILi128EEESB_EEENS_10bfloat16_tEfNS_4arch4Sm90ELb0ELb0ELb0ELb1ELb1ELb1ELb0ELb1ELi2ELi1ELi2ELi1ELb0EEENS1_21CollectiveEpilogueBwdISC_SD_SF_Li256ELb1ELb0ELi1EEENS1_19SingleTileSchedulerILb1ELb0ELb0ELi128EEEEEEEEEvNT_6ParamsE,@"STO_CUDA_ENTRY STV_DEFAULT"
_ZN7cutlass13device_kernelIN5flash11enable_sm90INS1_16FlashAttnBwdSm90INS1_25CollectiveMainloopBwdSm90ILi2ELi2ELi2EN4cute5tupleIJNS5_1CILi1EEES8_S8_EEENS6_IJNS7_ILi80EEENS7_ILi128EEESB_EEENS_10bfloat16_tEfNS_4arch4Sm90ELb0ELb0ELb0ELb1ELb1ELb1ELb0ELb1ELi2ELi1ELi2ELi1ELb0EEENS1_21CollectiveEpilogueBwdISC_SD_SF_Li256ELb1ELb0ELi1EEENS1_19SingleTileSchedulerILb1ELb0ELb0ELi128EEEEEEEEEvNT_6ParamsE:
[----:B------:R-:W-:Y:S01]  /*0000*/  LDC R1, c[0x0][0x37c] ;  /* 0x0000df00ff017b82 */ /* 0x000fe20000000800 */
[----:B------:R-:W-:Y:S05]  /*0010*/  EXIT ;  /* 0x000000000000794d */ /* 0x000fea0003800000 */
.L_x_34:
        /* <DEDUP_REMOVED lines=14> */
.L_x_161:


//--------------------- .text._ZN7cutlass13device_kernelIN5flash11enable_sm90INS1_16FlashAttnBwdSm90INS1_25CollectiveMainloopBwdSm90ILi2ELi2ELi2EN4cute5tupleIJNS5_1CILi1EEES8_S8_EEENS6_IJNS7_ILi80EEENS7_ILi128EEESB_EEENS_10bfloat16_tEfNS_4arch4Sm90ELb0ELb0ELb0ELb1ELb0ELb1ELb0ELb1ELi2ELi1ELi2ELi1ELb0EEENS1_24CollectiveEpilogueBwdGQAISC_fSF_Li256ELb1ELb0EEENS1_19SingleTileSchedulerILb1ELb0ELb0ELi128EEEEEEEEEvNT_6ParamsE --------------------------
	.section	.text._ZN7cutlass13device_kernelIN5flash11enable_sm90INS1_16FlashAttnBwdSm90INS1_25CollectiveMainloopBwdSm90ILi2ELi2ELi2EN4cute5tupleIJNS5_1CILi1EEES8_S8_EEENS6_IJNS7_ILi80EEENS7_ILi128EEESB_EEENS_10bfloat16_tEfNS_4arch4Sm90ELb0ELb0ELb0ELb1ELb0ELb1ELb0ELb1ELi2ELi1ELi2ELi1ELb0EEENS1_24CollectiveEpilogueBwdGQAISC_fSF_Li256ELb1ELb0EEENS1_19SingleTileSchedulerILb1ELb0ELb0ELi128EEEEEEEEEvNT_6ParamsE,"ax",@progbits
	.align	128
.text._ZN7cutlass13device_kernelIN5flash11enable_sm90INS1_16FlashAttnBwdSm90INS1_25CollectiveMainloopBwdSm90ILi2ELi2ELi2EN4cute5tupleIJNS5_1CILi1EEES8_S8_EEENS6_IJNS7_ILi80EEENS7_ILi128EEESB_EEENS_10bfloat16_tEfNS_4arch4Sm90ELb0ELb0ELb0ELb1ELb0ELb1ELb0ELb1ELi2ELi1ELi2ELi1ELb0EEENS1_24CollectiveEpilogueBwdGQAISC_fSF_Li256ELb1ELb0EEENS1_19SingleTileSchedulerILb1ELb0ELb0ELi128EEEEEEEEEvNT_6ParamsE:
        .type           _ZN7cutlass13device_kernelIN5flash11enable_sm90INS1_16FlashAttnBwdSm90INS1_25CollectiveMainloopBwdSm90ILi2ELi2ELi2EN4cute5tupleIJNS5_1CILi1EEES8_S8_EEENS6_IJNS7_ILi80EEENS7_ILi128EEESB_EEENS_10bfloat16_tEfNS_4arch4Sm90ELb0ELb0ELb0ELb1ELb0ELb1ELb0ELb1ELi2ELi1ELi2ELi1ELb0EEENS1_24CollectiveEpilogueBwdGQAISC_fSF_Li256ELb1ELb0EEENS1_19SingleTileSchedulerILb1ELb0ELb0ELi128EEEEEEEEEvNT_6ParamsE,@function
        .size           _ZN7cutlass13device_kernelIN5flash11enable_sm90INS1_16FlashAttnBwdSm90INS1_25CollectiveMainloopBwdSm90ILi2ELi2ELi2EN4cute5tupleIJNS5_1CILi1EEES8_S8_EEENS6_IJNS7_ILi80EEENS7_ILi128EEESB_EEENS_10bfloat16_tEfNS_4arch4Sm90ELb0ELb0ELb0ELb1ELb0ELb1ELb0ELb1ELi2ELi1ELi2ELi1ELb0EEENS1_24CollectiveEpilogueBwdGQAISC_fSF_Li256ELb1ELb0EEENS1_19SingleTileSchedulerILb1ELb0ELb0ELi128EEEEEEEEEvNT_6ParamsE,(.L_x_162 - _ZN7cutlass13device_kernelIN5flash11enable_sm90INS1_16FlashAttnBwdSm90INS1_25CollectiveMainloopBwdSm90ILi2ELi2ELi2EN4cute5tupleIJNS5_1CILi1EEES8_S8_EEENS6_IJNS7_ILi80EEENS7_ILi128EEESB_EEENS_10bfloat16_tEfNS_4arch4Sm90ELb0ELb0ELb0ELb1ELb0ELb1ELb0ELb1ELi2ELi1ELi2ELi1ELb0EEENS1_24CollectiveEpilogueBwdGQAISC_fSF_Li256ELb1ELb0EEENS1_19SingleTileSchedulerILb1ELb0ELb0ELi128EEEEEEEEEvNT_6ParamsE)
        .other          _ZN7cutlass13device_kernelIN5flash11enable_sm90INS1_16FlashAttnBwdSm90INS1_25CollectiveMainloopBwdSm90ILi2ELi2ELi2EN4cute5tupleIJNS5_1CILi1EEES8_S8_EEENS6_IJNS7_ILi80EEENS7_ILi128EEESB_EEENS_10bfloat16_tEfNS_4arch4Sm90ELb0ELb0ELb0ELb1ELb0ELb1ELb0ELb1ELi2ELi1ELi2ELi1ELb0EEENS1_24CollectiveEpilogueBwdGQAISC_fSF_Li256ELb1ELb0EEENS1_19SingleTileSchedulerILb1ELb0ELb0ELi128EEEEEEEEEvNT_6ParamsE,@"STO_CUDA_ENTRY STV_DEFAULT"
_ZN7cutlass13device_kernelIN5flash11enable_sm90INS1_16FlashAttnBwdSm90INS1_25CollectiveMainloopBwdSm90ILi2ELi2ELi2EN4cute5tupleIJNS5_1CILi1EEES8_S8_EEENS6_IJNS7_ILi80EEENS7_ILi128EEESB_EEENS_10bfloat16_tEfNS_4arch4Sm90ELb0ELb0ELb0ELb1ELb0ELb1ELb0ELb1ELi2ELi1ELi2ELi1ELb0EEENS1_24CollectiveEpilogueBwdGQAISC_fSF_Li256ELb1ELb0EEENS1_19SingleTileSchedulerILb1ELb0ELb0ELi128EEEEEEEEEvNT_6ParamsE:
[----:B------:R-:W-:Y:S01]  /*0000*/  LDC R1, c[0x0][0x37c] ;  /* 0x0000df00ff017b82 */ /* 0x000fe20000000800 */
[----:B------:R-:W-:Y:S05]  /*0010*/  EXIT ;  /* 0x000000000000794d */ /* 0x000fea0003800000 */
.L_x_35:
        /* <DEDUP_REMOVED lines=14> */
.L_x_162:


//--------------------- .text._ZN7cutlass13device_kernelIN5flash32FlashAttnBwdPostprocessConvertdQIN4cute5tupleIJNS3_1CILi80EEENS5_ILi128EEEEEENS_10bfloat16_tEfNS_4arch4Sm90ELi256ENS3_8TiledMMAINS3_8MMA_AtomIJNS3_4SM904GMMA27MMA_64x16x16_F32BF16BF16_SSILNSF_5MajorE1ELSH_0ELNSF_7ScaleInE1ELSI_1EEEEEENS3_6LayoutINS4_IJNS5_ILi2EEENS5_ILi1EEESN_EEENS4_IJSN_NS5_ILi0EEESP_EEEEENS4_IJNS3_10UnderscoreESS_SS_EEEEELb1EEEEEvNT_6ParamsE --------------------------
	.section	.text._ZN7cutlass13device_kernelIN5flash32FlashAttnBwdPostprocessConvertdQIN4cute5tupleIJNS3_1CILi80EEENS5_ILi128EEEEEENS_10bfloat16_tEfNS_4arch4Sm90ELi256ENS3_8TiledMMAINS3_8MMA_AtomIJNS3_4SM904GMMA27MMA_64x16x16_F32BF16BF16_SSILNSF_5MajorE1ELSH_0ELNSF_7ScaleInE1ELSI_1EEEEEENS3_6LayoutINS4_IJNS5_ILi2EEENS5_ILi1EEESN_EEENS4_IJSN_NS5_ILi0EEESP_EEEEENS4_IJNS3_10UnderscoreESS_SS_EEEEELb1EEEEEvNT_6ParamsE,"ax",@progbits
	.align	128
.text._ZN7cutlass13device_kernelIN5flash32FlashAttnBwdPostprocessConvertdQIN4cute5tupleIJNS3_1CILi80EEENS5_ILi128EEEEEENS_10bfloat16_tEfNS_4arch4Sm90ELi256ENS3_8TiledMMAINS3_8MMA_AtomIJNS3_4SM904GMMA27MMA_64x16x16_F32BF16BF16_SSILNSF_5MajorE1ELSH_0ELNSF_7ScaleInE1ELSI_1EEEEEENS3_6LayoutINS4_IJNS5_ILi2EEENS5_ILi1EEESN_EEENS4_IJSN_NS5_ILi0EEESP_EEEEENS4_IJNS3_10UnderscoreESS_SS_EEEEELb1EEEEEvNT_6ParamsE:
        .type           _ZN7cutlass13device_kernelIN5flash32FlashAttnBwdPostprocessConvertdQIN4cute5tupleIJNS3_1CILi80EEENS5_ILi128EEEEEENS_10bfloat16_tEfNS_4arch4Sm90ELi256ENS3_8TiledMMAINS3_8MMA_AtomIJNS3_4SM904GMMA27MMA_64x16x16_F32BF16BF16_SSILNSF_5MajorE1ELSH_0ELNSF_7ScaleInE1ELSI_1EEEEEENS3_6LayoutINS4_IJNS5_ILi2EEENS5_ILi1EEESN_EEENS4_IJSN_NS5_ILi0EEESP_EEEEENS4_IJNS3_10UnderscoreESS_SS_EEEEELb1EEEEEvNT_6ParamsE,@function
        .size           _ZN7cutlass13device_kernelIN5flash32FlashAttnBwdPostprocessConvertdQIN4cute5tupleIJNS3_1CILi80EEENS5_ILi128EEEEEENS_10bfloat16_tEfNS_4arch4Sm90ELi256ENS3_8TiledMMAINS3_8MMA_AtomIJNS3_4SM904GMMA27MMA_64x16x16_F32BF16BF16_SSILNSF_5MajorE1ELSH_0ELNSF_7ScaleInE1ELSI_1EEEEEENS3_6LayoutINS4_IJNS5_ILi2EEENS5_ILi1EEESN_EEENS4_IJSN_NS5_ILi0EEESP_EEEEENS4_IJNS3_10UnderscoreESS_SS_EEEEELb1EEEEEvNT_6ParamsE,(.L_x_163 - _ZN7cutlass13device_kernelIN5flash32FlashAttnBwdPostprocessConvertdQIN4cute5tupleIJNS3_1CILi80EEENS5_ILi128EEEEEENS_10bfloat16_tEfNS_4arch4Sm90ELi256ENS3_8TiledMMAINS3_8MMA_AtomIJNS3_4SM904GMMA27MMA_64x16x16_F32BF16BF16_SSILNSF_5MajorE1ELSH_0ELNSF_7ScaleInE1ELSI_1EEEEEENS3_6LayoutINS4_IJNS5_ILi2EEENS5_ILi1EEESN_EEENS4_IJSN_NS5_ILi0EEESP_EEEEENS4_IJNS3_10UnderscoreESS_SS_EEEEELb1EEEEEvNT_6ParamsE)
        .other          _ZN7cutlass13device_kernelIN5flash32FlashAttnBwdPostprocessConvertdQIN4cute5tupleIJNS3_1CILi80EEENS5_ILi128EEEEEENS_10bfloat16_tEfNS_4arch4Sm90ELi256ENS3_8TiledMMAINS3_8MMA_AtomIJNS3_4SM904GMMA27MMA_64x16x16_F32BF16BF16_SSILNSF_5MajorE1ELSH_0ELNSF_7ScaleInE1ELSI_1EEEEEENS3_6LayoutINS4_IJNS5_ILi2EEENS5_ILi1EEESN_EEENS4_IJSN_NS5_ILi0EEESP_EEEEENS4_IJNS3_10UnderscoreESS_SS_EEEEELb1EEEEEvNT_6ParamsE,@"STO_CUDA_ENTRY STV_DEFAULT"
_ZN7cutlass13device_kernelIN5flash32FlashAttnBwdPostprocessConvertdQIN4cute5tupleIJNS3_1CILi80EEENS5_ILi128EEEEEENS_10bfloat16_tEfNS_4arch4Sm90ELi256ENS3_8TiledMMAINS3_8MMA_AtomIJNS3_4SM904GMMA27MMA_64x16x16_F32BF16BF16_SSILNSF_5MajorE1ELSH_0ELNSF_7ScaleInE1ELSI_1EEEEEENS3_6LayoutINS4_IJNS5_ILi2EEENS5_ILi1EEESN_EEENS4_IJSN_NS5_ILi0EEESP_EEEEENS4_IJNS3_10UnderscoreESS_SS_EEEEELb1EEEEEvNT_6ParamsE:
[----:B------:R-:W-:Y:S08]  /*0000*/  LDC R1, c[0x0][0x37c] ;  /* 0x0000df00ff017b82 */ /* 0x000ff00000000800 */
[----:B------:R-:W0:Y:S01]  /*0010*/  LDC.64 R10, c[0x0][0x3e0] ;  /* 0x0000f800ff0a7b82 */ /* 0x000e220000000a00 */
[----:B------:R-:W1:Y:S01]  /*0020*/  S2R R4, SR_CTAID.X ;  /* 0x0000000000047919 */ /* 0x000e620000002500 */
[----:B------:R-:W2:Y:S01]  /*0030*/  LDCU.64 UR8, c[0x0][0x358] ;  /* 0x00006b00ff0877ac */ /* 0x000ea20008000a00 */
[----:B------:R-:W3:Y:S01]  /*0040*/  S2R R9, SR_CTAID.Z ;  /* 0x0000000000097919 */ /* 0x000ee20000002700 */
[----:B0-----:R-:W-:-:S04]  /*0050*/  ISETP.NE.U32.AND P0, PT, R10, RZ, PT ;  /* 0x000000ff0a00720c */ /* 0x001fc80003f05070 */
[----:B------:R-:W-:-:S13]  /*0060*/  ISETP.NE.AND.EX P2, PT, R11, RZ, PT, P0 ;  /* 0x000000ff0b00720c */ /* 0x000fda0003f45300 */
[----:B-123--:R-:W-:Y:S05]  /*0070*/  @P2 BRA `(.L_x_36) ;  /* 0x0000000000202947 */ /* 0x00efea0003800000 */
[----:B------:R-:W0:Y:S01]  /*0080*/  LDCU.64 UR4, c[0x0][0x3e8] ;  /* 0x00007d00ff0477ac */ /* 0x000e220008000a00 */
[----:B------:R-:W1:Y:S01]  /*0090*/  LDC R41, c[0x0][0x3b0] ;  /* 0x0000ec00ff297b82 */ /* 0x000e620000000800 */
[----:B------:R-:W-:Y:S02]  /*00a0*/  CS2R R2, SRZ ;  /* 0x0000000000027805 */ /* 0x000fe4000001ff00 */
[----:B------:R-:W-:Y:S01]  /*00b0*/  CS2R R60, SRZ ;  /* 0x00000000003c7805 */ /* 0x000fe2000001ff00 */
[----:B0-----:R-:W-:-:S04]  /*00c0*/  UISETP.NE.U32.AND UP0, UPT, UR4, URZ, UPT ;  /* 0x000000ff0400728c */ /* 0x001fc8000bf05070 */
[----:B------:R-:W-:-:S09]  /*00d0*/  UISETP.NE.AND.EX UP0, UPT, UR5, URZ, UPT, UP0 ;  /* 0x000000ff0500728c */ /* 0x000fd2000bf05300 */
[----:B------:R-:W-:Y:S05]  /*00e0*/  BRA.U !UP0, `(.L_x_37) ;  /* 0x0000000108547547 */ /* 0x000fea000b800000 */
[----:B------:R-:W-:Y:S05]  /*00f0*/  BRA `(.L_x_38) ;  /* 0x0000000000387947 */ /* 0x000fea0003800000 */
.L_x_36:
[----:B------:R-:W0:Y:S01]  /*0100*/  LDC.64 R6, c[0x0][0x3e0] ;  /* 0x0000f800ff067b82 */ /* 0x000e220000000a00 */
[----:B------:R-:W1:Y:S01]  /*0110*/  LDCU.64 UR4, c[0x0][0x3e8] ;  /* 0x00007d00ff0477ac */ /* 0x000e620008000a00 */
[----:B0-----:R-:W-:-:S05]  /*0120*/  IMAD.WIDE.U32 R6, R9, 0x4, R6 ;  /* 0x0000000409067825 */ /* 0x001fca00078e0006 */
[----:B------:R-:W2:Y:S01]  /*0130*/  LDG.E R60, desc[UR8][R6.64] ;  /* 0x00000008063c7981 */ /* 0x000ea2000c1e1900 */
[----:B-1----:R-:W-:-:S04]  /*0140*/  UISETP.NE.U32.AND UP0, UPT, UR4, URZ, UPT ;  /* 0x000000ff0400728c */ /* 0x002fc8000bf05070 */
[----:B------:R-:W-:Y:S01]  /*0150*/  UISETP.NE.AND.EX UP0, UPT, UR5, URZ, UPT, UP0 ;  /* 0x000000ff0500728c */ /* 0x000fe2000bf05300 */
[--C-:B--2---:R-:W-:Y:S01]  /*0160*/  IMAD R0, R9, 0x50, R60.reuse ;  /* 0x0000005009007824 */ /* 0x104fe200078e023c */
[----:B------:R-:W-:-:S03]  /*0170*/  SHF.R.S32.HI R61, RZ, 0x1f, R60 ;  /* 0x0000001fff3d7819 */ /* 0x000fc6000001143c */
[----:B------:R-:W-:-:S05]  /*0180*/  IMAD.HI R0, R0, 0x66666667, RZ ;  /* 0x6666666700007827 */ /* 0x000fca00078e02ff */
[----:B------:R-:W-:-:S04]  /*0190*/  SHF.R.U32.HI R3, RZ, 0x1f, R0 ;  /* 0x0000001fff037819 */ /* 0x000fc80000011600 */
[----:B------:R-:W-:-:S05]  /*01a0*/  LEA.HI R3, R0, R3, RZ, 0x1b ;  /* 0x0000000300037211 */ /* 0x000fca00078fd8ff */
[----:B------:R-:W-:-:S05]  /*01b0*/  IMAD R2, R3, 0x2800, RZ ;  /* 0x0000280003027824 */ /* 0x000fca00078e02ff */
[----:B------:R-:W-:Y:S01]  /*01c0*/  SHF.R.S32.HI R3, RZ, 0x1f, R2 ;  /* 0x0000001fff037819 */ /* 0x000fe20000011402 */
[----:B------:R-:W-:Y:S06]  /*01d0*/  BRA.U !UP0, `(.L_x_39) ;  /* 0x0000000108107547 */ /* 0x000fec000b800000 */
.L_x_38:
[----:B------:R-:W0:Y:S02]  /*01e0*/  LDC.64 R6, c[0x0][0x3e8] ;  /* 0x0000fa00ff067b82 */ /* 0x000e240000000a00 */
[----:B0-----:R-:W-:-:S05]  /*01f0*/  IMAD.WIDE.U32 R6, R9, 0x4, R6 ;  /* 0x0000000409067825 */ /* 0x001fca00078e0006 */
[----:B-1----:R0:W5:Y:S01]  /*0200*/  LDG.E R41, desc[UR8][R6.64] ;  /* 0x0000000806297981 */ /* 0x002162000c1e1900 */
[----:B------:R-:W-:Y:S05]  /*0210*/  BRA `(.L_x_37) ;  /* 0x0000000000087947 */ /* 0x000fea0003800000 */
.L_x_39:
[----:B------:R-:W2:Y:S02]  /*0220*/  LDG.E R7, desc[UR8][R6.64+0x4] ;  /* 0x0000040806077981 */ /* 0x000ea4000c1e1900 */
[----:B--2---:R-:W-:-:S07]  /*0230*/  IMAD.IADD R41, R7, 0x1, -R60 ;  /* 0x0000000107297824 */ /* 0x004fce00078e0a3c */
.L_x_37:
[----:B------:R-:W-:Y:S01]  /*0240*/  IMAD R0, R4, 0x50, RZ ;  /* 0x0000005004007824 */ /* 0x000fe200078e02ff */
[----:B------:R-:W-:-:S04]  /*0250*/  ISETP.NE.AND.EX P0, PT, R11, RZ, PT, P0 ;  /* 0x000000ff0b00720c */ /* 0x000fc80003f05300 */
[----:B-1---5:R-:W-:-:S13]  /*0260*/  ISETP.GE.AND P1, PT, R0, R41, PT ;  /* 0x000000290000720c */ /* 0x022fda0003f26270 */
[----:B------:R-:W-:Y:S05]  /*0270*/  @P1 EXIT P0 ;  /* 0x000000000000194d */ /* 0x000fea0000000000 */
[----:B------:R-:W1:Y:S01]  /*0280*/  S2R R5, SR_CTAID.Y ;  /* 0x0000000000057919 */ /* 0x000e620000002600 */
[----:B0-----:R-:W1:Y:S01]  /*0290*/  LDC.64 R6, c[0x0][0x398] ;  /* 0x0000e600ff067b82 */ /* 0x001e620000000a00 */
[----:B------:R-:W-:Y:S01]  /*02a0*/  IMAD R13, R4, 0x2800, RZ ;  /* 0x00002800040d7824 */ /* 0x000fe200078e02ff */
[----:B------:R-:W-:Y:S01]  /*02b0*/  BSSY.RECONVERGENT B0, `(.L_x_40) ;  /* 0x0000026000007945 */ /* 0x000fe20003800200 */
[----:B------:R-:W0:Y:S03]  /*02c0*/  S2R R0, SR_TID.X ;  /* 0x0000000000007919 */ /* 0x000e260000002100 */
[----:B------:R-:W-:Y:S01]  /*02d0*/  IADD3 R2, P0, PT, R13, R2, RZ ;  /* 0x000000020d027210 */ /* 0x000fe20007f1e0ff */
[----:B------:R-:W2:Y:S01]  /*02e0*/  S2R R15, SR_CgaCtaId ;  /* 0x00000000000f7919 */ /* 0x000ea20000008800 */
[----:B------:R-:W3:Y:S03]  /*02f0*/  LDC.64 R10, c[0x0][0x3a0] ;  /* 0x0000e800ff0a7b82 */ /* 0x000ee60000000a00 */
[----:B------:R-:W-:-:S05]  /*0300*/  IMAD.X R3, RZ, RZ, R3, P0 ;  /* 0x000000ffff037224 */ /* 0x000fca00000e0603 */
[----:B------:R-:W4:Y:S01]  /*0310*/  LDC.64 R12, c[0x0][0x380] ;  /* 0x0000e000ff0c7b82 */ /* 0x000f220000000a00 */
[----:B-1----:R-:W-:-:S04]  /*0320*/  IMAD.WIDE.U32 R2, R5, R6, R2 ;  /* 0x0000000605027225 */ /* 0x002fc800078e0002 */
[----:B------:R-:W-:Y:S01]  /*0330*/  IMAD R7, R5, R7, R3 ;  /* 0x0000000705077224 */ /* 0x000fe200078e0203 */
[----:B0-----:R-:W-:Y:S02]  /*0340*/  ISETP.NE.AND P0, PT, R0, RZ, PT ;  /* 0x000000ff0000720c */ /* 0x001fe40003f05270 */
[----:B------:R-:W-:Y:S02]  /*0350*/  SEL R3, R9, RZ, !P2 ;  /* 0x000000ff09037207 */ /* 0x000fe40005000000 */
[----:B------:R-:W-:-:S05]  /*0360*/  MOV R6, R2 ;  /* 0x0000000200067202 */ /* 0x000fca0000000f00 */
[----:B---3--:R-:W-:-:S04]  /*0370*/  IMAD.WIDE.U32 R6, R3, R10, R6 ;  /* 0x0000000a03067225 */ /* 0x008fc800078e0006 */
[----:B------:R-:W-:Y:S01]  /*0380*/  IMAD R2, R3, R11, R7 ;  /* 0x0000000b03027224 */ /* 0x000fe200078e0207 */
[----:B----4-:R-:W-:-:S04]  /*0390*/  LEA R12, P1, R6, R12, 0x2 ;  /* 0x0000000c060c7211 */ /* 0x010fc800078210ff */
[----:B------:R-:W-:Y:S01]  /*03a0*/  LEA.HI.X R2, R6, R13, R2, 0x2, P1 ;  /* 0x0000000d06027211 */ /* 0x000fe200008f1402 */
[----:B--2---:R-:W-:Y:S08]  /*03b0*/  @P0 BRA `(.L_x_41) ;  /* 0x0000000000540947 */ /* 0x004ff00003800000 */
[----:B------:R-:W0:Y:S01]  /*03c0*/  S2UR UR7, SR_CgaCtaId ;  /* 0x00000000000779c3 */ /* 0x000e220000008800 */
[----:B------:R-:W-:Y:S01]  /*03d0*/  UMOV UR6, 0x400 ;  /* 0x0000040000067882 */ /* 0x000fe20000000000 */
[----:B------:R-:W-:Y:S01]  /*03e0*/  UMOV UR4, 0x1 ;  /* 0x0000000100047882 */ /* 0x000fe20000000000 */
[----:B------:R-:W-:Y:S01]  /*03f0*/  IMAD.MOV.U32 R6, RZ, RZ, 0xa000 ;  /* 0x0000a000ff067424 */ /* 0x000fe200078e00ff */
[----:B------:R-:W-:-:S04]  /*0400*/  UIADD3 UR4, UPT, UPT, -UR4, 0x100000, URZ ;  /* 0x0010000004047890 */ /* 0x000fc8000fffe1ff */
[----:B------:R-:W-:Y:S02]  /*0410*/  USHF.L.U32 UR5, UR4, 0xb, URZ ;  /* 0x0000000b04057899 */ /* 0x000fe400080006ff */
[----:B------:R-:W-:Y:S01]  /*0420*/  USHF.L.U32 UR4, UR4, 0x1, URZ ;  /* 0x0000000104047899 */ /* 0x000fe200080006ff */
[----:B------:R-:W-:Y:S01]  /*0430*/  PLOP3.LUT P0, PT, PT, PT, PT, 0x80, 0x8 ;  /* 0x000000000008781c */ /* 0x000fe20003f0f070 */
[----:B------:R-:W-:Y:S01]  /*0440*/  UMOV UR10, 0xa00 ;  /* 0x00000a00000a7882 */ /* 0x000fe20000000000 */
[----:B0-----:R-:W-:-:S04]  /*0450*/  ULEA UR6, UR7, UR6, 0x18 ;  /* 0x0000000607067291 */ /* 0x001fc8000f8ec0ff */
[----:B------:R-:W-:Y:S01]  /*0460*/  UIADD3 UR7, UPT, UPT, UR6, 0xf000, URZ ;  /* 0x0000f00006077890 */ /* 0x000fe2000fffe0ff */
[----:B------:R-:W0:Y:S07]  /*0470*/  FENCE.VIEW.ASYNC.S ;  /* 0x00000000000073c6 */ /* 0x000e2e0000000000 */
[----:B0-----:R0:W1:Y:S02]  /*0480*/  SYNCS.EXCH.64 URZ, [UR6+0xf000], UR4 ;  /* 0x00f0000406ff75b2 */ /* 0x0010640008000100 */
[----:B0-----:R-:W-:-:S02]  /*0490*/  R2UR UR4, R12 ;  /* 0x000000000c0472ca */ /* 0x001fc400000e0000 */
[----:B------:R-:W-:Y:S01]  /*04a0*/  R2UR UR5, R2 ;  /* 0x00000000020572ca */ /* 0x000fe200000e0000 */
[----:B-1----:R0:W-:-:S14]  /*04b0*/  SYNCS.ARRIVE.TRANS64 RZ, [UR6+0xf000], R6 ;  /* 0x00f00006ffff79a7 */ /* 0x0021dc0008000006 */
.L_x_42:
[----:B------:R-:W-:Y:S01]  /*04c0*/  @P0 ELECT P1, URZ, PT ;  /* 0x0000000000ff082f */ /* 0x000fe20003820000 */
[----:B------:R1:W-:-:S12]  /*04d0*/  UBLKCP.S.G [UR6], [UR4], UR10 ;  /* 0x00000006040073ba */ /* 0x0003d8000800020a */
[----:B------:R-:W-:Y:S02]  /*04e0*/  @P1 PLOP3.LUT P0, PT, P1, PT, PT, 0x8, 0x80 ;  /* 0x000000000080181c */ /* 0x000fe40000f0e170 */
[----:B------:R-:W-:-:S11]  /*04f0*/  PLOP3.LUT P1, PT, PT, PT, PT, 0x8, 0x80 ;  /* 0x000000000080781c */ /* 0x000fd60003f2e170 */
[----:B-1----:R-:W-:Y:S05]  /*0500*/  @P0 BRA.U.ANY `(.L_x_42) ;  /* 0xfffffffd00ec0947 */ /* 0x002fea000393ffff */
.L_x_41:
[----:B------:R-:W-:Y:S05]  /*0510*/  BSYNC.RECONVERGENT B0 ;  /* 0x0000000000007941 */ /* 0x000fea0003800200 */
.L_x_40:
[----:B------:R-:W-:Y:S01]  /*0520*/  BAR.SYNC.DEFER_BLOCKING 0x0 ;  /* 0x0000000000007b1d */ /* 0x000fe20000010000 */
[----:B------:R-:W-:Y:S02]  /*0530*/  MOV R2, 0x400 ;  /* 0x0000040000027802 */ /* 0x000fe40000000f00 */
[----:B------:R-:W-:Y:S02]  /*0540*/  SHF.L.U32 R7, RZ, 0x1f, RZ ;  /* 0x0000001fff077819 */ /* 0x000fe400000006ff */
[----:B------:R-:W-:-:S07]  /*0550*/  LEA R2, R15, R2, 0x18 ;  /* 0x000000020f027211 */ /* 0x000fce00078ec0ff */
.L_x_43:
[----:B-1----:R1:W2:Y:S02]  /*0560*/  SYNCS.PHASECHK.TRANS64.TRYWAIT P0, [R2+URZ+0xf000], R7 ;  /* 0x00f00007020075a7 */ /* 0x0022a400080011ff */
[----:B--2---:R-:W-:Y:S05]  /*0570*/  @!P0 NANOSLEEP.SYNCS 0x989680 ;  /* 0x009896800000895d */ /* 0x004fea0003900000 */
[----:B------:R-:W2:Y:S02]  /*0580*/  @!P0 SYNCS.PHASECHK.TRANS64 P0, [R2+URZ+0xf000], R7 ;  /* 0x00f00007020085a7 */ /* 0x000ea400080010ff */
[----:B--2---:R-:W-:Y:S05]  /*0590*/  @!P0 BRA `(.L_x_43) ;  /* 0xfffffffc00f08947 */ /* 0x004fea000383ffff */
[C---:B-1----:R-:W-:Y:S01]  /*05a0*/  IMAD.SHL.U32 R7, R0.reuse, 0x10, RZ ;  /* 0x0000001000077824 */ /* 0x042fe200078e00ff */
[--C-:B0-----:R-:W-:Y:S01]  /*05b0*/  SHF.R.U32.HI R6, RZ, 0x7, R0.reuse ;  /* 0x00000007ff067819 */ /* 0x101fe20000011600 */
[----:B------:R-:W0:Y:S01]  /*05c0*/  LDCU UR4, c[0x0][0x3d8] ;  /* 0x00007b00ff0477ac */ /* 0x000e220008000800 */
[C---:B------:R-:W-:Y:S01]  /*05d0*/  IMAD.SHL.U32 R40, R0.reuse, 0x8, RZ ;  /* 0x0000000800287824 */ /* 0x040fe200078e00ff */
[C---:B------:R-:W-:Y:S01]  /*05e0*/  LOP3.LUT R21, R0.reuse, 0x3b0, RZ, 0xc0, !PT ;  /* 0x000003b000157812 */ /* 0x040fe200078ec0ff */
[----:B------:R-:W-:Y:S01]  /*05f0*/  IMAD.SHL.U32 R16, R0, 0x2, RZ ;  /* 0x0000000200107824 */ /* 0x000fe200078e00ff */
[C---:B------:R-:W-:Y:S01]  /*0600*/  LOP3.LUT R9, R7.reuse, 0x7f0, RZ, 0xc0, !PT ;  /* 0x000007f007097812 */ /* 0x040fe200078ec0ff */
[----:B------:R-:W1:Y:S01]  /*0610*/  LDCU.64 UR6, c[0x0][0x3c8] ;  /* 0x00007900ff0677ac */ /* 0x000e620008000a00 */
[C---:B------:R-:W-:Y:S01]  /*0620*/  LOP3.LUT R17, R7.reuse, 0x40, RZ, 0xc0, !PT ;  /* 0x0000004007117812 */ /* 0x040fe200078ec0ff */
[----:B------:R-:W-:Y:S01]  /*0630*/  BSSY.RECONVERGENT B0, `(.L_x_44) ;  /* 0x0000087000007945 */ /* 0x000fe20003800200 */
[----:B------:R-:W-:Y:S01]  /*0640*/  LOP3.LUT R7, R7, 0x30, RZ, 0xc0, !PT ;  /* 0x0000003007077812 */ /* 0x000fe200078ec0ff */
[----:B------:R-:W-:Y:S01]  /*0650*/  IMAD R9, R6, 0x5000, R9 ;  /* 0x0000500006097824 */ /* 0x000fe200078e0209 */
[--C-:B------:R-:W-:Y:S01]  /*0660*/  SHF.R.U32.HI R6, RZ, 0x5, R0.reuse ;  /* 0x00000005ff067819 */ /* 0x100fe20000011600 */
[----:B------:R-:W2:Y:S01]  /*0670*/  LDCU.64 UR10, c[0x0][0x3d0] ;  /* 0x00007a00ff0a77ac */ /* 0x000ea20008000a00 */
[----:B------:R-:W-:-:S02]  /*0680*/  LOP3.LUT R17, R17, 0x8, R0, 0xf8, !PT ;  /* 0x0000000811117812 */ /* 0x000fc400078ef800 */
[----:B------:R-:W-:Y:S01]  /*0690*/  IADD3 R58, PT, PT, R2, R9, RZ ;  /* 0x00000009023a7210 */ /* 0x000fe20007ffe0ff */
[----:B------:R-:W-:Y:S01]  /*06a0*/  IMAD R25, R6, 0x500, R7 ;  /* 0x0000050006197824 */ /* 0x000fe200078e0207 */
[----:B------:R-:W-:Y:S02]  /*06b0*/  SHF.R.U32.HI R6, RZ, 0x1, R0 ;  /* 0x00000001ff067819 */ /* 0x000fe40000011600 */
[----:B------:R-:W-:Y:S01]  /*06c0*/  LOP3.LUT R7, R40, 0x8, RZ, 0xc0, !PT ;  /* 0x0000000828077812 */ /* 0x000fe200078ec0ff */
[----:B------:R-:W0:Y:S01]  /*06d0*/  LDS.128 R28, [R58] ;  /* 0x000000003a1c7984 */ /* 0x000e220000000c00 */
[----:B------:R-:W-:Y:S02]  /*06e0*/  LOP3.LUT R20, R6, 0x7, RZ, 0xc0, !PT ;  /* 0x0000000706147812 */ /* 0x000fe400078ec0ff */
[----:B------:R-:W-:Y:S01]  /*06f0*/  LOP3.LUT R24, R17, 0x8, R16, 0x78, !PT ;  /* 0x0000000811187812 */ /* 0x000fe200078e7810 */
[----:B------:R-:W3:Y:S01]  /*0700*/  LDS.128 R36, [R58+0x800] ;  /* 0x000800003a247984 */ /* 0x000ee20000000c00 */
[----:B------:R-:W-:-:S02]  /*0710*/  SHF.R.U32.HI R27, RZ, 0x3, R0 ;  /* 0x00000003ff1b7819 */ /* 0x000fc40000011600 */
[----:B------:R-:W-:Y:S01]  /*0720*/  LOP3.LUT R6, R7, 0x40, R0, 0xf8, !PT ;  /* 0x0000004007067812 */ /* 0x000fe200078ef800 */
[----:B------:R-:W4:Y:S01]  /*0730*/  LDS.128 R8, [R58+0x1000] ;  /* 0x001000003a087984 */ /* 0x000f220000000c00 */
[----:B------:R-:W-:Y:S01]  /*0740*/  LOP3.LUT R43, R40, 0x80, RZ, 0xc0, !PT ;  /* 0x00000080282b7812 */ /* 0x000fe200078ec0ff */
[----:B------:R-:W-:Y:S01]  /*0750*/  IMAD R7, R20, 0x500, R21 ;  /* 0x0000050014077824 */ /* 0x000fe200078e0215 */
[----:B------:R-:W-:Y:S01]  /*0760*/  LOP3.LUT R6, R6, 0x8, R27, 0x78, !PT ;  /* 0x0000000806067812 */ /* 0x000fe200078e781b */
[----:B------:R-:W5:Y:S01]  /*0770*/  LDS.128 R12, [R58+0x1800] ;  /* 0x001800003a0c7984 */ /* 0x000f620000000c00 */
[----:B------:R-:W-:Y:S02]  /*0780*/  IADD3 R43, PT, PT, R24, R25, R43 ;  /* 0x00000019182b7210 */ /* 0x000fe40007ffe02b */
[----:B------:R-:W-:Y:S01]  /*0790*/  LOP3.LUT R40, R40, 0x78, RZ, 0xc0, !PT ;  /* 0x0000007828287812 */ /* 0x000fe200078ec0ff */
[----:B------:R-:W1:Y:S01]  /*07a0*/  LDS.128 R16, [R58+0x2000] ;  /* 0x002000003a107984 */ /* 0x000e620000000c00 */
[----:B------:R-:W-:Y:S01]  /*07b0*/  LEA R43, R43, R2, 0x1 ;  /* 0x000000022b2b7211 */ /* 0x000fe200078e08ff */
[----:B------:R-:W-:-:S02]  /*07c0*/  IMAD.IADD R7, R7, 0x1, R6 ;  /* 0x0000000107077824 */ /* 0x000fc400078e0206 */
[----:B------:R-:W2:Y:S04]  /*07d0*/  LDS.128 R20, [R58+0x2800] ;  /* 0x002800003a147984 */ /* 0x000ea80000000c00 */
[----:B------:R-:W2:Y:S04]  /*07e0*/  LDS.128 R24, [R58+0x3000] ;  /* 0x003000003a187984 */ /* 0x000ea80000000c00 */
[----:B------:R-:W2:Y:S01]  /*07f0*/  LDS.128 R32, [R58+0x4000] ;  /* 0x004000003a207984 */ /* 0x000ea20000000c00 */
[----:B0-----:R-:W-:Y:S01]  /*0800*/  FMUL.FTZ R42, R28, UR4 ;  /* 0x000000041c2a7c20 */ /* 0x001fe20008410000 */
[----:B------:R-:W-:Y:S01]  /*0810*/  FMUL.FTZ R45, R29, UR4 ;  /* 0x000000041d2d7c20 */ /* 0x000fe20008410000 */
[----:B------:R-:W-:Y:S01]  /*0820*/  FMUL.FTZ R44, R30, UR4 ;  /* 0x000000041e2c7c20 */ /* 0x000fe20008410000 */
[----:B------:R-:W-:Y:S01]  /*0830*/  FMUL.FTZ R47, R31, UR4 ;  /* 0x000000041f2f7c20 */ /* 0x000fe20008410000 */
[----:B---3--:R-:W-:Y:S01]  /*0840*/  FMUL.FTZ R46, R36, UR4 ;  /* 0x00000004242e7c20 */ /* 0x008fe20008410000 */
[----:B------:R-:W0:Y:S01]  /*0850*/  LDS.128 R28, [R58+0x3800] ;  /* 0x003800003a1c7984 */ /* 0x000e220000000c00 */
[----:B------:R-:W-:Y:S01]  /*0860*/  FMUL.FTZ R49, R37, UR4 ;  /* 0x0000000425317c20 */ /* 0x000fe20008410000 */
[----:B------:R-:W-:Y:S01]  /*0870*/  FMUL.FTZ R48, R38, UR4 ;  /* 0x0000000426307c20 */ /* 0x000fe20008410000 */
[----:B------:R-:W-:Y:S01]  /*0880*/  FMUL.FTZ R51, R39, UR4 ;  /* 0x0000000427337c20 */ /* 0x000fe20008410000 */
[----:B----4-:R-:W-:Y:S01]  /*0890*/  FMUL.FTZ R50, R8, UR4 ;  /* 0x0000000408327c20 */ /* 0x010fe20008410000 */
[----:B------:R-:W3:Y:S01]  /*08a0*/  LDS.128 R36, [R58+0x4800] ;  /* 0x004800003a247984 */ /* 0x000ee20000000c00 */
[----:B------:R-:W-:Y:S01]  /*08b0*/  FMUL.FTZ R53, R9, UR4 ;  /* 0x0000000409357c20 */ /* 0x000fe20008410000 */
[----:B------:R-:W-:Y:S01]  /*08c0*/  FMUL.FTZ R52, R10, UR4 ;  /* 0x000000040a347c20 */ /* 0x000fe20008410000 */
[----:B------:R-:W-:Y:S01]  /*08d0*/  FMUL.FTZ R55, R11, UR4 ;  /* 0x000000040b377c20 */ /* 0x000fe20008410000 */
[----:B-----5:R-:W-:Y:S01]  /*08e0*/  FMUL.FTZ R54, R12, UR4 ;  /* 0x000000040c367c20 */ /* 0x020fe20008410000 */
[----:B------:R-:W-:Y:S01]  /*08f0*/  FMUL.FTZ R57, R13, UR4 ;  /* 0x000000040d397c20 */ /* 0x000fe20008410000 */
[----:B------:R-:W-:Y:S01]  /*0900*/  FMUL.FTZ R56, R14, UR4 ;  /* 0x000000040e387c20 */ /* 0x000fe20008410000 */
[----:B------:R-:W-:Y:S01]  /*0910*/  FMUL.FTZ R15, R15, UR4 ;  /* 0x000000040f0f7c20 */ /* 0x000fe20008410000 */
[----:B------:R-:W-:Y:S01]  /*0920*/  F2FP.BF16.F32.PACK_AB R8, R45, R42 ;  /* 0x0000002a2d08723e */ /* 0x000fe200000010ff */
[----:B-1----:R-:W-:Y:S01]  /*0930*/  FMUL.FTZ R16, R16, UR4 ;  /* 0x0000000410107c20 */ /* 0x002fe20008410000 */
[----:B------:R-:W-:Y:S01]  /*0940*/  F2FP.BF16.F32.PACK_AB R9, R47, R44 ;  /* 0x0000002c2f09723e */ /* 0x000fe200000010ff */
[----:B------:R-:W-:Y:S01]  /*0950*/  FMUL.FTZ R17, R17, UR4 ;  /* 0x0000000411117c20 */ /* 0x000fe20008410000 */
[----:B------:R-:W-:Y:S01]  /*0960*/  F2FP.BF16.F32.PACK_AB R10, R49, R46 ;  /* 0x0000002e310a723e */ /* 0x000fe200000010ff */
[----:B------:R-:W-:Y:S01]  /*0970*/  FMUL.FTZ R18, R18, UR4 ;  /* 0x0000000412127c20 */ /* 0x000fe20008410000 */
[----:B------:R-:W-:Y:S01]  /*0980*/  F2FP.BF16.F32.PACK_AB R11, R51, R48 ;  /* 0x00000030330b723e */ /* 0x000fe200000010ff */
[----:B------:R-:W-:Y:S01]  /*0990*/  FMUL.FTZ R19, R19, UR4 ;  /* 0x0000000413137c20 */ /* 0x000fe20008410000 */
[----:B------:R-:W-:Y:S01]  /*09a0*/  F2FP.BF16.F32.PACK_AB R12, R53, R50 ;  /* 0x00000032350c723e */ /* 0x000fe200000010ff */
[----:B--2---:R-:W-:Y:S01]  /*09b0*/  FMUL.FTZ R20, R20, UR4 ;  /* 0x0000000414147c20 */ /* 0x004fe20008410000 */
[----:B------:R-:W-:Y:S01]  /*09c0*/  F2FP.BF16.F32.PACK_AB R13, R55, R52 ;  /* 0x00000034370d723e */ /* 0x000fe200000010ff */
[----:B------:R1:W-:Y:S01]  /*09d0*/  STSM.16.MT88.4 [R43+0xa000], R8 ;  /* 0x00a000082b007844 */ /* 0x0003e20000004200 */
[----:B------:R-:W-:Y:S01]  /*09e0*/  F2FP.BF16.F32.PACK_AB R14, R57, R54 ;  /* 0x00000036390e723e */ /* 0x000fe200000010ff */
[----:B------:R-:W-:Y:S01]  /*09f0*/  FMUL.FTZ R21, R21, UR4 ;  /* 0x0000000415157c20 */ /* 0x000fe20008410000 */
[----:B------:R-:W-:Y:S01]  /*0a00*/  F2FP.BF16.F32.PACK_AB R15, R15, R56 ;  /* 0x000000380f0f723e */ /* 0x000fe200000010ff */
[----:B------:R-:W-:Y:S01]  /*0a10*/  FMUL.FTZ R22, R22, UR4 ;  /* 0x0000000416167c20 */ /* 0x000fe20008410000 */
[----:B------:R-:W-:Y:S01]  /*0a20*/  FMUL.FTZ R23, R23, UR4 ;  /* 0x0000000417177c20 */ /* 0x000fe20008410000 */
[----:B------:R-:W-:Y:S01]  /*0a30*/  FMUL.FTZ R24, R24, UR4 ;  /* 0x0000000418187c20 */ /* 0x000fe20008410000 */
[----:B------:R-:W-:Y:S01]  /*0a40*/  FMUL.FTZ R25, R25, UR4 ;  /* 0x0000000419197c20 */ /* 0x000fe20008410000 */
[----:B------:R2:W-:Y:S01]  /*0a50*/  STSM.16.MT88.4 [R43+0xa200], R12 ;  /* 0x00a2000c2b007844 */ /* 0x0005e20000004200 */
[----:B------:R-:W-:Y:S01]  /*0a60*/  FMUL.FTZ R26, R26, UR4 ;  /* 0x000000041a1a7c20 */ /* 0x000fe20008410000 */
[----:B------:R-:W-:Y:S01]  /*0a70*/  FMUL.FTZ R32, R32, UR4 ;  /* 0x0000000420207c20 */ /* 0x000fe20008410000 */
[----:B------:R-:W-:Y:S01]  /*0a80*/  FMUL.FTZ R33, R33, UR4 ;  /* 0x0000000421217c20 */ /* 0x000fe20008410000 */
[----:B------:R-:W-:Y:S01]  /*0a90*/  FMUL.FTZ R34, R34, UR4 ;  /* 0x0000000422227c20 */ /* 0x000fe20008410000 */
[----:B------:R-:W-:Y:S01]  /*0aa0*/  FMUL.FTZ R35, R35, UR4 ;  /* 0x0000000423237c20 */ /* 0x000fe20008410000 */
[----:B0-----:R-:W-:Y:S01]  /*0ab0*/  FMUL.FTZ R29, R29, UR4 ;  /* 0x000000041d1d7c20 */ /* 0x001fe20008410000 */
[----:B------:R-:W-:Y:S01]  /*0ac0*/  FMUL.FTZ R6, R31, UR4 ;  /* 0x000000041f067c20 */ /* 0x000fe20008410000 */
[----:B-1----:R-:W-:-:S02]  /*0ad0*/  F2FP.BF16.F32.PACK_AB R8, R17, R16 ;  /* 0x000000101108723e */ /* 0x002fc400000010ff */
[----:B------:R-:W-:Y:S01]  /*0ae0*/  F2FP.BF16.F32.PACK_AB R9, R19, R18 ;  /* 0x000000121309723e */ /* 0x000fe200000010ff */
[----:B---3--:R-:W-:Y:S01]  /*0af0*/  FMUL.FTZ R36, R36, UR4 ;  /* 0x0000000424247c20 */ /* 0x008fe20008410000 */
[----:B------:R-:W-:Y:S01]  /*0b00*/  FMUL.FTZ R37, R37, UR4 ;  /* 0x0000000425257c20 */ /* 0x000fe20008410000 */
[----:B------:R-:W-:Y:S01]  /*0b10*/  FMUL.FTZ R38, R38, UR4 ;  /* 0x0000000426267c20 */ /* 0x000fe20008410000 */
[----:B--2---:R-:W-:Y:S01]  /*0b20*/  FMUL.FTZ R13, R27, UR4 ;  /* 0x000000041b0d7c20 */ /* 0x004fe20008410000 */
[----:B------:R-:W-:Y:S01]  /*0b30*/  FMUL.FTZ R14, R28, UR4 ;  /* 0x000000041c0e7c20 */ /* 0x000fe20008410000 */
[----:B------:R-:W-:Y:S01]  /*0b40*/  FMUL.FTZ R15, R30, UR4 ;  /* 0x000000041e0f7c20 */ /* 0x000fe20008410000 */
[----:B------:R-:W-:Y:S01]  /*0b50*/  FMUL.FTZ R39, R39, UR4 ;  /* 0x0000000427277c20 */ /* 0x000fe20008410000 */
[----:B------:R-:W-:Y:S01]  /*0b60*/  F2FP.BF16.F32.PACK_AB R10, R21, R20 ;  /* 0x00000014150a723e */ /* 0x000fe200000010ff */
[----:B------:R-:W0:Y:S01]  /*0b70*/  LDCU UR4, c[0x0][0x3b4] ;  /* 0x00007680ff0477ac */ /* 0x000e220008000800 */
[----:B------:R-:W-:-:S02]  /*0b80*/  F2FP.BF16.F32.PACK_AB R11, R23, R22 ;  /* 0x00000016170b723e */ /* 0x000fc400000010ff */
[----:B------:R-:W-:Y:S02]  /*0b90*/  F2FP.BF16.F32.PACK_AB R12, R25, R24 ;  /* 0x00000018190c723e */ /* 0x000fe400000010ff */
[----:B------:R-:W-:Y:S01]  /*0ba0*/  F2FP.BF16.F32.PACK_AB R13, R13, R26 ;  /* 0x0000001a0d0d723e */ /* 0x000fe200000010ff */
[----:B------:R1:W-:Y:S01]  /*0bb0*/  STSM.16.MT88.4 [R43+0xa400], R8 ;  /* 0x00a400082b007844 */ /* 0x0003e20000004200 */
[----:B------:R-:W-:Y:S02]  /*0bc0*/  F2FP.BF16.F32.PACK_AB R14, R29, R14 ;  /* 0x0000000e1d0e723e */ /* 0x000fe400000010ff */
[----:B------:R-:W-:Y:S01]  /*0bd0*/  F2FP.BF16.F32.PACK_AB R15, R6, R15 ;  /* 0x0000000f060f723e */ /* 0x000fe200000010ff */
[----:B------:R-:W-:Y:S01]  /*0be0*/  IMAD R6, R7, 0x2, R2 ;  /* 0x0000000207067824 */ /* 0x000fe200078e0202 */
[----:B------:R-:W-:Y:S02]  /*0bf0*/  F2FP.BF16.F32.PACK_AB R16, R33, R32 ;  /* 0x000000202110723e */ /* 0x000fe400000010ff */
[----:B------:R-:W-:Y:S01]  /*0c00*/  F2FP.BF16.F32.PACK_AB R17, R35, R34 ;  /* 0x000000222311723e */ /* 0x000fe200000010ff */
[----:B------:R2:W-:Y:S01]  /*0c10*/  STSM.16.MT88.4 [R43+0xa600], R12 ;  /* 0x00a6000c2b007844 */ /* 0x0005e20000004200 */
[----:B------:R-:W-:-:S02]  /*0c20*/  F2FP.BF16.F32.PACK_AB R18, R37, R36 ;  /* 0x000000242512723e */ /* 0x000fc400000010ff */
[----:B------:R-:W-:Y:S02]  /*0c30*/  F2FP.BF16.F32.PACK_AB R19, R39, R38 ;  /* 0x000000262713723e */ /* 0x000fe400000010ff */
[----:B------:R-:W-:Y:S01]  /*0c40*/  SHF.R.U32.HI R25, RZ, 0x4, R0 ;  /* 0x00000004ff197819 */ /* 0x000fe20000011600 */
[----:B------:R-:W-:Y:S02]  /*0c50*/  IMAD R0, R4, -0x50, R41 ;  /* 0xffffffb004007824 */ /* 0x000fe400078e0229 */
[----:B------:R-:W-:Y:S01]  /*0c60*/  HFMA2 R41, -RZ, RZ, 0, 0 ;  /* 0x00000000ff297431 */ /* 0x000fe200000001ff */
[----:B------:R3:W-:Y:S01]  /*0c70*/  STSM.16.MT88.4 [R43+0xa800], R16 ;  /* 0x00a800102b007844 */ /* 0x0007e20000004200 */
[----:B------:R-:W-:Y:S01]  /*0c80*/  BAR.SYNC.DEFER_BLOCKING 0x0 ;  /* 0x0000000000007b1d */ /* 0x000fe20000010000 */
[----:B0-----:R-:W-:Y:S02]  /*0c90*/  ISETP.GE.AND P0, PT, R40, UR4, PT ;  /* 0x0000000428007c0c */ /* 0x001fe4000bf06270 */
[C---:B-1----:R-:W-:Y:S01]  /*0ca0*/  IADD3 R10, P1, PT, R25.reuse, R60, RZ ;  /* 0x0000003c190a7210 */ /* 0x042fe20007f3e0ff */
[----:B--2---:R-:W-:Y:S01]  /*0cb0*/  VIADD R12, R25, 0x30 ;  /* 0x00000030190c7836 */ /* 0x004fe20000000000 */
[----:B------:R-:W-:Y:S01]  /*0cc0*/  VIMNMX R14, PT, PT, R0, 0x50, PT ;  /* 0x00000050000e7848 */ /* 0x000fe20003fe0100 */
[----:B------:R-:W-:Y:S01]  /*0cd0*/  IMAD.WIDE.U32 R8, R5, UR6, R40 ;  /* 0x0000000605087c25 */ /* 0x000fe2000f8e0028 */
[----:B------:R-:W-:-:S02]  /*0ce0*/  IADD3 R2, PT, PT, R2, 0xa000, RZ ;  /* 0x0000a00002027810 */ /* 0x000fc40007ffe0ff */
[-C--:B------:R-:W-:Y:S01]  /*0cf0*/  ISETP.GE.OR P4, PT, R25, R14.reuse, P0 ;  /* 0x0000000e1900720c */ /* 0x080fe20000786670 */
[----:B------:R-:W-:Y:S01]  /*0d00*/  IMAD R9, R5, UR7, R9 ;  /* 0x0000000705097c24 */ /* 0x000fe2000f8e0209 */
[C---:B------:R-:W-:Y:S01]  /*0d10*/  IADD3 R5, PT, PT, R25.reuse, 0x20, RZ ;  /* 0x0000002019057810 */ /* 0x040fe20007ffe0ff */
[----:B------:R-:W-:Y:S02]  /*0d20*/  VIADD R0, R25, 0x10 ;  /* 0x0000001019007836 */ /* 0x000fe40000000000 */
[----:B------:R-:W-:Y:S01]  /*0d30*/  IMAD.WIDE.U32 R8, R3, UR10, R8 ;  /* 0x0000000a03087c25 */ /* 0x000fe2000f8e0008 */
[-C--:B------:R-:W-:Y:S02]  /*0d40*/  ISETP.GE.OR P2, PT, R5, R14.reuse, P0 ;  /* 0x0000000e0500720c */ /* 0x080fe40000746670 */
[-C--:B------:R-:W-:Y:S01]  /*0d50*/  ISETP.GE.OR P3, PT, R0, R14.reuse, P0 ;  /* 0x0000000e0000720c */ /* 0x080fe20000766670 */
[----:B------:R-:W-:Y:S02]  /*0d60*/  VIADD R25, R25, 0x40 ;  /* 0x0000004019197836 */ /* 0x000fe40000000000 */
[----:B------:R-:W-:Y:S01]  /*0d70*/  IMAD.X R11, RZ, RZ, R61, P1 ;  /* 0x000000ffff0b7224 */ /* 0x000fe200008e063d */
[-C--:B------:R-:W-:Y:S01]  /*0d80*/  ISETP.GE.OR P1, PT, R12, R14.reuse, P0 ;  /* 0x0000000e0c00720c */ /* 0x080fe20000726670 */
[----:B------:R-:W-:Y:S01]  /*0d90*/  IMAD R3, R3, UR11, R9 ;  /* 0x0000000b03037c24 */ /* 0x000fe2000f8e0209 */
[----:B------:R-:W-:Y:S01]  /*0da0*/  ISETP.GE.OR P0, PT, R25, R14, P0 ;  /* 0x0000000e1900720c */ /* 0x000fe20000706670 */
[----:B------:R3:W0:Y:S01]  /*0db0*/  LDS.128 R20, [R6+0xa800] ;  /* 0x00a8000006147984 */ /* 0x0006220000000c00 */
[----:B------:R-:W-:-:S04]  /*0dc0*/  IMAD.WIDE.U32 R4, R4, 0x50, R10 ;  /* 0x0000005004047825 */ /* 0x000fc800078e000a */
[----:B------:R-:W-:Y:S01]  /*0dd0*/  IMAD R2, R7, 0x2, R2 ;  /* 0x0000000207027824 */ /* 0x000fe200078e0202 */
[----:B------:R-:W-:Y:S06]  /*0de0*/  @P4 BRA `(.L_x_45) ;  /* 0x00000000002c4947 */ /* 0x000fec0003800000 */
[----:B------:R1:W2:Y:S01]  /*0df0*/  LDS.128 R12, [R2] ;  /* 0x00000000020c7984 */ /* 0x0002a20000000c00 */
[----:B------:R-:W4:Y:S01]  /*0e00*/  LDCU.64 UR4, c[0x0][0x3c0] ;  /* 0x00007800ff0477ac */ /* 0x000f220008000a00 */
[----:B------:R-:W3:Y:S01]  /*0e10*/  LDCU.64 UR6, c[0x0][0x3a8] ;  /* 0x00007500ff0677ac */ /* 0x000ee20008000a00 */
[----:B-1----:R-:W-:Y:S01]  /*0e20*/  MOV R2, R8 ;  /* 0x0000000800027202 */ /* 0x002fe20000000f00 */
[----:B----4-:R-:W-:-:S04]  /*0e30*/  IMAD R7, R5, UR4, RZ ;  /* 0x0000000405077c24 */ /* 0x010fc8000f8e02ff */
[----:B------:R-:W-:-:S04]  /*0e40*/  IMAD.WIDE.U32 R10, R4, UR4, R2 ;  /* 0x00000004040a7c25 */ /* 0x000fc8000f8e0002 */
[----:B------:R-:W-:Y:S01]  /*0e50*/  IMAD R7, R4, UR5, R7 ;  /* 0x0000000504077c24 */ /* 0x000fe2000f8e0207 */
[----:B---3--:R-:W-:-:S03]  /*0e60*/  LEA R16, P4, R10, UR6, 0x1 ;  /* 0x000000060a107c11 */ /* 0x008fc6000f8808ff */
[----:B------:R-:W-:-:S05]  /*0e70*/  IMAD.IADD R7, R11, 0x1, R7 ;  /* 0x000000010b077824 */ /* 0x000fca00078e0207 */
[----:B------:R-:W-:-:S05]  /*0e80*/  LEA.HI.X R17, R10, UR7, R7, 0x1, P4 ;  /* 0x000000070a117c11 */ /* 0x000fca000a0f0c07 */
[----:B--2---:R1:W-:Y:S02]  /*0e90*/  STG.E.128 desc[UR8][R16.64], R12 ;  /* 0x0000000c10007986 */ /* 0x0043e4000c101d08 */
.L_x_45:
[----:B------:R-:W-:Y:S05]  /*0ea0*/  BSYNC.RECONVERGENT B0 ;  /* 0x0000000000007941 */ /* 0x000fea0003800200 */
.L_x_44:
[----:B-1----:R1:W2:Y:S01]  /*0eb0*/  LDS.128 R12, [R6+0xa200] ;  /* 0x00a20000060c7984 */ /* 0x0022a20000000c00 */
[----:B------:R-:W-:Y:S04]  /*0ec0*/  BSSY.RECONVERGENT B0, `(.L_x_46) ;  /* 0x000000f000007945 */ /* 0x000fe80003800200 */
[----:B------:R-:W-:Y:S05]  /*0ed0*/  @P3 BRA `(.L_x_47) ;  /* 0x0000000000343947 */ /* 0x000fea0003800000 */
[----:B------:R-:W4:Y:S01]  /*0ee0*/  LDCU.64 UR4, c[0x0][0x3c0] ;  /* 0x00007800ff0477ac */ /* 0x000f220008000a00 */
[----:B------:R-:W-:Y:S01]  /*0ef0*/  IADD3 R7, P3, PT, R4, 0x10, RZ ;  /* 0x0000001004077810 */ /* 0x000fe20007f7e0ff */
[----:B------:R-:W-:Y:S01]  /*0f00*/  IMAD.MOV.U32 R10, RZ, RZ, R8 ;  /* 0x000000ffff0a7224 */ /* 0x000fe200078e0008 */
[----:B------:R-:W-:Y:S01]  /*0f10*/  MOV R11, R3 ;  /* 0x00000003000b7202 */ /* 0x000fe20000000f00 */
[----:B------:R-:W3:Y:S01]  /*0f20*/  LDCU.64 UR6, c[0x0][0x3a8] ;  /* 0x00007500ff0677ac */ /* 0x000ee20008000a00 */
[----:B------:R-:W-:-:S05]  /*0f30*/  IADD3.X R0, PT, PT, RZ, R5, RZ, P3, !PT ;  /* 0x00000005ff007210 */ /* 0x000fca0001ffe4ff */
[----:B----4-:R-:W-:Y:S02]  /*0f40*/  IMAD R0, R0, UR4, RZ ;  /* 0x0000000400007c24 */ /* 0x010fe4000f8e02ff */
[----:B------:R-:W-:-:S04]  /*0f50*/  IMAD.WIDE.U32 R10, R7, UR4, R10 ;  /* 0x00000004070a7c25 */ /* 0x000fc8000f8e000a */
[----:B------:R-:W-:Y:S01]  /*0f60*/  IMAD R7, R7, UR5, R0 ;  /* 0x0000000507077c24 */ /* 0x000fe2000f8e0200 */
[----:B---3--:R-:W-:-:S03]  /*0f70*/  LEA R16, P3, R10, UR6, 0x1 ;  /* 0x000000060a107c11 */ /* 0x008fc6000f8608ff */
[----:B------:R-:W-:-:S05]  /*0f80*/  IMAD.IADD R7, R11, 0x1, R7 ;  /* 0x000000010b077824 */ /* 0x000fca00078e0207 */
[----:B------:R-:W-:-:S05]  /*0f90*/  LEA.HI.X R17, R10, UR7, R7, 0x1, P3 ;  /* 0x000000070a117c11 */ /* 0x000fca00098f0c07 */
[----:B--2---:R4:W-:Y:S02]  /*0fa0*/  STG.E.128 desc[UR8][R16.64], R12 ;  /* 0x0000000c10007986 */ /* 0x0049e4000c101d08 */
.L_x_47:
[----:B------:R-:W-:Y:S05]  /*0fb0*/  BSYNC.RECONVERGENT B0 ;  /* 0x0000000000007941 */ /* 0x000fea0003800200 */
.L_x_46:
[----:B--2-4-:R2:W4:Y:S01]  /*0fc0*/  LDS.128 R12, [R6+0xa400] ;  /* 0x00a40000060c7984 */ /* 0x0145220000000c00 */
[----:B------:R-:W-:Y:S04]  /*0fd0*/  BSSY.RECONVERGENT B0, `(.L_x_48) ;  /* 0x000000f000007945 */ /* 0x000fe80003800200 */
[----:B------:R-:W-:Y:S05]  /*0fe0*/  @P2 BRA `(.L_x_49) ;  /* 0x0000000000342947 */ /* 0x000fea0003800000 */
[----:B------:R-:W5:Y:S01]  /*0ff0*/  LDCU.64 UR4, c[0x0][0x3c0] ;  /* 0x00007800ff0477ac */ /* 0x000f620008000a00 */
[----:B------:R-:W-:Y:S01]  /*1000*/  IADD3 R7, P2, PT, R4, 0x20, RZ ;  /* 0x0000002004077810 */ /* 0x000fe20007f5e0ff */
[----:B------:R-:W-:Y:S01]  /*1010*/  IMAD.MOV.U32 R10, RZ, RZ, R8 ;  /* 0x000000ffff0a7224 */ /* 0x000fe200078e0008 */
[----:B------:R-:W-:Y:S01]  /*1020*/  MOV R11, R3 ;  /* 0x00000003000b7202 */ /* 0x000fe20000000f00 */
[----:B------:R-:W3:Y:S01]  /*1030*/  LDCU.64 UR6, c[0x0][0x3a8] ;  /* 0x00007500ff0677ac */ /* 0x000ee20008000a00 */
[----:B------:R-:W-:-:S05]  /*1040*/  IADD3.X R0, PT, PT, RZ, R5, RZ, P2, !PT ;  /* 0x00000005ff007210 */ /* 0x000fca00017fe4ff */
[----:B-----5:R-:W-:Y:S02]  /*1050*/  IMAD R0, R0, UR4, RZ ;  /* 0x0000000400007c24 */ /* 0x020fe4000f8e02ff */
[----:B------:R-:W-:-:S04]  /*1060*/  IMAD.WIDE.U32 R10, R7, UR4, R10 ;  /* 0x00000004070a7c25 */ /* 0x000fc8000f8e000a */
[----:B------:R-:W-:Y:S01]  /*1070*/  IMAD R7, R7, UR5, R0 ;  /* 0x0000000507077c24 */ /* 0x000fe2000f8e0200 */
[----:B---3--:R-:W-:-:S03]  /*1080*/  LEA R16, P2, R10, UR6, 0x1 ;  /* 0x000000060a107c11 */ /* 0x008fc6000f8408ff */
[----:B------:R-:W-:-:S05]  /*1090*/  IMAD.IADD R7, R11, 0x1, R7 ;  /* 0x000000010b077824 */ /* 0x000fca00078e0207 */
[----:B------:R-:W-:-:S05]  /*10a0*/  LEA.HI.X R17, R10, UR7, R7, 0x1, P2 ;  /* 0x000000070a117c11 */ /* 0x000fca00090f0c07 */
[----:B----4-:R3:W-:Y:S02]  /*10b0*/  STG.E.128 desc[UR8][R16.64], R12 ;  /* 0x0000000c10007986 */ /* 0x0107e4000c101d08 */
.L_x_49:
[----:B------:R-:W-:Y:S05]  /*10c0*/  BSYNC.RECONVERGENT B0 ;  /* 0x0000000000007941 */ /* 0x000fea0003800200 */
.L_x_48:
[----:B---34-:R3:W4:Y:S01]  /*10d0*/  LDS.128 R12, [R6+0xa600] ;  /* 0x00a60000060c7984 */ /* 0x0187220000000c00 */
[----:B------:R-:W-:Y:S04]  /*10e0*/  BSSY.RECONVERGENT B0, `(.L_x_50) ;  /* 0x000000f000007945 */ /* 0x000fe80003800200 */
[----:B------:R-:W-:Y:S05]  /*10f0*/  @P1 BRA `(.L_x_51) ;  /* 0x0000000000341947 */ /* 0x000fea0003800000 */
[----:B------:R-:W5:Y:S01]  /*1100*/  LDCU.64 UR4, c[0x0][0x3c0] ;  /* 0x00007800ff0477ac */ /* 0x000f620008000a00 */
[----:B------:R-:W-:Y:S01]  /*1110*/  IADD3 R11, P1, PT, R4, 0x30, RZ ;  /* 0x00000030040b7810 */ /* 0x000fe20007f3e0ff */
[----:B-123--:R-:W-:Y:S01]  /*1120*/  IMAD.MOV.U32 R6, RZ, RZ, R8 ;  /* 0x000000ffff067224 */ /* 0x00efe200078e0008 */
[----:B------:R-:W-:Y:S01]  /*1130*/  MOV R7, R3 ;  /* 0x0000000300077202 */ /* 0x000fe20000000f00 */
[----:B------:R-:W1:Y:S01]  /*1140*/  LDCU.64 UR6, c[0x0][0x3a8] ;  /* 0x00007500ff0677ac */ /* 0x000e620008000a00 */
[----:B------:R-:W-:-:S05]  /*1150*/  IADD3.X R0, PT, PT, RZ, R5, RZ, P1, !PT ;  /* 0x00000005ff007210 */ /* 0x000fca0000ffe4ff */
[----:B-----5:R-:W-:Y:S02]  /*1160*/  IMAD R0, R0, UR4, RZ ;  /* 0x0000000400007c24 */ /* 0x020fe4000f8e02ff */
[----:B------:R-:W-:-:S04]  /*1170*/  IMAD.WIDE.U32 R6, R11, UR4, R6 ;  /* 0x000000040b067c25 */ /* 0x000fc8000f8e0006 */
[----:B------:R-:W-:Y:S01]  /*1180*/  IMAD R11, R11, UR5, R0 ;  /* 0x000000050b0b7c24 */ /* 0x000fe2000f8e0200 */
[----:B-1----:R-:W-:-:S03]  /*1190*/  LEA R10, P1, R6, UR6, 0x1 ;  /* 0x00000006060a7c11 */ /* 0x002fc6000f8208ff */
[----:B------:R-:W-:-:S05]  /*11a0*/  IMAD.IADD R7, R7, 0x1, R11 ;  /* 0x0000000107077824 */ /* 0x000fca00078e020b */
[----:B------:R-:W-:-:S05]  /*11b0*/  LEA.HI.X R11, R6, UR7, R7, 0x1, P1 ;  /* 0x00000007060b7c11 */ /* 0x000fca00088f0c07 */
[----:B----4-:R1:W-:Y:S02]  /*11c0*/  STG.E.128 desc[UR8][R10.64], R12 ;  /* 0x0000000c0a007986 */ /* 0x0103e4000c101d08 */
.L_x_51:
[----:B------:R-:W-:Y:S05]  /*11d0*/  BSYNC.RECONVERGENT B0 ;  /* 0x0000000000007941 */ /* 0x000fea0003800200 */
.L_x_50:
[----:B------:R-:W-:Y:S05]  /*11e0*/  @P0 EXIT ;  /* 0x000000000000094d */ /* 0x000fea0003800000 */
[----:B------:R-:W5:Y:S01]  /*11f0*/  LDCU.64 UR4, c[0x0][0x3c0] ;  /* 0x00007800ff0477ac */ /* 0x000f620008000a00 */
[----:B------:R-:W-:Y:S01]  /*1200*/  IADD3 R7, P0, PT, R4, 0x40, RZ ;  /* 0x0000004004077810 */ /* 0x000fe20007f1e0ff */
[----:B------:R-:W-:Y:S01]  /*1210*/  IMAD.MOV.U32 R2, RZ, RZ, R8 ;  /* 0x000000ffff027224 */ /* 0x000fe200078e0008 */
[----:B------:R-:W0:Y:S02]  /*1220*/  LDCU.64 UR6, c[0x0][0x3a8] ;  /* 0x00007500ff0677ac */ /* 0x000e240008000a00 */
[----:B------:R-:W-:-:S05]  /*1230*/  IADD3.X R4, PT, PT, RZ, R5, RZ, P0, !PT ;  /* 0x00000005ff047210 */ /* 0x000fca00007fe4ff */
[----:B-----5:R-:W-:Y:S02]  /*1240*/  IMAD R4, R4, UR4, RZ ;  /* 0x0000000404047c24 */ /* 0x020fe4000f8e02ff */
[----:B------:R-:W-:-:S04]  /*1250*/  IMAD.WIDE.U32 R2, R7, UR4, R2 ;  /* 0x0000000407027c25 */ /* 0x000fc8000f8e0002 */
[----:B------:R-:W-:Y:S01]  /*1260*/  IMAD R7, R7, UR5, R4 ;  /* 0x0000000507077c24 */ /* 0x000fe2000f8e0204 */
[----:B0-----:R-:W-:-:S04]  /*1270*/  LEA R4, P0, R2, UR6, 0x1 ;  /* 0x0000000602047c11 */ /* 0x001fc8000f8008ff */
[----:B------:R-:W-:-:S04]  /*1280*/  IADD3 R3, PT, PT, R3, R7, RZ ;  /* 0x0000000703037210 */ /* 0x000fc80007ffe0ff */
[----:B------:R-:W-:-:S05]  /*1290*/  LEA.HI.X R5, R2, UR7, R3, 0x1, P0 ;  /* 0x0000000702057c11 */ /* 0x000fca00080f0c03 */
[----:B------:R-:W-:Y:S01]  /*12a0*/  STG.E.128 desc[UR8][R4.64], R20 ;  /* 0x0000001404007986 */ /* 0x000fe2000c101d08 */
[----:B------:R-:W-:Y:S05]  /*12b0*/  EXIT ;  /* 0x000000000000794d */ /* 0x000fea0003800000 */
.L_x_52:
        /* <DEDUP_REMOVED lines=12> */
.L_x_163:


//--------------------- .text._ZN7cutlass13device_kernelIN5flash11enable_sm90INS1_16FlashAttnBwdSm90INS1_25CollectiveMainloopBwdSm90ILi2ELi2ELi2EN4cute5tupleIJNS5_1CILi1EEES8_S8_EEENS6_IJNS7_ILi80EEENS7_ILi128EEESB_EEENS_10bfloat16_tEfNS_4arch4Sm90ELb0ELb0ELb0ELb1ELb1ELb1ELb0ELb1ELi2ELi1ELi2ELi1ELb0EEENS1_24CollectiveEpilogueBwdGQAISC_fSF_Li256ELb1ELb1EEENS1_19SingleTileSchedulerILb1ELb0ELb0ELi128EEEEEEEEEvNT_6ParamsE --------------------------
	.section	.text._ZN7cutlass13device_kernelIN5flash11enable_sm90INS1_16FlashAttnBwdSm90INS1_25CollectiveMainloopBwdSm90ILi2ELi2ELi2EN4cute5tupleIJNS5_1CILi1EEES8_S8_EEENS6_IJNS7_ILi80EEENS7_ILi128EEESB_EEENS_10bfloat16_tEfNS_4arch4Sm90ELb0ELb0ELb0ELb1ELb1ELb1ELb0ELb1ELi2ELi1ELi2ELi1ELb0EEENS1_24CollectiveEpilogueBwdGQAISC_fSF_Li256ELb1ELb1EEENS1_19SingleTileSchedulerILb1ELb0ELb0ELi128EEEEEEEEEvNT_6ParamsE,"ax",@progbits
	.align	128
.text._ZN7cutlass13device_kernelIN5flash11enable_sm90INS1_16FlashAttnBwdSm90INS1_25CollectiveMainloopBwdSm90ILi2ELi2ELi2EN4cute5tupleIJNS5_1CILi1EEES8_S8_EEENS6_IJNS7_ILi80EEENS7_ILi128EEESB_EEENS_10bfloat16_tEfNS_4arch4Sm90ELb0ELb0ELb0ELb1ELb1ELb1ELb0ELb1ELi2ELi1ELi2ELi1ELb0EEENS1_24CollectiveEpilogueBwdGQAISC_fSF_Li256ELb1ELb1EEENS1_19SingleTileSchedulerILb1ELb0ELb0ELi128EEEEEEEEEvNT_6ParamsE:
        .type           _ZN7cutlass13device_kernelIN5flash11enable_sm90INS1_16FlashAttnBwdSm90INS1_25CollectiveMainloopBwdSm90ILi2ELi2ELi2EN4cute5tupleIJNS5_1CILi1EEES8_S8_EEENS6_IJNS7_ILi80EEENS7_ILi128EEESB_EEENS_10bfloat16_tEfNS_4arch4Sm90ELb0ELb0ELb0ELb1ELb1ELb1ELb0ELb1ELi2ELi1ELi2ELi1ELb0EEENS1_24CollectiveEpilogueBwdGQAISC_fSF_Li256ELb1ELb1EEENS1_19SingleTileSchedulerILb1ELb0ELb0ELi128EEEEEEEEEvNT_6ParamsE,@function
        .size           _ZN7cutlass13device_kernelIN5flash11enable_sm90INS1_16FlashAttnBwdSm90INS1_25CollectiveMainloopBwdSm90ILi2ELi2ELi2EN4cute5tupleIJNS5_1CILi1EEES8_S8_EEENS6_IJNS7_ILi80EEENS7_ILi128EEESB_EEENS_10bfloat16_tEfNS_4arch4Sm90ELb0ELb0ELb0ELb1ELb1ELb1ELb0ELb1ELi2ELi1ELi2ELi1ELb0EEENS1_24CollectiveEpilogueBwdGQAISC_fSF_Li256ELb1ELb1EEENS1_19SingleTileSchedulerILb1ELb0ELb0ELi128EEEEEEEEEvNT_6ParamsE,(.L_x_164 - _ZN7cutlass13device_kernelIN5flash11enable_sm90INS1_16FlashAttnBwdSm90INS1_25CollectiveMainloopBwdSm90ILi2ELi2ELi2EN4cute5tupleIJNS5_1CILi1EEES8_S8_EEENS6_IJNS7_ILi80EEENS7_ILi128EEESB_EEENS_10bfloat16_tEfNS_4arch4Sm90ELb0ELb0ELb0ELb1ELb1ELb1ELb0ELb1ELi2ELi1ELi2ELi1ELb0EEENS1_24CollectiveEpilogueBwdGQAISC_fSF_Li256ELb1ELb1EEENS1_19SingleTileSchedulerILb1ELb0ELb0ELi128EEEEEEEEEvNT_6ParamsE)
        .other          _ZN7cutlass13device_kernelIN5flash11enable_sm90INS1_16FlashAttnBwdSm90INS1_25CollectiveMainloopBwdSm90ILi2ELi2ELi2EN4cute5tupleIJNS5_1CILi1EEES8_S8_EEENS6_IJNS7_ILi80EEENS7_ILi128EEESB_EEENS_10bfloat16_tEfNS_4arch4Sm90ELb0ELb0ELb0ELb1ELb1ELb1ELb0ELb1ELi2ELi1ELi2ELi1ELb0EEENS1_24CollectiveEpilogueBwdGQAISC_fSF_Li256ELb1ELb1EEENS1_19SingleTileSchedulerILb1ELb0ELb0ELi128EEEEEEEEEvNT_6ParamsE,@"STO_CUDA_ENTRY STV_DEFAULT"
_ZN7cutlass13device_kernelIN5flash11enable_sm90INS1_16FlashAttnBwdSm90INS1_25CollectiveMainloopBwdSm90ILi2ELi2ELi2EN4cute5tupleIJNS5_1CILi1EEES8_S8_EEENS6_IJNS7_ILi80EEENS7_ILi128EEESB_EEENS_10bfloat16_tEfNS_4arch4Sm90ELb0ELb0ELb0ELb1ELb1ELb1ELb0ELb1ELi2ELi1ELi2ELi1ELb0EEENS1_24CollectiveEpilogueBwdGQAISC_fSF_Li256ELb1ELb1EEENS1_19SingleTileSchedulerILb1ELb0ELb0ELi128EEEEEEEEEvNT_6ParamsE:
[----:B------:R-:W-:Y:S01]  /*0000*/  LDC R1, c[0x0][0x37c] ;  /* 0x0000df00ff017b82 */ /* 0x000fe20000000800 */
[----:B------:R-:W-:Y:S05]  /*0010*/  EXIT ;  /* 0x000000000000794d */ /* 0x000fea0003800000 */
.L_x_53:
        /* <DEDUP_REMOVED lines=14> */
.L_x_164:


//--------------------- .text._ZN7cutlass13device_kernelIN5flash22FlashAttnBwdPreprocessIN4cute5tupleIJNS3_1CILi80EEENS5_ILi128EEEEEENS_10bfloat16_tEfNS_4arch4Sm90ELb1ELb1EEEEEvNT_6ParamsE --------------------------
	.section	.text._ZN7cutlass13device_kernelIN5flash22FlashAttnBwdPreprocessIN4cute5tupleIJNS3_1CILi80EEENS5_ILi128EEEEEENS_10bfloat16_tEfNS_4arch4Sm90ELb1ELb1EEEEEvNT_6ParamsE,"ax",@progbits
	.align	128
.text._ZN7cutlass13device_kernelIN5flash22FlashAttnBwdPreprocessIN4cute5tupleIJNS3_1CILi80EEENS5_ILi128EEEEEENS_10bfloat16_tEfNS_4arch4Sm90ELb1ELb1EEEEEvNT_6ParamsE:
        .type           _ZN7cutlass13device_kernelIN5flash22FlashAttnBwdPreprocessIN4cute5tupleIJNS3_1CILi80EEENS5_ILi128EEEEEENS_10bfloat16_tEfNS_4arch4Sm90ELb1ELb1EEEEEvNT_6ParamsE,@function
        .size           _ZN7cutlass13device_kernelIN5flash22FlashAttnBwdPreprocessIN4cute5tupleIJNS3_1CILi80EEENS5_ILi128EEEEEENS_10bfloat16_tEfNS_4arch4Sm90ELb1ELb1EEEEEvNT_6ParamsE,(.L_x_165 - _ZN7cutlass13device_kernelIN5flash22FlashAttnBwdPreprocessIN4cute5tupleIJNS3_1CILi80EEENS5_ILi128EEEEEENS_10bfloat16_tEfNS_4arch4Sm90ELb1ELb1EEEEEvNT_6ParamsE)
        .other          _ZN7cutlass13device_kernelIN5flash22FlashAttnBwdPreprocessIN4cute5tupleIJNS3_1CILi80EEENS5_ILi128EEEEEENS_10bfloat16_tEfNS_4arch4Sm90ELb1ELb1EEEEEvNT_6ParamsE,@"STO_CUDA_ENTRY STV_DEFAULT"
_ZN7cutlass13device_kernelIN5flash22FlashAttnBwdPreprocessIN4cute5tupleIJNS3_1CILi80EEENS5_ILi128EEEEEENS_10bfloat16_tEfNS_4arch4Sm90ELb1ELb1EEEEEvNT_6ParamsE:
[----:B------:R-:W-:Y:S08]  /*0000*/  LDC R1, c[0x0][0x37c] ;  /* 0x0000df00ff017b82 */ /* 0x000ff00000000800 */
[----:B------:R-:W0:Y:S01]  /*0010*/  LDC.64 R8, c[0x0][0x460] ;  /* 0x00011800ff087b82 */ /* 0x000e220000000a00 */
[----:B------:R-:W1:Y:S01]  /*0020*/  S2R R0, SR_CTAID.X ;  /* 0x0000000000007919 */ /* 0x000e620000002500 */
[----:B------:R-:W2:Y:S01]  /*0030*/  LDCU.64 UR4, c[0x0][0x358] ;  /* 0x00006b00ff0477ac */ /* 0x000ea20008000a00 */
[----:B------:R-:W3:Y:S05]  /*0040*/  S2R R3, SR_CTAID.Z ;  /* 0x0000000000037919 */ /* 0x000eea0000002700 */
[----:B------:R-:W4:Y:S01]  /*0050*/  S2UR UR6, SR_CTAID.Y ;  /* 0x00000000000679c3 */ /* 0x000f220000002600 */
[----:B0-----:R-:W-:-:S04]  /*0060*/  ISETP.NE.U32.AND P0, PT, R8, RZ, PT ;  /* 0x000000ff0800720c */ /* 0x001fc80003f05070 */
[----:B------:R-:W-:-:S13]  /*0070*/  ISETP.NE.AND.EX P2, PT, R9, RZ, PT, P0 ;  /* 0x000000ff0900720c */ /* 0x000fda0003f45300 */
[----:B-1234-:R-:W-:Y:S05]  /*0080*/  @P2 BRA `(.L_x_54) ;  /* 0x0000000000202947 */ /* 0x01efea0003800000 */
[----:B------:R-:W0:Y:S01]  /*0090*/  LDCU.64 UR8, c[0x0][0x468] ;  /* 0x00008d00ff0877ac */ /* 0x000e220008000a00 */
[----:B------:R-:W1:Y:S01]  /*00a0*/  LDC R65, c[0x0][0x388] ;  /* 0x0000e200ff417b82 */ /* 0x000e620000000800 */
[----:B------:R-:W-:Y:S01]  /*00b0*/  IMAD.MOV.U32 R2, RZ, RZ, RZ ;  /* 0x000000ffff027224 */ /* 0x000fe200078e00ff */
[----:B------:R-:W-:Y:S01]  /*00c0*/  CS2R R50, SRZ ;  /* 0x0000000000327805 */ /* 0x000fe2000001ff00 */
[----:B0-----:R-:W-:-:S04]  /*00d0*/  UISETP.NE.U32.AND UP0, UPT, UR8, URZ, UPT ;  /* 0x000000ff0800728c */ /* 0x001fc8000bf05070 */
[----:B------:R-:W-:-:S09]  /*00e0*/  UISETP.NE.AND.EX UP0, UPT, UR9, URZ, UPT, UP0 ;  /* 0x000000ff0900728c */ /* 0x000fd2000bf05300 */
[----:B------:R-:W-:Y:S05]  /*00f0*/  BRA.U !UP0, `(.L_x_55) ;  /* 0x0000000108507547 */ /* 0x000fea000b800000 */
[----:B------:R-:W-:Y:S05]  /*0100*/  BRA `(.L_x_56) ;  /* 0x0000000000347947 */ /* 0x000fea0003800000 */
.L_x_54:
        /* <DEDUP_REMOVED lines=10> */
[----:B------:R-:W-:-:S05]  /*01b0*/  LEA.HI.SX32 R2, R2, R7, 0x1b ;  /* 0x0000000702027211 */ /* 0x000fca00078fdaff */
[----:B------:R-:W-:Y:S01]  /*01c0*/  IMAD R2, R2, 0x50, RZ ;  /* 0x0000005002027824 */ /* 0x000fe200078e02ff */
[----:B------:R-:W-:Y:S06]  /*01d0*/  BRA.U !UP0, `(.L_x_57) ;  /* 0x0000000108107547 */ /* 0x000fec000b800000 */
.L_x_56:
[----:B------:R-:W0:Y:S02]  /*01e0*/  LDC.64 R4, c[0x0][0x468] ;  /* 0x00011a00ff047b82 */ /* 0x000e240000000a00 */
[----:B0-----:R-:W-:-:S05]  /*01f0*/  IMAD.WIDE.U32 R4, R3, 0x4, R4 ;  /* 0x0000000403047825 */ /* 0x001fca00078e0004 */
[----:B-1----:R0:W5:Y:S01]  /*0200*/  LDG.E R65, desc[UR4][R4.64] ;  /* 0x0000000404417981 */ /* 0x002162000c1e1900 */
[----:B------:R-:W-:Y:S05]  /*0210*/  BRA `(.L_x_55) ;  /* 0x0000000000087947 */ /* 0x000fea0003800000 */
.L_x_57:
[----:B------:R-:W2:Y:S02]  /*0220*/  LDG.E R5, desc[UR4][R4.64+0x4] ;  /* 0x0000040404057981 */ /* 0x000ea4000c1e1900 */
[----:B--2---:R-:W-:-:S07]  /*0230*/  IMAD.IADD R65, R5, 0x1, -R50 ;  /* 0x0000000105417824 */ /* 0x004fce00078e0a32 */
.L_x_55:
[----:B0-----:R-:W0:Y:S01]  /*0240*/  S2R R5, SR_TID.X ;  /* 0x0000000000057919 */ /* 0x001e220000002100 */
[----:B------:R-:W-:Y:S01]  /*0250*/  IMAD R4, R0, 0x50, RZ ;  /* 0x0000005000047824 */ /* 0x000fe200078e02ff */
[----:B------:R-:W-:-:S04]  /*0260*/  ISETP.NE.AND.EX P0, PT, R9, RZ, PT, P0 ;  /* 0x000000ff0900720c */ /* 0x000fc80003f05300 */
[----:B-1---5:R-:W-:-:S13]  /*0270*/  ISETP.GE.AND P1, PT, R4, R65, PT ;  /* 0x000000410400720c */ /* 0x022fda0003f26270 */
[----:B------:R-:W-:Y:S05]  /*0280*/  @P1 EXIT P0 ;  /* 0x000000000000194d */ /* 0x000fea0000000000 */
[----:B------:R-:W1:Y:S01]  /*0290*/  LDCU UR7, c[0x0][0x38c] ;  /* 0x00007180ff0777ac */ /* 0x000e620008000800 */
[----:B0-----:R-:W-:Y:S01]  /*02a0*/  SHF.L.U32 R52, R5, 0x3, RZ ;  /* 0x0000000305347819 */ /* 0x001fe200000006ff */
[----:B------:R-:W0:Y:S01]  /*02b0*/  LDC.64 R10, c[0x0][0x3a0] ;  /* 0x0000e800ff0a7b82 */ /* 0x000e220000000a00 */
[----:B------:R-:W-:Y:S01]  /*02c0*/  IMAD R6, R0, -0x50, R65 ;  /* 0xffffffb000067824 */ /* 0x000fe200078e0241 */
[----:B------:R-:W-:Y:S01]  /*02d0*/  SHF.R.U32.HI R7, RZ, 0x4, R5 ;  /* 0x00000004ff077819 */ /* 0x000fe20000011605 */
[----:B------:R-:W-:Y:S01]  /*02e0*/  IMAD.MOV.U32 R53, RZ, RZ, RZ ;  /* 0x000000ffff357224 */ /* 0x000fe200078e00ff */
[----:B------:R-:W-:Y:S02]  /*02f0*/  LOP3.LUT R52, R52, 0x78, RZ, 0xc0, !PT ;  /* 0x0000007834347812 */ /* 0x000fe400078ec0ff */
[----:B------:R-:W-:Y:S01]  /*0300*/  SEL R48, R3, RZ, !P2 ;  /* 0x000000ff03307207 */ /* 0x000fe20005000000 */
[C---:B------:R-:W-:Y:S01]  /*0310*/  VIADD R61, R7.reuse, 0x30 ;  /* 0x00000030073d7836 */ /* 0x040fe20000000000 */
[----:B------:R-:W2:Y:S01]  /*0320*/  LDC.64 R12, c[0x0][0x3a8] ;  /* 0x0000ea00ff0c7b82 */ /* 0x000ea20000000a00 */
[----:B------:R-:W-:-:S02]  /*0330*/  IADD3 R49, PT, PT, R7, 0x10, RZ ;  /* 0x0000001007317810 */ /* 0x000fc40007ffe0ff */
[C---:B------:R-:W-:Y:S02]  /*0340*/  IADD3 R14, P1, PT, R7.reuse, R50, RZ ;  /* 0x00000032070e7210 */ /* 0x040fe40007f3e0ff */
[C---:B------:R-:W-:Y:S02]  /*0350*/  IADD3 R63, PT, PT, R7.reuse, 0x40, RZ ;  /* 0x00000040073f7810 */ /* 0x040fe40007ffe0ff */
[----:B-1----:R-:W-:Y:S01]  /*0360*/  ISETP.GE.AND P0, PT, R52, UR7, PT ;  /* 0x0000000734007c0c */ /* 0x002fe2000bf06270 */
[----:B------:R-:W1:Y:S01]  /*0370*/  LDC.64 R16, c[0x0][0x3c0] ;  /* 0x0000f000ff107b82 */ /* 0x000e620000000a00 */
[----:B------:R-:W-:Y:S02]  /*0380*/  IMAD.X R15, RZ, RZ, R51, P1 ;  /* 0x000000ffff0f7224 */ /* 0x000fe400008e0633 */
[-C--:B------:R-:W-:Y:S02]  /*0390*/  ISETP.GE.OR P4, PT, R7, R6.reuse, P0 ;  /* 0x000000060700720c */ /* 0x080fe40000786670 */
[-C--:B------:R-:W-:Y:S01]  /*03a0*/  ISETP.GE.OR P3, PT, R49, R6.reuse, P0 ;  /* 0x000000063100720c */ /* 0x080fe20000766670 */
[----:B------:R-:W-:Y:S01]  /*03b0*/  IMAD.WIDE.U32 R14, R0, 0x50, R14 ;  /* 0x00000050000e7825 */ /* 0x000fe200078e000e */
[----:B------:R-:W-:Y:S01]  /*03c0*/  ISETP.GE.OR P1, PT, R61, R6, P0 ;  /* 0x000000063d00720c */ /* 0x000fe20000726670 */
[----:B------:R-:W3:Y:S02]  /*03d0*/  LDC.64 R18, c[0x0][0x3c8] ;  /* 0x0000f200ff127b82 */ /* 0x000ee40000000a00 */
[----:B0-----:R-:W-:-:S04]  /*03e0*/  IMAD.WIDE.U32 R8, R10, UR6, R52 ;  /* 0x000000060a087c25 */ /* 0x001fc8000f8e0034 */
[----:B------:R-:W-:Y:S02]  /*03f0*/  IMAD R9, R11, UR6, R9 ;  /* 0x000000060b097c24 */ /* 0x000fe4000f8e0209 */
[----:B------:R-:W0:Y:S01]  /*0400*/  @!P4 LDC.64 R20, c[0x0][0x398] ;  /* 0x0000e600ff14cb82 */ /* 0x000e220000000a00 */
[----:B--2---:R-:W-:Y:S01]  /*0410*/  IMAD.WIDE.U32 R58, R48, R12, R8 ;  /* 0x0000000c303a7225 */ /* 0x004fe200078e0008 */
[C---:B------:R-:W-:Y:S02]  /*0420*/  @!P3 IADD3 R23, P5, PT, R14.reuse, 0x10, RZ ;  /* 0x000000100e17b810 */ /* 0x040fe40007fbe0ff */
[----:B------:R-:W-:Y:S01]  /*0430*/  @!P3 IADD3 R42, P6, PT, R14, 0x10, RZ ;  /* 0x000000100e2ab810 */ /* 0x000fe20007fde0ff */
[----:B------:R-:W-:Y:S01]  /*0440*/  IMAD R59, R48, R13, R59 ;  /* 0x0000000d303b7224 */ /* 0x000fe200078e023b */
[----:B------:R-:W-:Y:S01]  /*0450*/  @!P1 MOV R44, R58 ;  /* 0x0000003a002c9202 */ /* 0x000fe20000000f00 */
[----:B-1----:R-:W-:Y:S01]  /*0460*/  IMAD.WIDE.U32 R8, R16, UR6, R52 ;  /* 0x0000000610087c25 */ /* 0x002fe2000f8e0034 */
[----:B------:R-:W1:Y:S02]  /*0470*/  @!P4 LDC.64 R72, c[0x0][0x380] ;  /* 0x0000e000ff48cb82 */ /* 0x000e640000000a00 */
[----:B------:R-:W-:Y:S01]  /*0480*/  @!P3 MOV R69, R59 ;  /* 0x0000003b0045b202 */ /* 0x000fe20000000f00 */
[----:B------:R-:W-:-:S02]  /*0490*/  VIADD R53, R7, 0x20 ;  /* 0x0000002007357836 */ /* 0x000fc40000000000 */
[----:B------:R-:W-:Y:S02]  /*04a0*/  IMAD R9, R17, UR6, R9 ;  /* 0x0000000611097c24 */ /* 0x000fe4000f8e0209 */
[----:B------:R-:W-:Y:S01]  /*04b0*/  @!P3 IMAD.X R25, RZ, RZ, R15, P5 ;  /* 0x000000ffff19b224 */ /* 0x000fe200028e060f */
[----:B------:R-:W-:Y:S01]  /*04c0*/  ISETP.GE.OR P2, PT, R53, R6, P0 ;  /* 0x000000063500720c */ /* 0x000fe20000746670 */
[----:B------:R-:W2:Y:S01]  /*04d0*/  LDC.64 R12, c[0x0][0x3b8] ;  /* 0x0000ee00ff0c7b82 */ /* 0x000ea20000000a00 */
[----:B---3--:R-:W-:Y:S01]  /*04e0*/  IMAD.WIDE.U32 R32, R48, R18, R8 ;  /* 0x0000001230207225 */ /* 0x008fe200078e0008 */
[----:B------:R-:W-:-:S03]  /*04f0*/  ISETP.GE.OR P0, PT, R63, R6, P0 ;  /* 0x000000063f00720c */ /* 0x000fc60000706670 */
[----:B------:R-:W-:Y:S02]  /*0500*/  @!P3 IMAD.X R27, RZ, RZ, R15, P6 ;  /* 0x000000ffff1bb224 */ /* 0x000fe400030e060f */
[-C--:B0-----:R-:W-:Y:S01]  /*0510*/  @!P4 IMAD R10, R15, R20.reuse, RZ ;  /* 0x000000140f0ac224 */ /* 0x081fe200078e02ff */
[----:B------:R-:W0:Y:S01]  /*0520*/  LDC.64 R16, c[0x0][0x3b8] ;  /* 0x0000ee00ff107b82 */ /* 0x000e220000000a00 */
[----:B------:R-:W-:Y:S02]  /*0530*/  IMAD R33, R48, R19, R33 ;  /* 0x0000001330217224 */ /* 0x000fe400078e0221 */
[C---:B------:R-:W-:Y:S01]  /*0540*/  @!P4 IMAD R11, R14.reuse, R21, R10 ;  /* 0x000000150e0bc224 */ /* 0x040fe200078e020a */
[C---:B------:R-:W-:Y:S01]  /*0550*/  @!P2 IADD3 R36, P5, PT, R14.reuse, 0x20, RZ ;  /* 0x000000200e24a810 */ /* 0x040fe20007fbe0ff */
[C---:B------:R-:W-:Y:S01]  /*0560*/  @!P4 IMAD.WIDE.U32 R20, R14.reuse, R20, R58 ;  /* 0x000000140e14c225 */ /* 0x040fe200078e003a */
[----:B------:R-:W-:Y:S02]  /*0570*/  @!P2 IADD3 R38, P6, PT, R14, 0x20, RZ ;  /* 0x000000200e26a810 */ /* 0x000fe40007fde0ff */
[----:B------:R-:W3:Y:S01]  /*0580*/  @!P3 LDC.64 R8, c[0x0][0x398] ;  /* 0x0000e600ff08bb82 */ /* 0x000ee20000000a00 */
[----:B------:R-:W-:Y:S01]  /*0590*/  @!P4 IMAD.IADD R18, R21, 0x1, R11 ;  /* 0x000000011512c824 */ /* 0x000fe200078e020b */
[----:B------:R-:W-:Y:S01]  /*05a0*/  @!P2 IADD3.X R43, PT, PT, RZ, R15, RZ, P5, !PT ;  /* 0x0000000fff2ba210 */ /* 0x000fe20002ffe4ff */
[----:B------:R-:W-:Y:S01]  /*05b0*/  @!P2 IMAD.X R39, RZ, RZ, R15, P6 ;  /* 0x000000ffff27a224 */ /* 0x000fe200030e060f */
[----:B-1----:R-:W-:Y:S01]  /*05c0*/  @!P4 LEA R72, P5, R20, R72, 0x1 ;  /* 0x000000481448c211 */ /* 0x002fe200078a08ff */
[--C-:B------:R-:W-:Y:S01]  /*05d0*/  @!P3 IMAD.MOV.U32 R68, RZ, RZ, R58.reuse ;  /* 0x000000ffff44b224 */ /* 0x100fe200078e003a */
[----:B------:R-:W-:Y:S01]  /*05e0*/  @!P1 IADD3 R34, P6, PT, R14, 0x30, RZ ;  /* 0x000000300e229810 */ /* 0x000fe20007fde0ff */
[----:B------:R-:W-:Y:S01]  /*05f0*/  @!P2 IMAD.MOV.U32 R66, RZ, RZ, R58 ;  /* 0x000000ffff42a224 */ /* 0x000fe200078e003a */
[----:B------:R-:W1:Y:S01]  /*0600*/  LDC.64 R10, c[0x0][0x3b0] ;  /* 0x0000ec00ff0a7b82 */ /* 0x000e620000000a00 */
[----:B------:R-:W-:Y:S01]  /*0610*/  @!P4 LEA.HI.X R73, R20, R73, R18, 0x1, P5 ;  /* 0x000000491449c211 */ /* 0x000fe200028f0c12 */
[-C--:B--2---:R-:W-:Y:S01]  /*0620*/  @!P4 IMAD R18, R15, R12.reuse, RZ ;  /* 0x0000000c0f12c224 */ /* 0x084fe200078e02ff */
[C---:B------:R-:W-:Y:S01]  /*0630*/  @!P0 IADD3 R56, P5, PT, R14.reuse, 0x40, RZ ;  /* 0x000000400e388810 */ /* 0x040fe20007fbe0ff */
[----:B------:R-:W-:Y:S01]  /*0640*/  @!P2 IMAD.MOV.U32 R67, RZ, RZ, R59 ;  /* 0x000000ffff43a224 */ /* 0x000fe200078e003b */
[----:B------:R-:W-:Y:S01]  /*0650*/  @!P1 IADD3.X R35, PT, PT, RZ, R15, RZ, P6, !PT ;  /* 0x0000000fff239210 */ /* 0x000fe200037fe4ff */
[C---:B------:R-:W-:Y:S01]  /*0660*/  @!P4 IMAD R29, R14.reuse, R13, R18 ;  /* 0x0000000d0e1dc224 */ /* 0x040fe200078e0212 */
[C---:B------:R-:W-:Y:S01]  /*0670*/  @!P1 IADD3 R54, P6, PT, R14.reuse, 0x30, RZ ;  /* 0x000000300e369810 */ /* 0x040fe20007fde0ff */
[----:B------:R-:W-:Y:S01]  /*0680*/  @!P0 IMAD.X R37, RZ, RZ, R15, P5 ;  /* 0x000000ffff258224 */ /* 0x000fe200028e060f */
[C---:B------:R-:W-:Y:S01]  /*0690*/  @!P0 IADD3 R46, P5, PT, R14.reuse, 0x40, RZ ;  /* 0x000000400e2e8810 */ /* 0x040fe20007fbe0ff */
[----:B------:R-:W-:Y:S01]  /*06a0*/  @!P4 IMAD.WIDE.U32 R12, R14, R12, R32 ;  /* 0x0000000c0e0cc225 */ /* 0x000fe200078e0020 */
[----:B------:R-:W2:Y:S02]  /*06b0*/  LDC.64 R18, c[0x0][0x3b8] ;  /* 0x0000ee00ff127b82 */ /* 0x000ea40000000a00 */
[----:B------:R-:W-:Y:S01]  /*06c0*/  @!P0 IADD3.X R47, PT, PT, RZ, R15, RZ, P5, !PT ;  /* 0x0000000fff2f8210 */ /* 0x000fe20002ffe4ff */
[----:B0-----:R-:W-:-:S02]  /*06d0*/  @!P3 IMAD R27, R27, R16, RZ ;  /* 0x000000101b1bb224 */ /* 0x001fc400078e02ff */
[-C--:B---3--:R-:W-:Y:S02]  /*06e0*/  @!P3 IMAD R14, R25, R8.reuse, RZ ;  /* 0x00000008190eb224 */ /* 0x088fe400078e02ff */
[C---:B------:R-:W-:Y:S01]  /*06f0*/  @!P3 IMAD.WIDE.U32 R68, R23.reuse, R8, R68 ;  /* 0x000000081744b225 */ /* 0x040fe200078e0044 */
[----:B------:R-:W0:Y:S03]  /*0700*/  @!P2 LDC.64 R20, c[0x0][0x398] ;  /* 0x0000e600ff14ab82 */ /* 0x000e260000000a00 */
[----:B------:R-:W-:Y:S01]  /*0710*/  @!P3 IMAD R57, R23, R9, R14 ;  /* 0x000000091739b224 */ /* 0x000fe200078e020e */
[----:B------:R-:W-:Y:S01]  /*0720*/  CS2R R8, SRZ ;  /* 0x0000000000087805 */ /* 0x000fe2000001ff00 */
[----:B------:R-:W-:Y:S01]  /*0730*/  @!P3 IMAD R17, R42, R17, R27 ;  /* 0x000000112a11b224 */ /* 0x000fe200078e021b */
[C---:B-1----:R-:W-:Y:S01]  /*0740*/  @!P4 LEA R70, P5, R12.reuse, R10, 0x1 ;  /* 0x0000000a0c46c211 */ /* 0x042fe200078a08ff */
[----:B------:R-:W-:Y:S01]  /*0750*/  @!P4 IMAD.IADD R13, R13, 0x1, R29 ;  /* 0x000000010d0dc824 */ /* 0x000fe200078e021d */
[----:B------:R-:W1:Y:S01]  /*0760*/  LDC.64 R22, c[0x0][0x3b0] ;  /* 0x0000ec00ff167b82 */ /* 0x000e620000000a00 */
[----:B------:R-:W-:Y:S01]  /*0770*/  @!P1 IMAD.X R55, RZ, RZ, R15, P6 ;  /* 0x000000ffff379224 */ /* 0x000fe200030e060f */
[----:B------:R-:W-:Y:S01]  /*0780*/  CS2R R14, SRZ ;  /* 0x00000000000e7805 */ /* 0x000fe2000001ff00 */
[----:B------:R-:W-:Y:S01]  /*0790*/  @!P1 IMAD.MOV.U32 R45, RZ, RZ, R59 ;  /* 0x000000ffff2d9224 */ /* 0x000fe200078e003b */
[----:B------:R-:W-:-:S02]  /*07a0*/  @!P4 LEA.HI.X R71, R12, R11, R13, 0x1, P5 ;  /* 0x0000000b0c47c211 */ /* 0x000fc400028f0c0d */
[----:B------:R-:W-:Y:S02]  /*07b0*/  CS2R R10, SRZ ;  /* 0x00000000000a7805 */ /* 0x000fe4000001ff00 */
[----:B------:R-:W-:Y:S01]  /*07c0*/  CS2R R12, SRZ ;  /* 0x00000000000c7805 */ /* 0x000fe2000001ff00 */
[----:B------:R-:W3:Y:S08]  /*07d0*/  @!P3 LDC.64 R26, c[0x0][0x380] ;  /* 0x0000e000ff1abb82 */ /* 0x000ef00000000a00 */
[----:B------:R-:W4:Y:S08]  /*07e0*/  @!P1 LDC.64 R30, c[0x0][0x398] ;  /* 0x0000e600ff1e9b82 */ /* 0x000f300000000a00 */
[----:B------:R-:W4:Y:S01]  /*07f0*/  @!P0 LDC.64 R40, c[0x0][0x398] ;  /* 0x0000e600ff288b82 */ /* 0x000f220000000a00 */
[----:B------:R-:W-:Y:S01]  /*0800*/  @!P3 MOV R75, R33 ;  /* 0x00000021004bb202 */ /* 0x000fe20000000f00 */
[----:B------:R-:W-:Y:S01]  /*0810*/  @!P3 IMAD.MOV.U32 R74, RZ, RZ, R32 ;  /* 0x000000ffff4ab224 */ /* 0x000fe200078e0020 */
[----:B------:R-:W4:Y:S05]  /*0820*/  @!P4 LDG.E.128 R8, desc[UR4][R72.64] ;  /* 0x000000044808c981 */ /* 0x000f2a000c1e1d00 */
[----:B------:R-:W4:Y:S01]  /*0830*/  LDC.64 R24, c[0x0][0x3b0] ;  /* 0x0000ec00ff187b82 */ /* 0x000f220000000a00 */
[----:B------:R4:W4:Y:S07]  /*0840*/  @!P4 LDG.E.128 R12, desc[UR4][R70.64] ;  /* 0x00000004460cc981 */ /* 0x00092e000c1e1d00 */
[----:B------:R-:W4:Y:S01]  /*0850*/  @!P2 LDC.64 R28, c[0x0][0x380] ;  /* 0x0000e000ff1cab82 */ /* 0x000f220000000a00 */
[----:B--2---:R-:W-:-:S02]  /*0860*/  @!P2 IMAD R39, R39, R18, RZ ;  /* 0x000000122727a224 */ /* 0x004fc400078e02ff */
[----:B------:R-:W-:-:S04]  /*0870*/  @!P3 IMAD.WIDE.U32 R74, R42, R16, R74 ;  /* 0x000000102a4ab225 */ /* 0x000fc800078e004a */
[----:B0-----:R-:W-:Y:S01]  /*0880*/  @!P2 IMAD R43, R43, R20, RZ ;  /* 0x000000142b2ba224 */ /* 0x001fe200078e02ff */
[----:B---3--:R-:W-:Y:S01]  /*0890*/  @!P3 LEA R26, P4, R68, R26, 0x1 ;  /* 0x0000001a441ab211 */ /* 0x008fe200078808ff */
[----:B------:R-:W-:Y:S01]  /*08a0*/  @!P2 IMAD R19, R38, R19, R39 ;  /* 0x000000132613a224 */ /* 0x000fe200078e0227 */
[----:B-1----:R-:W-:Y:S01]  /*08b0*/  @!P3 LEA R42, P5, R74, R22, 0x1 ;  /* 0x000000164a2ab211 */ /* 0x002fe200078a08ff */
[----:B------:R-:W-:Y:S02]  /*08c0*/  @!P3 IMAD.IADD R57, R69, 0x1, R57 ;  /* 0x000000014539b824 */ /* 0x000fe400078e0239 */
[----:B------:R-:W-:Y:S02]  /*08d0*/  @!P3 IMAD.IADD R17, R75, 0x1, R17 ;  /* 0x000000014b11b824 */ /* 0x000fe400078e0211 */
[C---:B------:R-:W-:Y:S02]  /*08e0*/  @!P2 IMAD R21, R36.reuse, R21, R43 ;  /* 0x000000152415a224 */ /* 0x040fe400078e022b */
[----:B------:R-:W-:-:S04]  /*08f0*/  @!P2 IMAD.WIDE.U32 R76, R36, R20, R66 ;  /* 0x00000014244ca225 */ /* 0x000fc800078e0042 */
[----:B------:R-:W-:Y:S01]  /*0900*/  @!P2 IMAD.WIDE.U32 R38, R38, R18, R32 ;  /* 0x000000122626a225 */ /* 0x000fe200078e0020 */
[----:B------:R-:W-:-:S03]  /*0910*/  @!P3 LEA.HI.X R27, R68, R27, R57, 0x1, P4 ;  /* 0x0000001b441bb211 */ /* 0x000fc600020f0c39 */
[----:B----4-:R-:W-:Y:S01]  /*0920*/  @!P1 IMAD R35, R35, R30, RZ ;  /* 0x0000001e23239224 */ /* 0x010fe200078e02ff */
[----:B------:R-:W-:Y:S01]  /*0930*/  @!P3 LEA.HI.X R43, R74, R23, R17, 0x1, P5 ;  /* 0x000000174a2bb211 */ /* 0x000fe200028f0c11 */
[----:B------:R-:W-:Y:S01]  /*0940*/  @!P2 IMAD.IADD R19, R39, 0x1, R19 ;  /* 0x000000012713a824 */ /* 0x000fe200078e0213 */
[----:B------:R-:W-:Y:S01]  /*0950*/  @!P2 IADD3 R21, PT, PT, R77, R21, RZ ;  /* 0x000000154d15a210 */ /* 0x000fe20007ffe0ff */
[----:B------:R-:W-:Y:S01]  /*0960*/  @!P0 IMAD R37, R37, R40, RZ ;  /* 0x0000002825258224 */ /* 0x000fe200078e02ff */
[----:B------:R-:W-:Y:S02]  /*0970*/  @!P2 LEA R68, P4, R76, R28, 0x1 ;  /* 0x0000001c4c44a211 */ /* 0x000fe400078808ff */
[----:B------:R-:W-:Y:S01]  /*0980*/  @!P2 LEA R66, P5, R38, R24, 0x1 ;  /* 0x000000182642a211 */ /* 0x000fe200078a08ff */
[C---:B------:R-:W-:Y:S02]  /*0990*/  @!P1 IMAD R57, R34.reuse, R31, R35 ;  /* 0x0000001f22399224 */ /* 0x040fe400078e0223 */
[----:B------:R-:W-:Y:S01]  /*09a0*/  @!P1 IMAD.WIDE.U32 R70, R34, R30, R44 ;  /* 0x0000001e22469225 */ /* 0x000fe200078e002c */
[----:B------:R-:W-:Y:S01]  /*09b0*/  @!P2 LEA.HI.X R69, R76, R29, R21, 0x1, P4 ;  /* 0x0000001d4c45a211 */ /* 0x000fe200020f0c15 */
[----:B------:R-:W0:Y:S01]  /*09c0*/  LDC.64 R34, c[0x0][0x3b8] ;  /* 0x0000ee00ff227b82 */ /* 0x000e220000000a00 */
[----:B------:R-:W-:Y:S01]  /*09d0*/  @!P2 LEA.HI.X R67, R38, R25, R19, 0x1, P5 ;  /* 0x000000192643a211 */ /* 0x000fe200028f0c13 */
[----:B------:R-:W-:Y:S01]  /*09e0*/  @!P0 IMAD R60, R56, R41, R37 ;  /* 0x00000029383c8224 */ /* 0x000fe200078e0225 */
[----:B------:R-:W-:-:S02]  /*09f0*/  CS2R R20, SRZ ;  /* 0x0000000000147805 */ /* 0x000fc4000001ff00 */
[----:B------:R-:W-:Y:S02]  /*0a00*/  CS2R R22, SRZ ;  /* 0x0000000000167805 */ /* 0x000fe4000001ff00 */
[----:B------:R-:W-:Y:S01]  /*0a10*/  CS2R R16, SRZ ;  /* 0x0000000000107805 */ /* 0x000fe2000001ff00 */
[----:B------:R-:W1:Y:S01]  /*0a20*/  @!P1 LDC.64 R36, c[0x0][0x380] ;  /* 0x0000e000ff249b82 */ /* 0x000e620000000a00 */
[----:B------:R-:W-:Y:S02]  /*0a30*/  CS2R R18, SRZ ;  /* 0x0000000000127805 */ /* 0x000fe4000001ff00 */
[----:B------:R-:W2:Y:S05]  /*0a40*/  @!P3 LDG.E.128 R20, desc[UR4][R42.64] ;  /* 0x000000042a14b981 */ /* 0x000eaa000c1e1d00 */
[----:B------:R-:W3:Y:S01]  /*0a50*/  LDC.64 R38, c[0x0][0x3b8] ;  /* 0x0000ee00ff267b82 */ /* 0x000ee20000000a00 */
[----:B------:R4:W2:Y:S01]  /*0a60*/  @!P3 LDG.E.128 R16, desc[UR4][R26.64] ;  /* 0x000000041a10b981 */ /* 0x0008a2000c1e1d00 */
[----:B------:R-:W-:Y:S01]  /*0a70*/  @!P0 IMAD.WIDE.U32 R58, R56, R40, R58 ;  /* 0x00000028383a8225 */ /* 0x000fe200078e003a */
[----:B------:R-:W-:-:S05]  /*0a80*/  CS2R R24, SRZ ;  /* 0x0000000000187805 */ /* 0x000fca000001ff00 */
[----:B------:R-:W3:Y:S01]  /*0a90*/  @!P0 LDC.64 R44, c[0x0][0x380] ;  /* 0x0000e000ff2c8b82 */ /* 0x000ee20000000a00 */
[----:B------:R-:W-:Y:S02]  /*0aa0*/  CS2R R28, SRZ ;  /* 0x00000000001c7805 */ /* 0x000fe4000001ff00 */
[----:B------:R-:W-:Y:S02]  /*0ab0*/  CS2R R30, SRZ ;  /* 0x00000000001e7805 */ /* 0x000fe4000001ff00 */
[----:B----4-:R-:W-:-:S03]  /*0ac0*/  CS2R R26, SRZ ;  /* 0x00000000001a7805 */ /* 0x010fc6000001ff00 */
[----:B------:R-:W4:Y:S03]  /*0ad0*/  LDC.64 R42, c[0x0][0x3b0] ;  /* 0x0000ec00ff2a7b82 */ /* 0x000f260000000a00 */
[----:B------:R-:W2:Y:S04]  /*0ae0*/  @!P2 LDG.E.128 R24, desc[UR4][R68.64] ;  /* 0x000000044418a981 */ /* 0x000ea8000c1e1d00 */
[----:B------:R3:W2:Y:S01]  /*0af0*/  @!P2 LDG.E.128 R28, desc[UR4][R66.64] ;  /* 0x00000004421ca981 */ /* 0x0006a2000c1e1d00 */
[----:B------:R-:W4:Y:S01]  /*0b00*/  LDC.64 R40, c[0x0][0x3b0] ;  /* 0x0000ec00ff287b82 */ /* 0x000f220000000a00 */
[----:B0-----:R-:W-:Y:S01]  /*0b10*/  @!P1 IMAD R55, R55, R34, RZ ;  /* 0x0000002237379224 */ /* 0x001fe200078e02ff */
[----:B-1----:R-:W-:Y:S01]  /*0b20*/  @!P1 LEA R56, P2, R70, R36, 0x1 ;  /* 0x0000002446389211 */ /* 0x002fe200078408ff */
[----:B------:R-:W-:-:S02]  /*0b30*/  @!P1 IMAD.IADD R57, R71, 0x1, R57 ;  /* 0x0000000147399824 */ /* 0x000fc400078e0239 */
[----:B---3--:R-:W-:Y:S01]  /*0b40*/  @!P0 IMAD R47, R47, R38, RZ ;  /* 0x000000262f2f8224 */ /* 0x008fe200078e02ff */
[----:B------:R-:W-:Y:S01]  /*0b50*/  @!P0 MOV R66, R32 ;  /* 0x0000002000428202 */ /* 0x000fe20000000f00 */
[----:B------:R-:W-:Y:S02]  /*0b60*/  @!P0 IMAD.MOV.U32 R67, RZ, RZ, R33 ;  /* 0x000000ffff438224 */ /* 0x000fe400078e0021 */
[C---:B------:R-:W-:Y:S02]  /*0b70*/  @!P1 IMAD R35, R54.reuse, R35, R55 ;  /* 0x0000002336239224 */ /* 0x040fe400078e0237 */
[----:B------:R-:W-:Y:S01]  /*0b80*/  @!P1 IMAD.WIDE.U32 R32, R54, R34, R32 ;  /* 0x0000002236209225 */ /* 0x000fe200078e0020 */
[----:B------:R-:W-:Y:S02]  /*0b90*/  @!P1 LEA.HI.X R57, R70, R37, R57, 0x1, P2 ;  /* 0x0000002546399211 */ /* 0x000fe400010f0c39 */
[----:B------:R-:W-:Y:S01]  /*0ba0*/  @!P0 LEA R68, P2, R58, R44, 0x1 ;  /* 0x0000002c3a448211 */ /* 0x000fe200078408ff */
[----:B------:R-:W-:-:S02]  /*0bb0*/  @!P0 IMAD.IADD R60, R59, 0x1, R60 ;  /* 0x000000013b3c8824 */ /* 0x000fc400078e023c */
[C---:B------:R-:W-:Y:S02]  /*0bc0*/  @!P0 IMAD R39, R46.reuse, R39, R47 ;  /* 0x000000272e278224 */ /* 0x040fe400078e022f */
[----:B------:R-:W-:Y:S01]  /*0bd0*/  @!P0 IMAD.WIDE.U32 R46, R46, R38, R66 ;  /* 0x000000262e2e8225 */ /* 0x000fe200078e0042 */
[----:B------:R-:W-:Y:S02]  /*0be0*/  @!P1 IADD3 R35, PT, PT, R33, R35, RZ ;  /* 0x0000002321239210 */ /* 0x000fe40007ffe0ff */
[----:B----4-:R-:W-:Y:S01]  /*0bf0*/  @!P1 LEA R54, P3, R32, R42, 0x1 ;  /* 0x0000002a20369211 */ /* 0x010fe200078608ff */
[----:B------:R-:W-:Y:S01]  /*0c00*/  @!P0 IMAD.IADD R42, R47, 0x1, R39 ;  /* 0x000000012f2a8824 */ /* 0x000fe200078e0227 */
[----:B------:R-:W-:Y:S02]  /*0c10*/  @!P0 LEA.HI.X R69, R58, R45, R60, 0x1, P2 ;  /* 0x0000002d3a458211 */ /* 0x000fe400010f0c3c */
[----:B------:R-:W-:Y:S02]  /*0c20*/  @!P0 LEA R66, P2, R46, R40, 0x1 ;  /* 0x000000282e428211 */ /* 0x000fe400078408ff */
[----:B------:R-:W-:-:S02]  /*0c30*/  @!P1 LEA.HI.X R55, R32, R43, R35, 0x1, P3 ;  /* 0x0000002b20379211 */ /* 0x000fc400018f0c23 */
[----:B------:R-:W-:Y:S02]  /*0c40*/  CS2R R32, SRZ ;  /* 0x0000000000207805 */ /* 0x000fe4000001ff00 */
[----:B------:R-:W-:Y:S02]  /*0c50*/  CS2R R34, SRZ ;  /* 0x0000000000227805 */ /* 0x000fe4000001ff00 */
[----:B------:R-:W-:Y:S02]  /*0c60*/  CS2R R36, SRZ ;  /* 0x0000000000247805 */ /* 0x000fe4000001ff00 */
[----:B------:R-:W-:Y:S02]  /*0c70*/  CS2R R38, SRZ ;  /* 0x0000000000267805 */ /* 0x000fe4000001ff00 */
[----:B------:R-:W-:Y:S02]  /*0c80*/  @!P0 LEA.HI.X R67, R46, R41, R42, 0x1, P2 ;  /* 0x000000292e438211 */ /* 0x000fe400010f0c2a */
[----:B------:R-:W-:-:S02]  /*0c90*/  CS2R R40, SRZ ;  /* 0x0000000000287805 */ /* 0x000fc4000001ff00 */
[----:B------:R-:W-:Y:S02]  /*0ca0*/  CS2R R42, SRZ ;  /* 0x00000000002a7805 */ /* 0x000fe4000001ff00 */
[----:B------:R-:W-:Y:S02]  /*0cb0*/  CS2R R44, SRZ ;  /* 0x00000000002c7805 */ /* 0x000fe4000001ff00 */
[----:B------:R-:W-:Y:S01]  /*0cc0*/  CS2R R46, SRZ ;  /* 0x00000000002e7805 */ /* 0x000fe2000001ff00 */
[----:B------:R0:W3:Y:S04]  /*0cd0*/  @!P1 LDG.E.128 R32, desc[UR4][R56.64] ;  /* 0x0000000438209981 */ /* 0x0000e8000c1e1d00 */
[----:B------:R1:W4:Y:S04]  /*0ce0*/  @!P1 LDG.E.128 R36, desc[UR4][R54.64] ;  /* 0x0000000436249981 */ /* 0x000328000c1e1d00 */
[----:B------:R1:W4:Y:S01]  /*0cf0*/  @!P0 LDG.E.128 R40, desc[UR4][R68.64] ;  /* 0x0000000444288981 */ /* 0x000322000c1e1d00 */
[----:B0-----:R-:W0:Y:S03]  /*0d00*/  LDC.64 R56, c[0x0][0x408] ;  /* 0x00010200ff387b82 */ /* 0x001e260000000a00 */
[----:B------:R0:W4:Y:S01]  /*0d10*/  @!P0 LDG.E.128 R44, desc[UR4][R66.64] ;  /* 0x00000004422c8981 */ /* 0x000122000c1e1d00 */
[----:B------:R-:W-:-:S04]  /*0d20*/  ISETP.GE.AND P0, PT, R5, R6, PT ;  /* 0x000000060500720c */ /* 0x000fc80003f06270 */
[----:B------:R-:W-:Y:S01]  /*0d30*/  ISETP.GT.U32.OR P0, PT, R5, 0x4f, P0 ;  /* 0x0000004f0500780c */ /* 0x000fe20000704470 */
[----:B-1----:R-:W1:-:S12]  /*0d40*/  LDC.64 R54, c[0x0][0x400] ;  /* 0x00010000ff367b82 */ /* 0x002e580000000a00 */
[----:B------:R-:W-:Y:S01]  /*0d50*/  @!P0 IADD3 R71, PT, PT, R4, R5, RZ ;  /* 0x0000000504478210 */ /* 0x000fe20007ffe0ff */
[----:B------:R-:W4:Y:S03]  /*0d60*/  @!P0 LDC.64 R58, c[0x0][0x3f8] ;  /* 0x0000fe00ff3a8b82 */ /* 0x000f260000000a00 */
[----:B------:R-:W-:-:S05]  /*0d70*/  @!P0 IADD3 R50, P1, PT, R71, R50, RZ ;  /* 0x0000003247328210 */ /* 0x000fca0007f3e0ff */
[----:B------:R-:W-:Y:S02]  /*0d80*/  @!P0 IMAD.X R51, RZ, RZ, R51, P1 ;  /* 0x000000ffff338224 */ /* 0x000fe400008e0633 */
[----:B-1----:R-:W-:-:S04]  /*0d90*/  @!P0 IMAD.WIDE.U32 R50, R54, UR6, R50 ;  /* 0x0000000636328c25 */ /* 0x002fc8000f8e0032 */
[----:B------:R-:W-:Y:S02]  /*0da0*/  @!P0 IMAD R51, R55, UR6, R51 ;  /* 0x0000000637338c24 */ /* 0x000fe4000f8e0233 */
[----:B0-----:R-:W-:-:S04]  /*0db0*/  @!P0 IMAD.WIDE.U32 R50, R48, R56, R50 ;  /* 0x0000003830328225 */ /* 0x001fc800078e0032 */
[----:B------:R-:W-:Y:S01]  /*0dc0*/  @!P0 IMAD R57, R48, R57, R51 ;  /* 0x0000003930398224 */ /* 0x000fe200078e0233 */
[C---:B------:R-:W-:Y:S02]  /*0dd0*/  LOP3.LUT R60, R8.reuse, 0xffff0000, RZ, 0xc0, !PT ;  /* 0xffff0000083c7812 */ /* 0x040fe400078ec0ff */
[----:B------:R-:W-:Y:S02]  /*0de0*/  SHF.L.U32 R69, R8, 0x10, RZ ;  /* 0x0000001008457819 */ /* 0x000fe400000006ff */
[C---:B------:R-:W-:Y:S01]  /*0df0*/  LOP3.LUT R71, R12.reuse, 0xffff0000, RZ, 0xc0, !PT ;  /* 0xffff00000c477812 */ /* 0x040fe200078ec0ff */
[----:B------:R-:W-:Y:S01]  /*0e00*/  IMAD.U32 R12, R12, 0x10000, RZ ;  /* 0x000100000c0c7824 */ /* 0x000fe200078e00ff */
[----:B------:R-:W-:-:S03]  /*0e10*/  SHF.L.U32 R8, R9, 0x10, RZ ;  /* 0x0000001009087819 */ /* 0x000fc600000006ff */
[----:B------:R-:W-:Y:S01]  /*0e20*/  FMUL.FTZ R60, R60, R71 ;  /* 0x000000473c3c7220 */ /* 0x000fe20000410000 */
[----:B------:R-:W-:-:S03]  /*0e30*/  IMAD.U32 R67, R13, 0x10000, RZ ;  /* 0x000100000d437824 */ /* 0x000fc600078e00ff */
[----:B------:R-:W-:Y:S01]  /*0e40*/  FFMA.FTZ R69, R69, R12, R60 ;  /* 0x0000000c45457223 */ /* 0x000fe2000001003c */
[----:B------:R-:W-:Y:S02]  /*0e50*/  LOP3.LUT R9, R9, 0xffff0000, RZ, 0xc0, !PT ;  /* 0xffff000009097812 */ /* 0x000fe400078ec0ff */
[----:B------:R-:W-:Y:S01]  /*0e60*/  LOP3.LUT R12, R13, 0xffff0000, RZ, 0xc0, !PT ;  /* 0xffff00000d0c7812 */ /* 0x000fe200078ec0ff */
[----:B------:R-:W-:-:S04]  /*0e70*/  FFMA.FTZ R8, R8, R67, R69 ;  /* 0x0000004308087223 */ /* 0x000fc80000010045 */
[----:B------:R-:W-:Y:S01]  /*0e80*/  FFMA.FTZ R55, R9, R12, R8 ;  /* 0x0000000c09377223 */ /* 0x000fe20000010008 */
[----:B------:R-:W-:Y:S01]  /*0e90*/  SHF.L.U32 R8, R10, 0x10, RZ ;  /* 0x000000100a087819 */ /* 0x000fe200000006ff */
[----:B------:R-:W-:Y:S01]  /*0ea0*/  IMAD.U32 R9, R14, 0x10000, RZ ;  /* 0x000100000e097824 */ /* 0x000fe200078e00ff */
[----:B------:R-:W-:Y:S02]  /*0eb0*/  LOP3.LUT R10, R10, 0xffff0000, RZ, 0xc0, !PT ;  /* 0xffff00000a0a7812 */ /* 0x000fe400078ec0ff */
[----:B------:R-:W-:Y:S01]  /*0ec0*/  LOP3.LUT R13, R14, 0xffff0000, RZ, 0xc0, !PT ;  /* 0xffff00000e0d7812 */ /* 0x000fe200078ec0ff */
[----:B------:R-:W-:Y:S01]  /*0ed0*/  FFMA.FTZ R55, R8, R9, R55 ;  /* 0x0000000908377223 */ /* 0x000fe20000010037 */
[----:B------:R-:W-:Y:S01]  /*0ee0*/  SHF.L.U32 R8, R11, 0x10, RZ ;  /* 0x000000100b087819 */ /* 0x000fe200000006ff */
[----:B------:R-:W-:Y:S02]  /*0ef0*/  IMAD.U32 R9, R15, 0x10000, RZ ;  /* 0x000100000f097824 */ /* 0x000fe400078e00ff */
[----:B------:R-:W-:Y:S01]  /*0f00*/  FFMA.FTZ R13, R10, R13, R55 ;  /* 0x0000000d0a0d7223 */ /* 0x000fe20000010037 */
[----:B------:R-:W-:-:S02]  /*0f10*/  LOP3.LUT R11, R11, 0xffff0000, RZ, 0xc0, !PT ;  /* 0xffff00000b0b7812 */ /* 0x000fc400078ec0ff */
[----:B------:R-:W-:Y:S01]  /*0f20*/  LOP3.LUT R10, R15, 0xffff0000, RZ, 0xc0, !PT ;  /* 0xffff00000f0a7812 */ /* 0x000fe200078ec0ff */
[----:B------:R-:W-:-:S04]  /*0f30*/  FFMA.FTZ R8, R8, R9, R13 ;  /* 0x0000000908087223 */ /* 0x000fc8000001000d */
[----:B------:R-:W-:Y:S01]  /*0f40*/  FFMA.FTZ R8, R11, R10, R8 ;  /* 0x0000000a0b087223 */ /* 0x000fe20000010008 */
[C---:B--2---:R-:W-:Y:S01]  /*0f50*/  IMAD.U32 R56, R20.reuse, 0x10000, RZ ;  /* 0x0001000014387824 */ /* 0x044fe200078e00ff */
[----:B------:R-:W-:Y:S02]  /*0f60*/  LOP3.LUT R55, R20, 0xffff0000, RZ, 0xc0, !PT ;  /* 0xffff000014377812 */ /* 0x000fe400078ec0ff */
[C---:B------:R-:W-:Y:S02]  /*0f70*/  SHF.L.U32 R51, R21.reuse, 0x10, RZ ;  /* 0x0000001015337819 */ /* 0x040fe400000006ff */
[----:B------:R-:W-:Y:S01]  /*0f80*/  LOP3.LUT R20, R21, 0xffff0000, RZ, 0xc0, !PT ;  /* 0xffff000015147812 */ /* 0x000fe200078ec0ff */
[C---:B------:R-:W-:Y:S01]  /*0f90*/  IMAD.U32 R15, R16.reuse, 0x10000, RZ ;  /* 0x00010000100f7824 */ /* 0x040fe200078e00ff */
[----:B------:R-:W-:Y:S01]  /*0fa0*/  LOP3.LUT R54, R16, 0xffff0000, RZ, 0xc0, !PT ;  /* 0xffff000010367812 */ /* 0x000fe200078ec0ff */
[C---:B------:R-:W-:Y:S01]  /*0fb0*/  IMAD.U32 R16, R22.reuse, 0x10000, RZ ;  /* 0x0001000016107824 */ /* 0x040fe200078e00ff */
[----:B------:R-:W-:-:S02]  /*0fc0*/  LOP3.LUT R13, R22, 0xffff0000, RZ, 0xc0, !PT ;  /* 0xffff0000160d7812 */ /* 0x000fc400078ec0ff */
[C---:B------:R-:W-:Y:S01]  /*0fd0*/  SHF.L.U32 R14, R23.reuse, 0x10, RZ ;  /* 0x00000010170e7819 */ /* 0x040fe200000006ff */
[----:B------:R-:W-:Y:S01]  /*0fe0*/  FMUL.FTZ R54, R54, R55 ;  /* 0x0000003736367220 */ /* 0x000fe20000410000 */
[----:B------:R-:W-:Y:S02]  /*0ff0*/  LOP3.LUT R10, R23, 0xffff0000, RZ, 0xc0, !PT ;  /* 0xffff0000170a7812 */ /* 0x000fe400078ec0ff */
[----:B------:R-:W-:Y:S02]  /*1000*/  SHF.L.U32 R12, R17, 0x10, RZ ;  /* 0x00000010110c7819 */ /* 0x000fe400000006ff */
[----:B------:R-:W-:Y:S02]  /*1010*/  LOP3.LUT R21, R24, 0xffff0000, RZ, 0xc0, !PT ;  /* 0xffff000018157812 */ /* 0x000fe400078ec0ff */
[----:B------:R-:W-:Y:S01]  /*1020*/  LOP3.LUT R22, R28, 0xffff0000, RZ, 0xc0, !PT ;  /* 0xffff00001c167812 */ /* 0x000fe200078ec0ff */
[----:B------:R-:W-:Y:S01]  /*1030*/  IMAD.U32 R24, R24, 0x10000, RZ ;  /* 0x0001000018187824 */ /* 0x000fe200078e00ff */
[----:B------:R-:W-:-:S03]  /*1040*/  SHF.L.U32 R23, R28, 0x10, RZ ;  /* 0x000000101c177819 */ /* 0x000fc600000006ff */
[----:B------:R-:W-:Y:S01]  /*1050*/  FMUL.FTZ R55, R21, R22 ;  /* 0x0000001615377220 */ /* 0x000fe20000410000 */
        /* <DEDUP_REMOVED lines=8> */
[----:B------:R-:W-:Y:S01]  /*10e0*/  LOP3.LUT R24, R29, 0xffff0000, RZ, 0xc0, !PT ;  /* 0xffff00001d187812 */ /* 0x000fe200078ec0ff */
[----:B------:R-:W-:-:S02]  /*10f0*/  IMAD.U32 R11, R18, 0x10000, RZ ;  /* 0x00010000120b7824 */ /* 0x000fc400078e00ff */
[----:B------:R-:W-:Y:S01]  /*1100*/  FFMA.FTZ R20, R17, R20, R12 ;  /* 0x0000001411147223 */ /* 0x000fe2000001000c */
[----:B------:R-:W-:Y:S01]  /*1110*/  SHF.L.U32 R15, R30, 0x10, RZ ;  /* 0x000000101e0f7819 */ /* 0x000fe200000006ff */
[C---:B------:R-:W-:Y:S02]  /*1120*/  IMAD.U32 R12, R26.reuse, 0x10000, RZ ;  /* 0x000100001a0c7824 */ /* 0x040fe400078e00ff */
[----:B------:R-:W-:Y:S01]  /*1130*/  FFMA.FTZ R25, R25, R24, R22 ;  /* 0x0000001819197223 */ /* 0x000fe20000010016 */
[----:B------:R-:W-:Y:S01]  /*1140*/  FFMA.FTZ R17, R11, R16, R20 ;  /* 0x000000100b117223 */ /* 0x000fe20000010014 */
[----:B------:R-:W-:Y:S02]  /*1150*/  LOP3.LUT R26, R26, 0xffff0000, RZ, 0xc0, !PT ;  /* 0xffff00001a1a7812 */ /* 0x000fe400078ec0ff */
[----:B------:R-:W-:Y:S01]  /*1160*/  LOP3.LUT R11, R30, 0xffff0000, RZ, 0xc0, !PT ;  /* 0xffff00001e0b7812 */ /* 0x000fe200078ec0ff */
[----:B------:R-:W-:Y:S01]  /*1170*/  FFMA.FTZ R15, R12, R15, R25 ;  /* 0x0000000f0c0f7223 */ /* 0x000fe20000010019 */
[----:B------:R-:W-:-:S03]  /*1180*/  LOP3.LUT R18, R18, 0xffff0000, RZ, 0xc0, !PT ;  /* 0xffff000012127812 */ /* 0x000fc600078ec0ff */
[----:B------:R-:W-:Y:S02]  /*1190*/  FFMA.FTZ R11, R26, R11, R15 ;  /* 0x0000000b1a0b7223 */ /* 0x000fe4000001000f */
[----:B------:R-:W-:Y:S01]  /*11a0*/  FFMA.FTZ R18, R18, R13, R17 ;  /* 0x0000000d12127223 */ /* 0x000fe20000010011 */
[C---:B---3--:R-:W-:Y:S01]  /*11b0*/  IMAD.U32 R15, R32.reuse, 0x10000, RZ ;  /* 0x00010000200f7824 */ /* 0x048fe200078e00ff */
[----:B------:R-:W-:Y:S02]  /*11c0*/  LOP3.LUT R32, R32, 0xffff0000, RZ, 0xc0, !PT ;  /* 0xffff000020207812 */ /* 0x000fe400078ec0ff */
[C---:B----4-:R-:W-:Y:S01]  /*11d0*/  LOP3.LUT R23, R36.reuse, 0xffff0000, RZ, 0xc0, !PT ;  /* 0xffff000024177812 */ /* 0x050fe200078ec0ff */
[----:B------:R-:W-:Y:S01]  /*11e0*/  IMAD.U32 R22, R36, 0x10000, RZ ;  /* 0x0001000024167824 */ /* 0x000fe200078e00ff */
[----:B------:R-:W-:-:S03]  /*11f0*/  LOP3.LUT R17, R40, 0xffff0000, RZ, 0xc0, !PT ;  /* 0xffff000028117812 */ /* 0x000fc600078ec0ff */
[----:B------:R-:W-:Y:S01]  /*1200*/  FMUL.FTZ R32, R32, R23 ;  /* 0x0000001720207220 */ /* 0x000fe20000410000 */
[----:B------:R-:W-:Y:S01]  /*1210*/  LOP3.LUT R24, R44, 0xffff0000, RZ, 0xc0, !PT ;  /* 0xffff00002c187812 */ /* 0x000fe200078ec0ff */
[----:B------:R-:W-:Y:S01]  /*1220*/  IMAD.U32 R40, R40, 0x10000, RZ ;  /* 0x0001000028287824 */ /* 0x000fe200078e00ff */
[----:B------:R-:W-:Y:S01]  /*1230*/  SHF.L.U32 R23, R44, 0x10, RZ ;  /* 0x000000102c177819 */ /* 0x000fe200000006ff */
[----:B------:R-:W-:Y:S01]  /*1240*/  FFMA.FTZ R32, R15, R22, R32 ;  /* 0x000000160f207223 */ /* 0x000fe20000010020 */
[----:B------:R-:W-:Y:S01]  /*1250*/  SHF.L.U32 R21, R33, 0x10, RZ ;  /* 0x0000001021157819 */ /* 0x000fe200000006ff */
[----:B------:R-:W-:Y:S01]  /*1260*/  FMUL.FTZ R17, R17, R24 ;  /* 0x0000001811117220 */ /* 0x000fe20000410000 */
[----:B------:R-:W-:Y:S01]  /*1270*/  SHF.L.U32 R26, R37, 0x10, RZ ;  /* 0x00000010251a7819 */ /* 0x000fe200000006ff */
[----:B------:R-:W-:Y:S01]  /*1280*/  IMAD.U32 R15, R41, 0x10000, RZ ;  /* 0x00010000290f7824 */ /* 0x000fe200078e00ff */
[----:B------:R-:W-:Y:S01]  /*1290*/  SHF.L.U32 R22, R45, 0x10, RZ ;  /* 0x000000102d167819 */ /* 0x000fe200000006ff */
[----:B------:R-:W-:Y:S01]  /*12a0*/  FFMA.FTZ R40, R40, R23, R17 ;  /* 0x0000001728287223 */ /* 0x000fe20000010011 */
[----:B------:R-:W-:Y:S01]  /*12b0*/  SHF.L.U32 R13, R31, 0x10, RZ ;  /* 0x000000101f0d7819 */ /* 0x000fe200000006ff */
        /* <DEDUP_REMOVED lines=36> */
[----:B------:R-:W-:Y:S02]  /*1500*/  LOP3.LUT R43, R43, 0xffff0000, RZ, 0xc0, !PT ;  /* 0xffff00002b2b7812 */ /* 0x000fe400078ec0ff */
[----:B------:R-:W-:Y:S01]  /*1510*/  LOP3.LUT R20, R47, 0xffff0000, RZ, 0xc0, !PT ;  /* 0xffff00002f147812 */ /* 0x000fe200078ec0ff */
[----:B------:R-:W-:Y:S01]  /*1520*/  FFMA.FTZ R18, R35, R18, R34 ;  /* 0x0000001223127223 */ /* 0x000fe20000010022 */
[----:B------:R-:W0:Y:S01]  /*1530*/  SHFL.BFLY PT, R11, R14, 0x8, 0x1f ;  /* 0x0d001f000e0b7f89 */ /* 0x000e2200000e0000 */
[----:B------:R-:W-:Y:S02]  /*1540*/  FFMA.FTZ R16, R27, R12, R16 ;  /* 0x0000000c1b107223 */ /* 0x000fe40000010010 */
[----:B------:R-:W-:Y:S01]  /*1550*/  FFMA.FTZ R20, R43, R20, R22 ;  /* 0x000000142b147223 */ /* 0x000fe20000010016 */
[----:B------:R-:W1:Y:S04]  /*1560*/  SHFL.BFLY PT, R9, R8, 0x8, 0x1f ;  /* 0x0d001f0008097f89 */ /* 0x000e6800000e0000 */
[----:B------:R-:W2:Y:S04]  /*1570*/  SHFL.BFLY PT, R15, R18, 0x8, 0x1f ;  /* 0x0d001f00120f7f89 */ /* 0x000ea800000e0000 */
[----:B------:R-:W3:Y:S04]  /*1580*/  SHFL.BFLY PT, R13, R16, 0x8, 0x1f ;  /* 0x0d001f00100d7f89 */ /* 0x000ee800000e0000 */
[----:B------:R-:W4:Y:S01]  /*1590*/  SHFL.BFLY PT, R19, R20, 0x8, 0x1f ;  /* 0x0d001f0014137f89 */ /* 0x000f2200000e0000 */
[----:B0-----:R-:W-:Y:S01]  /*15a0*/  FADD.FTZ R12, R14, R11 ;  /* 0x0000000b0e0c7221 */ /* 0x001fe20000010000 */
[----:B-1----:R-:W-:-:S04]  /*15b0*/  FADD.FTZ R9, R8, R9 ;  /* 0x0000000908097221 */ /* 0x002fc80000010000 */
[----:B------:R-:W0:Y:S01]  /*15c0*/  SHFL.BFLY PT, R11, R12, 0x4, 0x1f ;  /* 0x0c801f000c0b7f89 */ /* 0x000e2200000e0000 */
[----:B--2---:R-:W-:-:S03]  /*15d0*/  FADD.FTZ R17, R18, R15 ;  /* 0x0000000f12117221 */ /* 0x004fc60000010000 */
[----:B------:R-:W1:Y:S01]  /*15e0*/  SHFL.BFLY PT, R10, R9, 0x4, 0x1f ;  /* 0x0c801f00090a7f89 */ /* 0x000e6200000e0000 */
[----:B---3--:R-:W-:Y:S01]  /*15f0*/  FADD.FTZ R13, R16, R13 ;  /* 0x0000000d100d7221 */ /* 0x008fe20000010000 */
[----:B----4-:R-:W-:Y:S02]  /*1600*/  FADD.FTZ R19, R20, R19 ;  /* 0x0000001314137221 */ /* 0x010fe40000010000 */
[----:B------:R-:W2:Y:S04]  /*1610*/  SHFL.BFLY PT, R16, R17, 0x4, 0x1f ;  /* 0x0c801f0011107f89 */ /* 0x000ea800000e0000 */
[----:B------:R-:W3:Y:S04]  /*1620*/  SHFL.BFLY PT, R14, R13, 0x4, 0x1f ;  /* 0x0c801f000d0e7f89 */ /* 0x000ee800000e0000 */
[----:B------:R-:W4:Y:S01]  /*1630*/  SHFL.BFLY PT, R22, R19, 0x4, 0x1f ;  /* 0x0c801f0013167f89 */ /* 0x000f2200000e0000 */
[----:B0-----:R-:W-:Y:S01]  /*1640*/  FADD.FTZ R8, R12, R11 ;  /* 0x0000000b0c087221 */ /* 0x001fe20000010000 */
[----:B-1----:R-:W-:-:S04]  /*1650*/  FADD.FTZ R10, R9, R10 ;  /* 0x0000000a090a7221 */ /* 0x002fc80000010000 */
[----:B------:R-:W0:Y:S04]  /*1660*/  SHFL.BFLY PT, R9, R8, 0x2, 0x1f ;  /* 0x0c401f0008097f89 */ /* 0x000e2800000e0000 */
[----:B------:R-:W1:Y:S01]  /*1670*/  SHFL.BFLY PT, R11, R10, 0x2, 0x1f ;  /* 0x0c401f000a0b7f89 */ /* 0x000e6200000e0000 */
[----:B--2---:R-:W-:Y:S01]  /*1680*/  FADD.FTZ R18, R17, R16 ;  /* 0x0000001011127221 */ /* 0x004fe20000010000 */
[----:B---3--:R-:W-:Y:S01]  /*1690*/  FADD.FTZ R15, R13, R14 ;  /* 0x0000000e0d0f7221 */ /* 0x008fe20000010000 */
[----:B----4-:R-:W-:-:S03]  /*16a0*/  FADD.FTZ R22, R19, R22 ;  /* 0x0000001613167221 */ /* 0x010fc60000010000 */
[----:B------:R-:W2:Y:S04]  /*16b0*/  SHFL.BFLY PT, R13, R18, 0x2, 0x1f ;  /* 0x0c401f00120d7f89 */ /* 0x000ea800000e0000 */
[----:B------:R-:W3:Y:S04]  /*16c0*/  SHFL.BFLY PT, R16, R15, 0x2, 0x1f ;  /* 0x0c401f000f107f89 */ /* 0x000ee800000e0000 */
[----:B------:R-:W4:Y:S01]  /*16d0*/  SHFL.BFLY PT, R17, R22, 0x2, 0x1f ;  /* 0x0c401f0016117f89 */ /* 0x000f2200000e0000 */
[----:B------:R-:W-:Y:S02]  /*16e0*/  VIADD R65, R65, 0x4f ;  /* 0x0000004f41417836 */ /* 0x000fe40000000000 */
[----:B0-----:R-:W-:Y:S01]  /*16f0*/  FADD.FTZ R14, R8, R9 ;  /* 0x00000009080e7221 */ /* 0x001fe20000010000 */
[----:B-1----:R-:W-:Y:S01]  /*1700*/  FADD.FTZ R12, R10, R11 ;  /* 0x0000000b0a0c7221 */ /* 0x002fe20000010000 */
[----:B------:R-:W-:Y:S01]  /*1710*/  IMAD.HI R9, R65, 0x66666667, RZ ;  /* 0x6666666741097827 */ /* 0x000fe200078e02ff */
[----:B------:R-:W-:Y:S01]  /*1720*/  @!P0 LEA R58, P1, R50, R58, 0x2 ;  /* 0x0000003a323a8211 */ /* 0x000fe200078210ff */
[----:B------:R-:W0:Y:S03]  /*1730*/  LDC.64 R10, c[0x0][0x440] ;  /* 0x00011000ff0a7b82 */ /* 0x000e260000000a00 */
[----:B------:R-:W-:Y:S01]  /*1740*/  SHF.R.U32.HI R8, RZ, 0x1f, R9 ;  /* 0x0000001fff087819 */ /* 0x000fe20000011609 */
[----:B--2---:R-:W-:-:S02]  /*1750*/  FADD.FTZ R19, R18, R13 ;  /* 0x0000000d12137221 */ /* 0x004fc40000010000 */
[----:B------:R-:W1:Y:S01]  /*1760*/  SHFL.BFLY PT, R13, R12, 0x1, 0x1f ;  /* 0x0c201f000c0d7f89 */ /* 0x000e6200000e0000 */
[----:B---3--:R-:W-:Y:S01]  /*1770*/  FADD.FTZ R16, R15, R16 ;  /* 0x000000100f107221 */ /* 0x008fe20000010000 */
[----:B------:R-:W-:Y:S01]  /*1780*/  LEA.HI.SX32 R8, R9, R8, 0x1b ;  /* 0x0000000809087211 */ /* 0x000fe200078fdaff */
[----:B----4-:R-:W-:Y:S01]  /*1790*/  FADD.FTZ R20, R22, R17 ;  /* 0x0000001116147221 */ /* 0x010fe20000010000 */
[----:B------:R-:W2:Y:S03]  /*17a0*/  SHFL.BFLY PT, R15, R14, 0x1, 0x1f ;  /* 0x0c201f000e0f7f89 */ /* 0x000ea600000e0000 */
[----:B------:R-:W-:Y:S02]  /*17b0*/  IMAD R65, R8, 0x50, -R65 ;  /* 0x0000005008417824 */ /* 0x000fe400078e0a41 */
[----:B------:R-:W3:Y:S01]  /*17c0*/  LDC.64 R8, c[0x0][0x448] ;  /* 0x00011200ff087b82 */ /* 0x000ee20000000a00 */
[----:B------:R-:W4:Y:S04]  /*17d0*/  SHFL.BFLY PT, R17, R16, 0x1, 0x1f ;  /* 0x0c201f0010117f89 */ /* 0x000f2800000e0000 */
[----:B------:R-:W0:Y:S04]  /*17e0*/  SHFL.BFLY PT, R18, R19, 0x1, 0x1f ;  /* 0x0c201f0013127f89 */ /* 0x000e2800000e0000 */
[----:B------:R-:W0:Y:S01]  /*17f0*/  SHFL.BFLY PT, R21, R20, 0x1, 0x1f ;  /* 0x0c201f0014157f89 */ /* 0x000e2200000e0000 */
[----:B------:R-:W-:-:S02]  /*1800*/  @!P0 LEA.HI.X R59, R50, R59, R57, 0x2, P1 ;  /* 0x0000003b323b8211 */ /* 0x000fc400008f1439 */
[----:B------:R-:W-:Y:S02]  /*1810*/  MOV R50, 0x7f800000 ;  /* 0x7f80000000327802 */ /* 0x000fe40000000f00 */
[----:B------:R-:W-:Y:S02]  /*1820*/  ISETP.NE.AND P1, PT, R52, RZ, PT ;  /* 0x000000ff3400720c */ /* 0x000fe40003f25270 */
[----:B------:R-:W-:Y:S01]  /*1830*/  IADD3 R22, PT, PT, R6, 0x4f, R65 ;  /* 0x0000004f06167810 */ /* 0x000fe20007ffe041 */
[----:B------:R-:W-:Y:S01]  /*1840*/  IMAD R23, R0, 0xa00, R5 ;  /* 0x00000a0000177824 */ /* 0x000fe200078e0205 */
[----:B------:R0:W5:Y:S02]  /*1850*/  @!P0 LDG.E R50, desc[UR4][R58.64] ;  /* 0x000000043a328981 */ /* 0x000164000c1e1900 */
[----:B------:R-:W-:Y:S02]  /*1860*/  ISETP.GE.AND P0, PT, R5, R22, PT ;  /* 0x000000160500720c */ /* 0x000fe40003f06270 */
[----:B------:R-:W-:Y:S01]  /*1870*/  SHF.L.U32 R22, R2, 0x7, RZ ;  /* 0x0000000702167819 */ /* 0x000fe200000006ff */
[----:B-1----:R-:W-:Y:S01]  /*1880*/  FADD.FTZ R24, R12, R13 ;  /* 0x0000000d0c187221 */ /* 0x002fe20000010000 */
[----:B------:R-:W-:Y:S02]  /*1890*/  BSSY.RECONVERGENT B0, `(.L_x_58) ;  /* 0x0000026000007945 */ /* 0x000fe40003800200 */
[----:B------:R-:W-:Y:S01]  /*18a0*/  LEA R12, P2, R23, R22, 0x2 ;  /* 0x00000016170c7211 */ /* 0x000fe200078410ff */
[----:B--2---:R-:W-:Y:S01]  /*18b0*/  FADD.FTZ R25, R14, R15 ;  /* 0x0000000f0e197221 */ /* 0x004fe20000010000 */
[----:B------:R-:W-:Y:S01]  /*18c0*/  ISETP.GT.U32.OR P0, PT, R5, 0x4f, P0 ;  /* 0x0000004f0500780c */ /* 0x000fe20000704470 */
[----:B----4-:R-:W-:Y:S01]  /*18d0*/  FADD.FTZ R23, R16, R17 ;  /* 0x0000001110177221 */ /* 0x010fe20000010000 */
[----:B------:R-:W-:Y:S01]  /*18e0*/  LEA.HI.X.SX32 R13, R22, RZ, 0x1, P2 ;  /* 0x000000ff160d7211 */ /* 0x000fe200010f0eff */
[----:B0-----:R-:W-:Y:S01]  /*18f0*/  FADD.FTZ R18, R19, R18 ;  /* 0x0000001213127221 */ /* 0x001fe20000010000 */
[----:B------:R-:W-:Y:S01]  /*1900*/  SHF.R.S32.HI R22, RZ, 0x1f, R2 ;  /* 0x0000001fff167819 */ /* 0x000fe20000011402 */
[----:B------:R-:W-:Y:S01]  /*1910*/  FADD.FTZ R20, R20, R21 ;  /* 0x0000001514147221 */ /* 0x000fe20000010000 */
[----:B------:R-:W-:Y:S07]  /*1920*/  @P1 BRA `(.L_x_59) ;  /* 0x0000000000701947 */ /* 0x000fee0003800000 */
[----:B------:R-:W0:Y:S01]  /*1930*/  LDC.64 R16, c[0x0][0x3e8] ;  /* 0x0000fa00ff107b82 */ /* 0x000e220000000a00 */
[----:B------:R-:W1:Y:S01]  /*1940*/  LDCU.64 UR8, c[0x0][0x3f0] ;  /* 0x00007e00ff0877ac */ /* 0x000e620008000a00 */
[----:B------:R-:W-:Y:S02]  /*1950*/  IADD3 R14, P1, PT, R4, R2, RZ ;  /* 0x00000002040e7210 */ /* 0x000fe40007f3e0ff */
[-C--:B------:R-:W-:Y:S01]  /*1960*/  ISETP.GE.AND P2, PT, R61, R6.reuse, PT ;  /* 0x000000063d00720c */ /* 0x080fe20003f46270 */
[----:B------:R-:W2:Y:S01]  /*1970*/  LDCU.64 UR10, c[0x0][0x3d0] ;  /* 0x00007a00ff0a77ac */ /* 0x000ea20008000a00 */
[-C--:B------:R-:W-:Y:S01]  /*1980*/  ISETP.GE.AND P5, PT, R7, R6.reuse, PT ;  /* 0x000000060700720c */ /* 0x080fe20003fa6270 */
[----:B------:R-:W-:Y:S01]  /*1990*/  IMAD.X R15, RZ, RZ, R22, P1 ;  /* 0x000000ffff0f7224 */ /* 0x000fe200008e0616 */
[-C--:B------:R-:W-:Y:S02]  /*19a0*/  ISETP.GE.AND P1, PT, R63, R6.reuse, PT ;  /* 0x000000063f00720c */ /* 0x080fe40003f26270 */
[----:B------:R-:W-:-:S02]  /*19b0*/  ISETP.GE.AND P4, PT, R49, R6, PT ;  /* 0x000000063100720c */ /* 0x000fc40003f86270 */
[----:B------:R-:W-:Y:S01]  /*19c0*/  FSEL R21, R18, RZ, !P2 ;  /* 0x000000ff12157208 */ /* 0x000fe20005000000 */
[----:B0-----:R-:W-:-:S04]  /*19d0*/  IMAD.WIDE.U32 R14, R16, UR6, R14 ;  /* 0x00000006100e7c25 */ /* 0x001fc8000f8e000e */
[----:B------:R-:W-:Y:S01]  /*19e0*/  IMAD R15, R17, UR6, R15 ;  /* 0x00000006110f7c24 */ /* 0x000fe2000f8e020f */
[----:B------:R-:W-:Y:S01]  /*19f0*/  FSEL R17, R25, RZ, !P4 ;  /* 0x000000ff19117208 */ /* 0x000fe20006000000 */
[----:B-1----:R-:W-:-:S04]  /*1a00*/  IMAD.WIDE.U32 R14, R48, UR8, R14 ;  /* 0x00000008300e7c25 */ /* 0x002fc8000f8e000e */
[----:B------:R-:W-:Y:S01]  /*1a10*/  IMAD R16, R48, UR9, R15 ;  /* 0x0000000930107c24 */ /* 0x000fe2000f8e020f */
[----:B------:R-:W-:Y:S02]  /*1a20*/  IADD3 R15, P3, PT, R7, R14, RZ ;  /* 0x0000000e070f7210 */ /* 0x000fe40007f7e0ff */
[----:B------:R-:W-:Y:S02]  /*1a30*/  FSEL R7, R24, RZ, !P5 ;  /* 0x000000ff18077208 */ /* 0x000fe40006800000 */
[----:B------:R-:W-:Y:S02]  /*1a40*/  IADD3.X R16, PT, PT, RZ, R16, RZ, P3, !PT ;  /* 0x00000010ff107210 */ /* 0x000fe40001ffe4ff */
[----:B------:R-:W-:Y:S02]  /*1a50*/  ISETP.GE.AND P3, PT, R53, R6, PT ;  /* 0x000000063500720c */ /* 0x000fe40003f66270 */
[----:B--2---:R-:W-:Y:S02]  /*1a60*/  LEA R14, P6, R15, UR10, 0x2 ;  /* 0x0000000a0f0e7c11 */ /* 0x004fe4000f8c10ff */
[----:B------:R-:W-:-:S02]  /*1a70*/  FSEL R19, R23, RZ, !P3 ;  /* 0x000000ff17137208 */ /* 0x000fc40005800000 */
[----:B------:R-:W-:Y:S02]  /*1a80*/  LEA.HI.X R15, R15, UR11, R16, 0x2, P6 ;  /* 0x0000000b0f0f7c11 */ /* 0x000fe4000b0f1410 */
[----:B------:R-:W-:-:S03]  /*1a90*/  FSEL R23, R20, RZ, !P1 ;  /* 0x000000ff14177208 */ /* 0x000fc60004800000 */
[----:B------:R0:W-:Y:S04]  /*1aa0*/  STG.E desc[UR4][R14.64], R7 ;  /* 0x000000070e007986 */ /* 0x0001e8000c101904 */
[----:B------:R0:W-:Y:S04]  /*1ab0*/  STG.E desc[UR4][R14.64+0x40], R17 ;  /* 0x000040110e007986 */ /* 0x0001e8000c101904 */
[----:B------:R0:W-:Y:S04]  /*1ac0*/  STG.E desc[UR4][R14.64+0x80], R19 ;  /* 0x000080130e007986 */ /* 0x0001e8000c101904 */
[----:B------:R0:W-:Y:S04]  /*1ad0*/  STG.E desc[UR4][R14.64+0xc0], R21 ;  /* 0x0000c0150e007986 */ /* 0x0001e8000c101904 */
[----:B------:R0:W-:Y:S02]  /*1ae0*/  STG.E desc[UR4][R14.64+0x100], R23 ;  /* 0x000100170e007986 */ /* 0x0001e4000c101904 */
.L_x_59:
[----:B------:R-:W-:Y:S05]  /*1af0*/  BSYNC.RECONVERGENT B0 ;  /* 0x0000000000007941 */ /* 0x000fea0003800200 */
.L_x_58:
[----:B------:R-:W-:Y:S04]  /*1b00*/  BSSY.RECONVERGENT B0, `(.L_x_60) ;  /* 0x0000012000007945 */ /* 0x000fe80003800200 */
[----:B------:R-:W-:Y:S05]  /*1b10*/  @P0 BRA `(.L_x_61) ;  /* 0x0000000000400947 */ /* 0x000fea0003800000 */
[----:B0-----:R-:W0:Y:S01]  /*1b20*/  LDC.64 R14, c[0x0][0x418] ;  /* 0x00010600ff0e7b82 */ /* 0x001e220000000a00 */
[----:B------:R-:W-:Y:S01]  /*1b30*/  IMAD.IADD R7, R4, 0x1, R5 ;  /* 0x0000000104077824 */ /* 0x000fe200078e0205 */
[----:B------:R-:W1:Y:S04]  /*1b40*/  LDCU.64 UR8, c[0x0][0x420] ;  /* 0x00008400ff0877ac */ /* 0x000e680008000a00 */
[----:B------:R-:W-:Y:S01]  /*1b50*/  IADD3 R6, P0, PT, R7, R2, RZ ;  /* 0x0000000207067210 */ /* 0x000fe20007f1e0ff */
[----:B-----5:R-:W-:Y:S01]  /*1b60*/  FMUL.FTZ R2, R50, 1.4426950216293334961 ;  /* 0x3fb8aa3b32027820 */ /* 0x020fe20000410000 */
[----:B------:R-:W2:Y:S02]  /*1b70*/  LDC.64 R16, c[0x0][0x410] ;  /* 0x00010400ff107b82 */ /* 0x000ea40000000a00 */
[----:B------:R-:W-:-:S02]  /*1b80*/  IADD3.X R7, PT, PT, RZ, R22, RZ, P0, !PT ;  /* 0x00000016ff077210 */ /* 0x000fc400007fe4ff */
[----:B------:R-:W-:Y:S01]  /*1b90*/  FSETP.NEU.FTZ.AND P0, PT, R50, -INF , PT ;  /* 0xff8000003200780b */ /* 0x000fe20003f1d000 */
[----:B0-----:R-:W-:-:S04]  /*1ba0*/  IMAD.WIDE.U32 R6, R14, UR6, R6 ;  /* 0x000000060e067c25 */ /* 0x001fc8000f8e0006 */
[----:B------:R-:W-:Y:S02]  /*1bb0*/  IMAD R7, R15, UR6, R7 ;  /* 0x000000060f077c24 */ /* 0x000fe4000f8e0207 */
[----:B-1----:R-:W-:-:S04]  /*1bc0*/  IMAD.WIDE.U32 R6, R48, UR8, R6 ;  /* 0x0000000830067c25 */ /* 0x002fc8000f8e0006 */
[----:B------:R-:W-:Y:S01]  /*1bd0*/  IMAD R4, R48, UR9, R7 ;  /* 0x0000000930047c24 */ /* 0x000fe2000f8e0207 */
[----:B--2---:R-:W-:Y:S02]  /*1be0*/  LEA R14, P1, R6, R16, 0x2 ;  /* 0x00000010060e7211 */ /* 0x004fe400078210ff */
[----:B------:R-:W-:Y:S02]  /*1bf0*/  FSEL R7, R2, RZ, P0 ;  /* 0x000000ff02077208 */ /* 0x000fe40000000000 */
[----:B------:R-:W-:-:S05]  /*1c00*/  LEA.HI.X R15, R6, R17, R4, 0x2, P1 ;  /* 0x00000011060f7211 */ /* 0x000fca00008f1404 */
[----:B------:R1:W-:Y:S04]  /*1c10*/  STG.E desc[UR4][R14.64], R7 ;  /* 0x000000070e007986 */ /* 0x0003e8000c101904 */
.L_x_61:
[----:B------:R-:W-:Y:S05]  /*1c20*/  BSYNC.RECONVERGENT B0 ;  /* 0x0000000000007941 */ /* 0x000fea0003800200 */
.L_x_60:
[----:B------:R-:W2:Y:S01]  /*1c30*/  LDCU.64 UR10, c[0x0][0x458] ;  /* 0x00008b00ff0a77ac */ /* 0x000ea20008000a00 */
[----:B------:R-:W-:Y:S01]  /*1c40*/  IMAD.WIDE.U32 R12, R10, UR6, R12 ;  /* 0x000000060a0c7c25 */ /* 0x000fe2000f8e000c */
[----:B------:R-:W4:Y:S03]  /*1c50*/  LDCU.64 UR8, c[0x0][0x428] ;  /* 0x00008500ff0877ac */ /* 0x000f260008000a00 */
[----:B------:R-:W-:Y:S02]  /*1c60*/  IMAD R13, R11, UR6, R13 ;  /* 0x000000060b0d7c24 */ /* 0x000fe4000f8e020d */
[----:B01-3--:R-:W-:-:S04]  /*1c70*/  IMAD.WIDE.U32 R6, R48, R8, R12 ;  /* 0x0000000830067225 */ /* 0x00bfc800078e000c */
[----:B------:R-:W-:Y:S01]  /*1c80*/  IMAD R9, R48, R9, R7 ;  /* 0x0000000930097224 */ /* 0x000fe200078e0207 */
[----:B--2---:R-:W-:-:S04]  /*1c90*/  ISETP.NE.U32.AND P0, PT, RZ, UR10, PT ;  /* 0x0000000aff007c0c */ /* 0x004fc8000bf05070 */
[----:B------:R-:W-:Y:S02]  /*1ca0*/  ISETP.NE.AND.EX P0, PT, RZ, UR11, PT, P0 ;  /* 0x0000000bff007c0c */ /* 0x000fe4000bf05300 */
[C---:B----4-:R-:W-:Y:S02]  /*1cb0*/  LEA R8, P1, R6.reuse, UR8, 0x2 ;  /* 0x0000000806087c11 */ /* 0x050fe4000f8210ff */
        /* <DEDUP_REMOVED lines=16> */
[----:B-1----:R-:W-:-:S04]  /*1dc0*/  IMAD R0, R0, R2, R3 ;  /* 0x0000000200007224 */ /* 0x002fc800078e0203 */
[----:B--2---:R-:W-:-:S04]  /*1dd0*/  IMAD R3, R0, R7, UR6 ;  /* 0x0000000600037e24 */ /* 0x004fc8000f8e0207 */
[----:B---3--:R-:W-:-:S05]  /*1de0*/  IMAD.WIDE R2, R3, 0x4, R4 ;  /* 0x0000000403027825 */ /* 0x008fca00078e0204 */
[----:B------:R-:W-:Y:S01]  /*1df0*/  STG.E desc[UR4][R2.64], RZ ;  /* 0x000000ff02007986 */ /* 0x000fe2000c101904 */
[----:B------:R-:W-:Y:S05]  /*1e00*/  EXIT ;  /* 0x000000000000794d */ /* 0x000fea0003800000 */
.L_x_62:
        /* <DEDUP_REMOVED lines=15> */
.L_x_165:


//--------------------- .text._ZN7cutlass13device_kernelIN5flash11enable_sm90INS1_16FlashAttnBwdSm90INS1_25CollectiveMainloopBwdSm90ILi2ELi2ELi2EN4cute5tupleIJNS5_1CILi1EEES8_S8_EEENS6_IJNS7_ILi64EEENS7_ILi128EEESB_EEENS_10bfloat16_tEfNS_4arch4Sm90ELb0ELb1ELb0ELb0ELb0ELb1ELb0ELb0ELi2ELi1ELi2ELi1ELb0EEENS1_21CollectiveEpilogueBwdISC_SD_SF_Li256ELb0ELb0ELi1EEENS1_19SingleTileSchedulerILb0ELb0ELb0ELi128EEEEEEEEEvNT_6ParamsE --------------------------
	.section	.text._ZN7cutlass13device_kernelIN5flash11enable_sm90INS1_16FlashAttnBwdSm90INS1_25CollectiveMainloopBwdSm90ILi2ELi2ELi2EN4cute5tupleIJNS5_1CILi1EEES8_S8_EEENS6_IJNS7_ILi64EEENS7_ILi128EEESB_EEENS_10bfloat16_tEfNS_4arch4Sm90ELb0ELb1ELb0ELb0ELb0ELb1ELb0ELb0ELi2ELi1ELi2ELi1ELb0EEENS1_21CollectiveEpilogueBwdISC_SD_SF_Li256ELb0ELb0ELi1EEENS1_19SingleTileSchedulerILb0ELb0ELb0ELi128EEEEEEEEEvNT_6ParamsE,"ax",@progbits
	.align	128
.text._ZN7cutlass13device_kernelIN5flash11enable_sm90INS1_16FlashAttnBwdSm90INS1_25CollectiveMainloopBwdSm90ILi2ELi2ELi2EN4cute5tupleIJNS5_1CILi1EEES8_S8_EEENS6_IJNS7_ILi64EEENS7_ILi128EEESB_EEENS_10bfloat16_tEfNS_4arch4Sm90ELb0ELb1ELb0ELb0ELb0ELb1ELb0ELb0ELi2ELi1ELi2ELi1ELb0EEENS1_21CollectiveEpilogueBwdISC_SD_SF_Li256ELb0ELb0ELi1EEENS1_19SingleTileSchedulerILb0ELb0ELb0ELi128EEEEEEEEEvNT_6ParamsE:
        .type           _ZN7cutlass13device_kernelIN5flash11enable_sm90INS1_16FlashAttnBwdSm90INS1_25CollectiveMainloopBwdSm90ILi2ELi2ELi2EN4cute5tupleIJNS5_1CILi1EEES8_S8_EEENS6_IJNS7_ILi64EEENS7_ILi128EEESB_EEENS_10bfloat16_tEfNS_4arch4Sm90ELb0ELb1ELb0ELb0ELb0ELb1ELb0ELb0ELi2ELi1ELi2ELi1ELb0EEENS1_21CollectiveEpilogueBwdISC_SD_SF_Li256ELb0ELb0ELi1EEENS1_19SingleTileSchedulerILb0ELb0ELb0ELi128EEEEEEEEEvNT_6ParamsE,@function
        .size           _ZN7cutlass13device_kernelIN5flash11enable_sm90INS1_16FlashAttnBwdSm90INS1_25CollectiveMainloopBwdSm90ILi2ELi2ELi2EN4cute5tupleIJNS5_1CILi1EEES8_S8_EEENS6_IJNS7_ILi64EEENS7_ILi128EEESB_EEENS_10bfloat16_tEfNS_4arch4Sm90ELb0ELb1ELb0ELb0ELb0ELb1ELb0ELb0ELi2ELi1ELi2ELi1ELb0EEENS1_21CollectiveEpilogueBwdISC_SD_SF_Li256ELb0ELb0ELi1EEENS1_19SingleTileSchedulerILb0ELb0ELb0ELi128EEEEEEEEEvNT_6ParamsE,(.L_x_166 - _ZN7cutlass13device_kernelIN5flash11enable_sm90INS1_16FlashAttnBwdSm90INS1_25CollectiveMainloopBwdSm90ILi2ELi2ELi2EN4cute5tupleIJNS5_1CILi1EEES8_S8_EEENS6_IJNS7_ILi64EEENS7_ILi128EEESB_EEENS_10bfloat16_tEfNS_4arch4Sm90ELb0ELb1ELb0ELb0ELb0ELb1ELb0ELb0ELi2ELi1ELi2ELi1ELb0EEENS1_21CollectiveEpilogueBwdISC_SD_SF_Li256ELb0ELb0ELi1EEENS1_19SingleTileSchedulerILb0ELb0ELb0ELi128EEEEEEEEEvNT_6ParamsE)
        .other          _ZN7cutlass13device_kernelIN5flash11enable_sm90INS1_16FlashAttnBwdSm90INS1_25CollectiveMainloopBwdSm90ILi2ELi2ELi2EN4cute5tupleIJNS5_1CILi1EEES8_S8_EEENS6_IJNS7_ILi64EEENS7_ILi128EEESB_EEENS_10bfloat16_tEfNS_4arch4Sm90ELb0ELb1ELb0ELb0ELb0ELb1ELb0ELb0ELi2ELi1ELi2ELi1ELb0EEENS1_21CollectiveEpilogueBwdISC_SD_SF_Li256ELb0ELb0ELi1EEENS1_19SingleTileSchedulerILb0ELb0ELb0ELi128EEEEEEEEEvNT_6ParamsE,@"STO_CUDA_ENTRY STV_DEFAULT"
_ZN7cutlass13device_kernelIN5flash11enable_sm90INS1_16FlashAttnBwdSm90INS1_25CollectiveMainloopBwdSm90ILi2ELi2ELi2EN4cute5tupleIJNS5_1CILi1EEES8_S8_EEENS6_IJNS7_ILi64EEENS7_ILi128EEESB_EEENS_10bfloat16_tEfNS_4arch4Sm90ELb0ELb1ELb0ELb0ELb0ELb1ELb0ELb0ELi2ELi1ELi2ELi1ELb0EEENS1_21CollectiveEpilogueBwdISC_SD_SF_Li256ELb0ELb0ELi1EEENS1_19SingleTileSchedulerILb0ELb0ELb0ELi128EEEEEEEEEvNT_6ParamsE:
[----:B------:R-:W-:Y:S01]  /*0000*/  LDC R1, c[0x0][0x37c] ;  /* 0x0000df00ff017b82 */ /* 0x000fe20000000800 */
[----:B------:R-:W-:Y:S05]  /*0010*/  EXIT ;  /* 0x000000000000794d */ /* 0x000fea0003800000 */
.L_x_63:
        /* <DEDUP_REMOVED lines=14> */
.L_x_166:


//--------------------- .text._ZN7cutlass13device_kernelIN5flash11enable_sm90INS1_16FlashAttnBwdSm90INS1_25CollectiveMainloopBwdSm90ILi2ELi2ELi2EN4cute5tupleIJNS5_1CILi1EEES8_S8_EEENS6_IJNS7_ILi64EEENS7_ILi128EEESB_EEENS_10bfloat16_tEfNS_4arch4Sm90ELb0ELb1ELb0ELb0ELb1ELb1ELb0ELb0ELi2ELi1ELi2ELi1ELb0EEENS1_21CollectiveEpilogueBwdISC_SD_SF_Li256ELb0ELb0ELi1EEENS1_19SingleTileSchedulerILb0ELb0ELb0ELi128EEEEEEEEEvNT_6ParamsE --------------------------
	.section	.text._ZN7cutlass13device_kernelIN5flash11enable_sm90INS1_16FlashAttnBwdSm90INS1_25CollectiveMainloopBwdSm90ILi2ELi2ELi2EN4cute5tupleIJNS5_1CILi1EEES8_S8_EEENS6_IJNS7_ILi64EEENS7_ILi128EEESB_EEENS_10bfloat16_tEfNS_4arch4Sm90ELb0ELb1ELb0ELb0ELb1ELb1ELb0ELb0ELi2ELi1ELi2ELi1ELb0EEENS1_21CollectiveEpilogueBwdISC_SD_SF_Li256ELb0ELb0ELi1EEENS1_19SingleTileSchedulerILb0ELb0ELb0ELi128EEEEEEEEEvNT_6ParamsE,"ax",@progbits
	.align	128
.text._ZN7cutlass13device_kernelIN5flash11enable_sm90INS1_16FlashAttnBwdSm90INS1_25CollectiveMainloopBwdSm90ILi2ELi2ELi2EN4cute5tupleIJNS5_1CILi1EEES8_S8_EEENS6_IJNS7_ILi64EEENS7_ILi128EEESB_EEENS_10bfloat16_tEfNS_4arch4Sm90ELb0ELb1ELb0ELb0ELb1ELb1ELb0ELb0ELi2ELi1ELi2ELi1ELb0EEENS1_21CollectiveEpilogueBwdISC_SD_SF_Li256ELb0ELb0ELi1EEENS1_19SingleTileSchedulerILb0ELb0ELb0ELi128EEEEEEEEEvNT_6ParamsE:
        .type           _ZN7cutlass13device_kernelIN5flash11enable_sm90INS1_16FlashAttnBwdSm90INS1_25CollectiveMainloopBwdSm90ILi2ELi2ELi2EN4cute5tupleIJNS5_1CILi1EEES8_S8_EEENS6_IJNS7_ILi64EEENS7_ILi128EEESB_EEENS_10bfloat16_tEfNS_4arch4Sm90ELb0ELb1ELb0ELb0ELb1ELb1ELb0ELb0ELi2ELi1ELi2ELi1ELb0EEENS1_21CollectiveEpilogueBwdISC_SD_SF_Li256ELb0ELb0ELi1EEENS1_19SingleTileSchedulerILb0ELb0ELb0ELi128EEEEEEEEEvNT_6ParamsE,@function
        .size           _ZN7cutlass13device_kernelIN5flash11enable_sm90INS1_16FlashAttnBwdSm90INS1_25CollectiveMainloopBwdSm90ILi2ELi2ELi2EN4cute5tupleIJNS5_1CILi1EEES8_S8_EEENS6_IJNS7_ILi64EEENS7_ILi128EEESB_EEENS_10bfloat16_tEfNS_4arch4Sm90ELb0ELb1ELb0ELb0ELb1ELb1ELb0ELb0ELi2ELi1ELi2ELi1ELb0EEENS1_21CollectiveEpilogueBwdISC_SD_SF_Li256ELb0ELb0ELi1EEENS1_19SingleTileSchedulerILb0ELb0ELb0ELi128EEEEEEEEEvNT_6ParamsE,(.L_x_167 - _ZN7cutlass13device_kernelIN5flash11enable_sm90INS1_16FlashAttnBwdSm90INS1_25CollectiveMainloopBwdSm90ILi2ELi2ELi2EN4cute5tupleIJNS5_1CILi1EEES8_S8_EEENS6_IJNS7_ILi64EEENS7_ILi128EEESB_EEENS_10bfloat16_tEfNS_4arch4Sm90ELb0ELb1ELb0ELb0ELb1ELb1ELb0ELb0ELi2ELi1ELi2ELi1ELb0EEENS1_21CollectiveEpilogueBwdISC_SD_SF_Li256ELb0ELb0ELi1EEENS1_19SingleTileSchedulerILb0ELb0ELb0ELi128EEEEEEEEEvNT_6ParamsE)
        .other          _ZN7cutlass13device_kernelIN5flash11enable_sm90INS1_16FlashAttnBwdSm90INS1_25CollectiveMainloopBwdSm90ILi2ELi2ELi2EN4cute5tupleIJNS5_1CILi1EEES8_S8_EEENS6_IJNS7_ILi64EEENS7_ILi128EEESB_EEENS_10bfloat16_tEfNS_4arch4Sm90ELb0ELb1ELb0ELb0ELb1ELb1ELb0ELb0ELi2ELi1ELi2ELi1ELb0EEENS1_21CollectiveEpilogueBwdISC_SD_SF_Li256ELb0ELb0ELi1EEENS1_19SingleTileSchedulerILb0ELb0ELb0ELi128EEEEEEEEEvNT_6ParamsE,@"STO_CUDA_ENTRY STV_DEFAULT"
_ZN7cutlass13device_kernelIN5flash11enable_sm90INS1_16FlashAttnBwdSm90INS1_25CollectiveMainloopBwdSm90ILi2ELi2ELi2EN4cute5tupleIJNS5_1CILi1EEES8_S8_EEENS6_IJNS7_ILi64EEENS7_ILi128EEESB_EEENS_10bfloat16_tEfNS_4arch4Sm90ELb0ELb1ELb0ELb0ELb1ELb1ELb0ELb0ELi2ELi1ELi2ELi1ELb0EEENS1_21CollectiveEpilogueBwdISC_SD_SF_Li256ELb0ELb0ELi1EEENS1_19SingleTileSchedulerILb0ELb0ELb0ELi128EEEEEEEEEvNT_6ParamsE:
[----:B------:R-:W-:Y:S01]  /*0000*/  LDC R1, c[0x0][0x37c] ;  /* 0x0000df00ff017b82 */ /* 0x000fe20000000800 */
[----:B------:R-:W-:Y:S05]  /*0010*/  EXIT ;  /* 0x000000000000794d */ /* 0x000fea0003800000 */
.L_x_64:
        /* <DEDUP_REMOVED lines=14> */
.L_x_167:


//--------------------- .text._ZN7cutlass13device_kernelIN5flash11enable_sm90INS1_16FlashAttnBwdSm90INS1_25CollectiveMainloopBwdSm90ILi2ELi2ELi2EN4cute5tupleIJNS5_1CILi1EEES8_S8_EEENS6_IJNS7_ILi64EEENS7_ILi128EEESB_EEENS_10bfloat16_tEfNS_4arch4Sm90ELb0ELb1ELb0ELb0ELb0ELb1ELb0ELb0ELi2ELi1ELi2ELi1ELb0EEENS1_24CollectiveEpilogueBwdGQAISC_fSF_Li256ELb0ELb0EEENS1_19SingleTileSchedulerILb0ELb0ELb0ELi128EEEEEEEEEvNT_6ParamsE --------------------------
	.section	.text._ZN7cutlass13device_kernelIN5flash11enable_sm90INS1_16FlashAttnBwdSm90INS1_25CollectiveMainloopBwdSm90ILi2ELi2ELi2EN4cute5tupleIJNS5_1CILi1EEES8_S8_EEENS6_IJNS7_ILi64EEENS7_ILi128EEESB_EEENS_10bfloat16_tEfNS_4arch4Sm90ELb0ELb1ELb0ELb0ELb0ELb1ELb0ELb0ELi2ELi1ELi2ELi1ELb0EEENS1_24CollectiveEpilogueBwdGQAISC_fSF_Li256ELb0ELb0EEENS1_19SingleTileSchedulerILb0ELb0ELb0ELi128EEEEEEEEEvNT_6ParamsE,"ax",@progbits
	.align	128
.text._ZN7cutlass13device_kernelIN5flash11enable_sm90INS1_16FlashAttnBwdSm90INS1_25CollectiveMainloopBwdSm90ILi2ELi2ELi2EN4cute5tupleIJNS5_1CILi1EEES8_S8_EEENS6_IJNS7_ILi64EEENS7_ILi128EEESB_EEENS_10bfloat16_tEfNS_4arch4Sm90ELb0ELb1ELb0ELb0ELb0ELb1ELb0ELb0ELi2ELi1ELi2ELi1ELb0EEENS1_24CollectiveEpilogueBwdGQAISC_fSF_Li256ELb0ELb0EEENS1_19SingleTileSchedulerILb0ELb0ELb0ELi128EEEEEEEEEvNT_6ParamsE:
        .type           _ZN7cutlass13device_kernelIN5flash11enable_sm90INS1_16FlashAttnBwdSm90INS1_25CollectiveMainloopBwdSm90ILi2ELi2ELi2EN4cute5tupleIJNS5_1CILi1EEES8_S8_EEENS6_IJNS7_ILi64EEENS7_ILi128EEESB_EEENS_10bfloat16_tEfNS_4arch4Sm90ELb0ELb1ELb0ELb0ELb0ELb1ELb0ELb0ELi2ELi1ELi2ELi1ELb0EEENS1_24CollectiveEpilogueBwdGQAISC_fSF_Li256ELb0ELb0EEENS1_19SingleTileSchedulerILb0ELb0ELb0ELi128EEEEEEEEEvNT_6ParamsE,@function
        .size           _ZN7cutlass13device_kernelIN5flash11enable_sm90INS1_16FlashAttnBwdSm90INS1_25CollectiveMainloopBwdSm90ILi2ELi2ELi2EN4cute5tupleIJNS5_1CILi1EEES8_S8_EEENS6_IJNS7_ILi64EEENS7_ILi128EEESB_EEENS_10bfloat16_tEfNS_4arch4Sm90ELb0ELb1ELb0ELb0ELb0ELb1ELb0ELb0ELi2ELi1ELi2ELi1ELb0EEENS1_24CollectiveEpilogueBwdGQAISC_fSF_Li256ELb0ELb0EEENS1_19SingleTileSchedulerILb0ELb0ELb0ELi128EEEEEEEEEvNT_6ParamsE,(.L_x_168 - _ZN7cutlass13device_kernelIN5flash11enable_sm90INS1_16FlashAttnBwdSm90INS1_25CollectiveMainloopBwdSm90ILi2ELi2ELi2EN4cute5tupleIJNS5_1CILi1EEES8_S8_EEENS6_IJNS7_ILi64EEENS7_ILi128EEESB_EEENS_10bfloat16_tEfNS_4arch4Sm90ELb0ELb1ELb0ELb0ELb0ELb1ELb0ELb0ELi2ELi1ELi2ELi1ELb0EEENS1_24CollectiveEpilogueBwdGQAISC_fSF_Li256ELb0ELb0EEENS1_19SingleTileSchedulerILb0ELb0ELb0ELi128EEEEEEEEEvNT_6ParamsE)
        .other          _ZN7cutlass13device_kernelIN5flash11enable_sm90INS1_16FlashAttnBwdSm90INS1_25CollectiveMainloopBwdSm90ILi2ELi2ELi2EN4cute5tupleIJNS5_1CILi1EEES8_S8_EEENS6_IJNS7_ILi64EEENS7_ILi128EEESB_EEENS_10bfloat16_tEfNS_4arch4Sm90ELb0ELb1ELb0ELb0ELb0ELb1ELb0ELb0ELi2ELi1ELi2ELi1ELb0EEENS1_24CollectiveEpilogueBwdGQAISC_fSF_Li256ELb0ELb0EEENS1_19SingleTileSchedulerILb0ELb0ELb0ELi128EEEEEEEEEvNT_6ParamsE,@"STO_CUDA_ENTRY STV_DEFAULT"
_ZN7cutlass13device_kernelIN5flash11enable_sm90INS1_16FlashAttnBwdSm90INS1_25CollectiveMainloopBwdSm90ILi2ELi2ELi2EN4cute5tupleIJNS5_1CILi1EEES8_S8_EEENS6_IJNS7_ILi64EEENS7_ILi128EEESB_EEENS_10bfloat16_tEfNS_4arch4Sm90ELb0ELb1ELb0ELb0ELb0ELb1ELb0ELb0ELi2ELi1ELi2ELi1ELb0EEENS1_24CollectiveEpilogueBwdGQAISC_fSF_Li256ELb0ELb0EEENS1_19SingleTileSchedulerILb0ELb0ELb0ELi128EEEEEEEEEvNT_6ParamsE:
[----:B------:R-:W-:Y:S01]  /*0000*/  LDC R1, c[0x0][0x37c] ;  /* 0x0000df00ff017b82 */ /* 0x000fe20000000800 */
[----:B------:R-:W-:Y:S05]  /*0010*/  EXIT ;  /* 0x000000000000794d */ /* 0x000fea0003800000 */
.L_x_65:
        /* <DEDUP_REMOVED lines=14> */
.L_x_168:


//--------------------- .text._ZN7cutlass13device_kernelIN5flash11enable_sm90INS1_16FlashAttnBwdSm90INS1_25CollectiveMainloopBwdSm90ILi2ELi2ELi2EN4cute5tupleIJNS5_1CILi1EEES8_S8_EEENS6_IJNS7_ILi64EEENS7_ILi128EEESB_EEENS_10bfloat16_tEfNS_4arch4Sm90ELb0ELb1ELb0ELb0ELb1ELb1ELb0ELb0ELi2ELi1ELi2ELi1ELb0EEENS1_24CollectiveEpilogueBwdGQAISC_fSF_Li256ELb0ELb1EEENS1_19SingleTileSchedulerILb0ELb0ELb0ELi128EEEEEEEEEvNT_6ParamsE --------------------------
	.section	.text._ZN7cutlass13device_kernelIN5flash11enable_sm90INS1_16FlashAttnBwdSm90INS1_25CollectiveMainloopBwdSm90ILi2ELi2ELi2EN4cute5tupleIJNS5_1CILi1EEES8_S8_EEENS6_IJNS7_ILi64EEENS7_ILi128EEESB_EEENS_10bfloat16_tEfNS_4arch4Sm90ELb0ELb1ELb0ELb0ELb1ELb1ELb0ELb0ELi2ELi1ELi2ELi1ELb0EEENS1_24CollectiveEpilogueBwdGQAISC_fSF_Li256ELb0ELb1EEENS1_19SingleTileSchedulerILb0ELb0ELb0ELi128EEEEEEEEEvNT_6ParamsE,"ax",@progbits
	.align	128
.text._ZN7cutlass13device_kernelIN5flash11enable_sm90INS1_16FlashAttnBwdSm90INS1_25CollectiveMainloopBwdSm90ILi2ELi2ELi2EN4cute5tupleIJNS5_1CILi1EEES8_S8_EEENS6_IJNS7_ILi64EEENS7_ILi128EEESB_EEENS_10bfloat16_tEfNS_4arch4Sm90ELb0ELb1ELb0ELb0ELb1ELb1ELb0ELb0ELi2ELi1ELi2ELi1ELb0EEENS1_24CollectiveEpilogueBwdGQAISC_fSF_Li256ELb0ELb1EEENS1_19SingleTileSchedulerILb0ELb0ELb0ELi128EEEEEEEEEvNT_6ParamsE:
        .type           _ZN7cutlass13device_kernelIN5flash11enable_sm90INS1_16FlashAttnBwdSm90INS1_25CollectiveMainloopBwdSm90ILi2ELi2ELi2EN4cute5tupleIJNS5_1CILi1EEES8_S8_EEENS6_IJNS7_ILi64EEENS7_ILi128EEESB_EEENS_10bfloat16_tEfNS_4arch4Sm90ELb0ELb1ELb0ELb0ELb1ELb1ELb0ELb0ELi2ELi1ELi2ELi1ELb0EEENS1_24CollectiveEpilogueBwdGQAISC_fSF_Li256ELb0ELb1EEENS1_19SingleTileSchedulerILb0ELb0ELb0ELi128EEEEEEEEEvNT_6ParamsE,@function
        .size           _ZN7cutlass13device_kernelIN5flash11enable_sm90INS1_16FlashAttnBwdSm90INS1_25CollectiveMainloopBwdSm90ILi2ELi2ELi2EN4cute5tupleIJNS5_1CILi1EEES8_S8_EEENS6_IJNS7_ILi64EEENS7_ILi128EEESB_EEENS_10bfloat16_tEfNS_4arch4Sm90ELb0ELb1ELb0ELb0ELb1ELb1ELb0ELb0ELi2ELi1ELi2ELi1ELb0EEENS1_24CollectiveEpilogueBwdGQAISC_fSF_Li256ELb0ELb1EEENS1_19SingleTileSchedulerILb0ELb0ELb0ELi128EEEEEEEEEvNT_6ParamsE,(.L_x_169 - _ZN7cutlass13device_kernelIN5flash11enable_sm90INS1_16FlashAttnBwdSm90INS1_25CollectiveMainloopBwdSm90ILi2ELi2ELi2EN4cute5tupleIJNS5_1CILi1EEES8_S8_EEENS6_IJNS7_ILi64EEENS7_ILi128EEESB_EEENS_10bfloat16_tEfNS_4arch4Sm90ELb0ELb1ELb0ELb0ELb1ELb1ELb0ELb0ELi2ELi1ELi2ELi1ELb0EEENS1_24CollectiveEpilogueBwdGQAISC_fSF_Li256ELb0ELb1EEENS1_19SingleTileSchedulerILb0ELb0ELb0ELi128EEEEEEEEEvNT_6ParamsE)
        .other          _ZN7cutlass13device_kernelIN5flash11enable_sm90INS1_16FlashAttnBwdSm90INS1_25CollectiveMainloopBwdSm90ILi2ELi2ELi2EN4cute5tupleIJNS5_1CILi1EEES8_S8_EEENS6_IJNS7_ILi64EEENS7_ILi128EEESB_EEENS_10bfloat16_tEfNS_4arch4Sm90ELb0ELb1ELb0ELb0ELb1ELb1ELb0ELb0ELi2ELi1ELi2ELi1ELb0EEENS1_24CollectiveEpilogueBwdGQAISC_fSF_Li256ELb0ELb1EEENS1_19SingleTileSchedulerILb0ELb0ELb0ELi128EEEEEEEEEvNT_6ParamsE,@"STO_CUDA_ENTRY STV_DEFAULT"
_ZN7cutlass13device_kernelIN5flash11enable_sm90INS1_16FlashAttnBwdSm90INS1_25CollectiveMainloopBwdSm90ILi2ELi2ELi2EN4cute5tupleIJNS5_1CILi1EEES8_S8_EEENS6_IJNS7_ILi64EEENS7_ILi128EEESB_EEENS_10bfloat16_tEfNS_4arch4Sm90ELb0ELb1ELb0ELb0ELb1ELb1ELb0ELb0ELi2ELi1ELi2ELi1ELb0EEENS1_24CollectiveEpilogueBwdGQAISC_fSF_Li256ELb0ELb1EEENS1_19SingleTileSchedulerILb0ELb0ELb0ELi128EEEEEEEEEvNT_6ParamsE:
[----:B------:R-:W-:Y:S01]  /*0000*/  LDC R1, c[0x0][0x37c] ;  /* 0x0000df00ff017b82 */ /* 0x000fe20000000800 */
[----:B------:R-:W-:Y:S05]  /*0010*/  EXIT ;  /* 0x000000000000794d */ /* 0x000fea0003800000 */
.L_x_66:
        /* <DEDUP_REMOVED lines=14> */
.L_x_169:


//--------------------- .text._ZN7cutlass13device_kernelIN5flash11enable_sm90INS1_16FlashAttnBwdSm90INS1_25CollectiveMainloopBwdSm90ILi2ELi2ELi2EN4cute5tupleIJNS5_1CILi1EEES8_S8_EEENS6_IJNS7_ILi64EEENS7_ILi128EEESB_EEENS_10bfloat16_tEfNS_4arch4Sm90ELb0ELb1ELb0ELb1ELb0ELb1ELb0ELb0ELi2ELi1ELi2ELi1ELb0EEENS1_21CollectiveEpilogueBwdISC_SD_SF_Li256ELb1ELb0ELi1EEENS1_19SingleTileSchedulerILb1ELb0ELb0ELi128EEEEEEEEEvNT_6ParamsE --------------------------
	.section	.text._ZN7cutlass13device_kernelIN5flash11enable_sm90INS1_16FlashAttnBwdSm90INS1_25CollectiveMainloopBwdSm90ILi2ELi2ELi2EN4cute5tupleIJNS5_1CILi1EEES8_S8_EEENS6_IJNS7_ILi64EEENS7_ILi128EEESB_EEENS_10bfloat16_tEfNS_4arch4Sm90ELb0ELb1ELb0ELb1ELb0ELb1ELb0ELb0ELi2ELi1ELi2ELi1ELb0EEENS1_21CollectiveEpilogueBwdISC_SD_SF_Li256ELb1ELb0ELi1EEENS1_19SingleTileSchedulerILb1ELb0ELb0ELi128EEEEEEEEEvNT_6ParamsE,"ax",@progbits
	.align	128
.text._ZN7cutlass13device_kernelIN5flash11enable_sm90INS1_16FlashAttnBwdSm90INS1_25CollectiveMainloopBwdSm90ILi2ELi2ELi2EN4cute5tupleIJNS5_1CILi1EEES8_S8_EEENS6_IJNS7_ILi64EEENS7_ILi128EEESB_EEENS_10bfloat16_tEfNS_4arch4Sm90ELb0ELb1ELb0ELb1ELb0ELb1ELb0ELb0ELi2ELi1ELi2ELi1ELb0EEENS1_21CollectiveEpilogueBwdISC_SD_SF_Li256ELb1ELb0ELi1EEENS1_19SingleTileSchedulerILb1ELb0ELb0ELi128EEEEEEEEEvNT_6ParamsE:
        .type           _ZN7cutlass13device_kernelIN5flash11enable_sm90INS1_16FlashAttnBwdSm90INS1_25CollectiveMainloopBwdSm90ILi2ELi2ELi2EN4cute5tupleIJNS5_1CILi1EEES8_S8_EEENS6_IJNS7_ILi64EEENS7_ILi128EEESB_EEENS_10bfloat16_tEfNS_4arch4Sm90ELb0ELb1ELb0ELb1ELb0ELb1ELb0ELb0ELi2ELi1ELi2ELi1ELb0EEENS1_21CollectiveEpilogueBwdISC_SD_SF_Li256ELb1ELb0ELi1EEENS1_19SingleTileSchedulerILb1ELb0ELb0ELi128EEEEEEEEEvNT_6ParamsE,@function
        .size           _ZN7cutlass13device_kernelIN5flash11enable_sm90INS1_16FlashAttnBwdSm90INS1_25CollectiveMainloopBwdSm90ILi2ELi2ELi2EN4cute5tupleIJNS5_1CILi1EEES8_S8_EEENS6_IJNS7_ILi64EEENS7_ILi128EEESB_EEENS_10bfloat16_tEfNS_4arch4Sm90ELb0ELb1ELb0ELb1ELb0ELb1ELb0ELb0ELi2ELi1ELi2ELi1ELb0EEENS1_21CollectiveEpilogueBwdISC_SD_SF_Li256ELb1ELb0ELi1EEENS1_19SingleTileSchedulerILb1ELb0ELb0ELi128EEEEEEEEEvNT_6ParamsE,(.L_x_170 - _ZN7cutlass13device_kernelIN5flash11enable_sm90INS1_16FlashAttnBwdSm90INS1_25CollectiveMainloopBwdSm90ILi2ELi2ELi2EN4cute5tupleIJNS5_1CILi1EEES8_S8_EEENS6_IJNS7_ILi64EEENS7_ILi128EEESB_EEENS_10bfloat16_tEfNS_4arch4Sm90ELb0ELb1ELb0ELb1ELb0ELb1ELb0ELb0ELi2ELi1ELi2ELi1ELb0EEENS1_21CollectiveEpilogueBwdISC_SD_SF_Li256ELb1ELb0ELi1EEENS1_19SingleTileSchedulerILb1ELb0ELb0ELi128EEEEEEEEEvNT_6ParamsE)
        .other          _ZN7cutlass13device_kernelIN5flash11enable_sm90INS1_16FlashAttnBwdSm90INS1_25CollectiveMainloopBwdSm90ILi2ELi2ELi2EN4cute5tupleIJNS5_1CILi1EEES8_S8_EEENS6_IJNS7_ILi64EEENS7_ILi128EEESB_EEENS_10bfloat16_tEfNS_4arch4Sm90ELb0ELb1ELb0ELb1ELb0ELb1ELb0ELb0ELi2ELi1ELi2ELi1ELb0EEENS1_21CollectiveEpilogueBwdISC_SD_SF_Li256ELb1ELb0ELi1EEENS1_19SingleTileSchedulerILb1ELb0ELb0ELi128EEEEEEEEEvNT_6ParamsE,@"STO_CUDA_ENTRY STV_DEFAULT"
_ZN7cutlass13device_kernelIN5flash11enable_sm90INS1_16FlashAttnBwdSm90INS1_25CollectiveMainloopBwdSm90ILi2ELi2ELi2EN4cute5tupleIJNS5_1CILi1EEES8_S8_EEENS6_IJNS7_ILi64EEENS7_ILi128EEESB_EEENS_10bfloat16_tEfNS_4arch4Sm90ELb0ELb1ELb0ELb1ELb0ELb1ELb0ELb0ELi2ELi1ELi2ELi1ELb0EEENS1_21CollectiveEpilogueBwdISC_SD_SF_Li256ELb1ELb0ELi1EEENS1_19SingleTileSchedulerILb1ELb0ELb0ELi128EEEEEEEEEvNT_6ParamsE:
[----:B------:R-:W-:Y:S01]  /*0000*/  LDC R1, c[0x0][0x37c] ;  /* 0x0000df00ff017b82 */ /* 0x000fe20000000800 */
[----:B------:R-:W-:Y:S05]  /*0010*/  EXIT ;  /* 0x000000000000794d */ /* 0x000fea0003800000 */
.L_x_67:
        /* <DEDUP_REMOVED lines=14> */
.L_x_170:


//--------------------- .text._ZN7cutlass13device_kernelIN5flash11enable_sm90INS1_16FlashAttnBwdSm90INS1_25CollectiveMainloopBwdSm90ILi2ELi2ELi2EN4cute5tupleIJNS5_1CILi1EEES8_S8_EEENS6_IJNS7_ILi64EEENS7_ILi128EEESB_EEENS_10bfloat16_tEfNS_4arch4Sm90ELb0ELb1ELb0ELb1ELb1ELb1ELb0ELb0ELi2ELi1ELi2ELi1ELb0EEENS1_21CollectiveEpilogueBwdISC_SD_SF_Li256ELb1ELb0ELi1EEENS1_19SingleTileSchedulerILb1ELb0ELb0ELi128EEEEEEEEEvNT_6ParamsE --------------------------
	.section	.text._ZN7cutlass13device_kernelIN5flash11enable_sm90INS1_16FlashAttnBwdSm90INS1_25CollectiveMainloopBwdSm90ILi2ELi2ELi2EN4cute5tupleIJNS5_1CILi1EEES8_S8_EEENS6_IJNS7_ILi64EEENS7_ILi128EEESB_EEENS_10bfloat16_tEfNS_4arch4Sm90ELb0ELb1ELb0ELb1ELb1ELb1ELb0ELb0ELi2ELi1ELi2ELi1ELb0EEENS1_21CollectiveEpilogueBwdISC_SD_SF_Li256ELb1ELb0ELi1EEENS1_19SingleTileSchedulerILb1ELb0ELb0ELi128EEEEEEEEEvNT_6ParamsE,"ax",@progbits
	.align	128
.text._ZN7cutlass13device_kernelIN5flash11enable_sm90INS1_16FlashAttnBwdSm90INS1_25CollectiveMainloopBwdSm90ILi2ELi2ELi2EN4cute5tupleIJNS5_1CILi1EEES8_S8_EEENS6_IJNS7_ILi64EEENS7_ILi128EEESB_EEENS_10bfloat16_tEfNS_4arch4Sm90ELb0ELb1ELb0ELb1ELb1ELb1ELb0ELb0ELi2ELi1ELi2ELi1ELb0EEENS1_21CollectiveEpilogueBwdISC_SD_SF_Li256ELb1ELb0ELi1EEENS1_19SingleTileSchedulerILb1ELb0ELb0ELi128EEEEEEEEEvNT_6ParamsE:
        .type           _ZN7cutlass13device_kernelIN5flash11enable_sm90INS1_16FlashAttnBwdSm90INS1_25CollectiveMainloopBwdSm90ILi2ELi2ELi2EN4cute5tupleIJNS5_1CILi1EEES8_S8_EEENS6_IJNS7_ILi64EEENS7_ILi128EEESB_EEENS_10bfloat16_tEfNS_4arch4Sm90ELb0ELb1ELb0ELb1ELb1ELb1ELb0ELb0ELi2ELi1ELi2ELi1ELb0EEENS1_21CollectiveEpilogueBwdISC_SD_SF_Li256ELb1ELb0ELi1EEENS1_19SingleTileSchedulerILb1ELb0ELb0ELi128EEEEEEEEEvNT_6ParamsE,@function
        .size           _ZN7cutlass13device_kernelIN5flash11enable_sm90INS1_16FlashAttnBwdSm90INS1_25CollectiveMainloopBwdSm90ILi2ELi2ELi2EN4cute5tupleIJNS5_1CILi1EEES8_S8_EEENS6_IJNS7_ILi64EEENS7_ILi128EEESB_EEENS_10bfloat16_tEfNS_4arch4Sm90ELb0ELb1ELb0ELb1ELb1ELb1ELb0ELb0ELi2ELi1ELi2ELi1ELb0EEENS1_21CollectiveEpilogueBwdISC_SD_SF_Li256ELb1ELb0ELi1EEENS1_19SingleTileSchedulerILb1ELb0ELb0ELi128EEEEEEEEEvNT_6ParamsE,(.L_x_171 - _ZN7cutlass13device_kernelIN5flash11enable_sm90INS1_16FlashAttnBwdSm90INS1_25CollectiveMainloopBwdSm90ILi2ELi2ELi2EN4cute5tupleIJNS5_1CILi1EEES8_S8_EEENS6_IJNS7_ILi64EEENS7_ILi128EEESB_EEENS_10bfloat16_tEfNS_4arch4Sm90ELb0ELb1ELb0ELb1ELb1ELb1ELb0ELb0ELi2ELi1ELi2ELi1ELb0EEENS1_21CollectiveEpilogueBwdISC_SD_SF_Li256ELb1ELb0ELi1EEENS1_19SingleTileSchedulerILb1ELb0ELb0ELi128EEEEEEEEEvNT_6ParamsE)
        .other          _ZN7cutlass13device_kernelIN5flash11enable_sm90INS1_16FlashAttnBwdSm90INS1_25CollectiveMainloopBwdSm90ILi2ELi2ELi2EN4cute5tupleIJNS5_1CILi1EEES8_S8_EEENS6_IJNS7_ILi64EEENS7_ILi128EEESB_EEENS_10bfloat16_tEfNS_4arch4Sm90ELb0ELb1ELb0ELb1ELb1ELb1ELb0ELb0ELi2ELi1ELi2ELi1ELb0EEENS1_21CollectiveEpilogueBwdISC_SD_SF_Li256ELb1ELb0ELi1EEENS1_19SingleTileSchedulerILb1ELb0ELb0ELi128EEEEEEEEEvNT_6ParamsE,@"STO_CUDA_ENTRY STV_DEFAULT"
_ZN7cutlass13device_kernelIN5flash11enable_sm90INS1_16FlashAttnBwdSm90INS1_25CollectiveMainloopBwdSm90ILi2ELi2ELi2EN4cute5tupleIJNS5_1CILi1EEES8_S8_EEENS6_IJNS7_ILi64EEENS7_ILi128EEESB_EEENS_10bfloat16_tEfNS_4arch4Sm90ELb0ELb1ELb0ELb1ELb1ELb1ELb0ELb0ELi2ELi1ELi2ELi1ELb0EEENS1_21CollectiveEpilogueBwdISC_SD_SF_Li256ELb1ELb0ELi1EEENS1_19SingleTileSchedulerILb1ELb0ELb0ELi128EEEEEEEEEvNT_6ParamsE:
[----:B------:R-:W-:Y:S01]  /*0000*/  LDC R1, c[0x0][0x37c] ;  /* 0x0000df00ff017b82 */ /* 0x000fe20000000800 */
[----:B------:R-:W-:Y:S05]  /*0010*/  EXIT ;  /* 0x000000000000794d */ /* 0x000fea0003800000 */
.L_x_68:
        /* <DEDUP_REMOVED lines=14> */
.L_x_171:


//--------------------- .text._ZN7cutlass13device_kernelIN5flash11enable_sm90INS1_16FlashAttnBwdSm90INS1_25CollectiveMainloopBwdSm90ILi2ELi2ELi2EN4cute5tupleIJNS5_1CILi1EEES8_S8_EEENS6_IJNS7_ILi64EEENS7_ILi128EEESB_EEENS_10bfloat16_tEfNS_4arch4Sm90ELb0ELb1ELb0ELb1ELb0ELb1ELb0ELb0ELi2ELi1ELi2ELi1ELb0EEENS1_24CollectiveEpilogueBwdGQAISC_fSF_Li256ELb1ELb0EEENS1_19SingleTileSchedulerILb1ELb0ELb0ELi128EEEEEEEEEvNT_6ParamsE --------------------------
	.section	.text._ZN7cutlass13device_kernelIN5flash11enable_sm90INS1_16FlashAttnBwdSm90INS1_25CollectiveMainloopBwdSm90ILi2ELi2ELi2EN4cute5tupleIJNS5_1CILi1EEES8_S8_EEENS6_IJNS7_ILi64EEENS7_ILi128EEESB_EEENS_10bfloat16_tEfNS_4arch4Sm90ELb0ELb1ELb0ELb1ELb0ELb1ELb0ELb0ELi2ELi1ELi2ELi1ELb0EEENS1_24CollectiveEpilogueBwdGQAISC_fSF_Li256ELb1ELb0EEENS1_19SingleTileSchedulerILb1ELb0ELb0ELi128EEEEEEEEEvNT_6ParamsE,"ax",@progbits
	.align	128
.text._ZN7cutlass13device_kernelIN5flash11enable_sm90INS1_16FlashAttnBwdSm90INS1_25CollectiveMainloopBwdSm90ILi2ELi2ELi2EN4cute5tupleIJNS5_1CILi1EEES8_S8_EEENS6_IJNS7_ILi64EEENS7_ILi128EEESB_EEENS_10bfloat16_tEfNS_4arch4Sm90ELb0ELb1ELb0ELb1ELb0ELb1ELb0ELb0ELi2ELi1ELi2ELi1ELb0EEENS1_24CollectiveEpilogueBwdGQAISC_fSF_Li256ELb1ELb0EEENS1_19SingleTileSchedulerILb1ELb0ELb0ELi128EEEEEEEEEvNT_6ParamsE:
        .type           _ZN7cutlass13device_kernelIN5flash11enable_sm90INS1_16FlashAttnBwdSm90INS1_25CollectiveMainloopBwdSm90ILi2ELi2ELi2EN4cute5tupleIJNS5_1CILi1EEES8_S8_EEENS6_IJNS7_ILi64EEENS7_ILi128EEESB_EEENS_10bfloat16_tEfNS_4arch4Sm90ELb0ELb1ELb0ELb1ELb0ELb1ELb0ELb0ELi2ELi1ELi2ELi1ELb0EEENS1_24CollectiveEpilogueBwdGQAISC_fSF_Li256ELb1ELb0EEENS1_19SingleTileSchedulerILb1ELb0ELb0ELi128EEEEEEEEEvNT_6ParamsE,@function
        .size           _ZN7cutlass13device_kernelIN5flash11enable_sm90INS1_16FlashAttnBwdSm90INS1_25CollectiveMainloopBwdSm90ILi2ELi2ELi2EN4cute5tupleIJNS5_1CILi1EEES8_S8_EEENS6_IJNS7_ILi64EEENS7_ILi128EEESB_EEENS_10bfloat16_tEfNS_4arch4Sm90ELb0ELb1ELb0ELb1ELb0ELb1ELb0ELb0ELi2ELi1ELi2ELi1ELb0EEENS1_24CollectiveEpilogueBwdGQAISC_fSF_Li256ELb1ELb0EEENS1_19SingleTileSchedulerILb1ELb0ELb0ELi128EEEEEEEEEvNT_6ParamsE,(.L_x_172 - _ZN7cutlass13device_kernelIN5flash11enable_sm90INS1_16FlashAttnBwdSm90INS1_25CollectiveMainloopBwdSm90ILi2ELi2ELi2EN4cute5tupleIJNS5_1CILi1EEES8_S8_EEENS6_IJNS7_ILi64EEENS7_ILi128EEESB_EEENS_10bfloat16_tEfNS_4arch4Sm90ELb0ELb1ELb0ELb1ELb0ELb1ELb0ELb0ELi2ELi1ELi2ELi1ELb0EEENS1_24CollectiveEpilogueBwdGQAISC_fSF_Li256ELb1ELb0EEENS1_19SingleTileSchedulerILb1ELb0ELb0ELi128EEEEEEEEEvNT_6ParamsE)
        .other          _ZN7cutlass13device_kernelIN5flash11enable_sm90INS1_16FlashAttnBwdSm90INS1_25CollectiveMainloopBwdSm90ILi2ELi2ELi2EN4cute5tupleIJNS5_1CILi1EEES8_S8_EEENS6_IJNS7_ILi64EEENS7_ILi128EEESB_EEENS_10bfloat16_tEfNS_4arch4Sm90ELb0ELb1ELb0ELb1ELb0ELb1ELb0ELb0ELi2ELi1ELi2ELi1ELb0EEENS1_24CollectiveEpilogueBwdGQAISC_fSF_Li256ELb1ELb0EEENS1_19SingleTileSchedulerILb1ELb0ELb0ELi128EEEEEEEEEvNT_6ParamsE,@"STO_CUDA_ENTRY STV_DEFAULT"
_ZN7cutlass13device_kernelIN5flash11enable_sm90INS1_16FlashAttnBwdSm90INS1_25CollectiveMainloopBwdSm90ILi2ELi2ELi2EN4cute5tupleIJNS5_1CILi1EEES8_S8_EEENS6_IJNS7_ILi64EEENS7_ILi128EEESB_EEENS_10bfloat16_tEfNS_4arch4Sm90ELb0ELb1ELb0ELb1ELb0ELb1ELb0ELb0ELi2ELi1ELi2ELi1ELb0EEENS1_24CollectiveEpilogueBwdGQAISC_fSF_Li256ELb1ELb0EEENS1_19SingleTileSchedulerILb1ELb0ELb0ELi128EEEEEEEEEvNT_6ParamsE:
[----:B------:R-:W-:Y:S01]  /*0000*/  LDC R1, c[0x0][0x37c] ;  /* 0x0000df00ff017b82 */ /* 0x000fe20000000800 */
[----:B------:R-:W-:Y:S05]  /*0010*/  EXIT ;  /* 0x000000000000794d */ /* 0x000fea0003800000 */
.L_x_69:
        /* <DEDUP_REMOVED lines=14> */
.L_x_172:


//--------------------- .text._ZN7cutlass13device_kernelIN5flash11enable_sm90INS1_16FlashAttnBwdSm90INS1_25CollectiveMainloopBwdSm90ILi2ELi2ELi2EN4cute5tupleIJNS5_1CILi1EEES8_S8_EEENS6_IJNS7_ILi64EEENS7_ILi128EEESB_EEENS_10bfloat16_tEfNS_4arch4Sm90ELb0ELb1ELb0ELb1ELb1ELb1ELb0ELb0ELi2ELi1ELi2ELi1ELb0EEENS1_24CollectiveEpilogueBwdGQAISC_fSF_Li256ELb1ELb1EEENS1_19SingleTileSchedulerILb1ELb0ELb0ELi128EEEEEEEEEvNT_6ParamsE --------------------------
	.section	.text._ZN7cutlass13device_kernelIN5flash11enable_sm90INS1_16FlashAttnBwdSm90INS1_25CollectiveMainloopBwdSm90ILi2ELi2ELi2EN4cute5tupleIJNS5_1CILi1EEES8_S8_EEENS6_IJNS7_ILi64EEENS7_ILi128EEESB_EEENS_10bfloat16_tEfNS_4arch4Sm90ELb0ELb1ELb0ELb1ELb1ELb1ELb0ELb0ELi2ELi1ELi2ELi1ELb0EEENS1_24CollectiveEpilogueBwdGQAISC_fSF_Li256ELb1ELb1EEENS1_19SingleTileSchedulerILb1ELb0ELb0ELi128EEEEEEEEEvNT_6ParamsE,"ax",@progbits
	.align	128
.text._ZN7cutlass13device_kernelIN5flash11enable_sm90INS1_16FlashAttnBwdSm90INS1_25CollectiveMainloopBwdSm90ILi2ELi2ELi2EN4cute5tupleIJNS5_1CILi1EEES8_S8_EEENS6_IJNS7_ILi64EEENS7_ILi128EEESB_EEENS_10bfloat16_tEfNS_4arch4Sm90ELb0ELb1ELb0ELb1ELb1ELb1ELb0ELb0ELi2ELi1ELi2ELi1ELb0EEENS1_24CollectiveEpilogueBwdGQAISC_fSF_Li256ELb1ELb1EEENS1_19SingleTileSchedulerILb1ELb0ELb0ELi128EEEEEEEEEvNT_6ParamsE:
        .type           _ZN7cutlass13device_kernelIN5flash11enable_sm90INS1_16FlashAttnBwdSm90INS1_25CollectiveMainloopBwdSm90ILi2ELi2ELi2EN4cute5tupleIJNS5_1CILi1EEES8_S8_EEENS6_IJNS7_ILi64EEENS7_ILi128EEESB_EEENS_10bfloat16_tEfNS_4arch4Sm90ELb0ELb1ELb0ELb1ELb1ELb1ELb0ELb0ELi2ELi1ELi2ELi1ELb0EEENS1_24CollectiveEpilogueBwdGQAISC_fSF_Li256ELb1ELb1EEENS1_19SingleTileSchedulerILb1ELb0ELb0ELi128EEEEEEEEEvNT_6ParamsE,@function
        .size           _ZN7cutlass13device_kernelIN5flash11enable_sm90INS1_16FlashAttnBwdSm90INS1_25CollectiveMainloopBwdSm90ILi2ELi2ELi2EN4cute5tupleIJNS5_1CILi1EEES8_S8_EEENS6_IJNS7_ILi64EEENS7_ILi128EEESB_EEENS_10bfloat16_tEfNS_4arch4Sm90ELb0ELb1ELb0ELb1ELb1ELb1ELb0ELb0ELi2ELi1ELi2ELi1ELb0EEENS1_24CollectiveEpilogueBwdGQAISC_fSF_Li256ELb1ELb1EEENS1_19SingleTileSchedulerILb1ELb0ELb0ELi128EEEEEEEEEvNT_6ParamsE,(.L_x_173 - _ZN7cutlass13device_kernelIN5flash11enable_sm90INS1_16FlashAttnBwdSm90INS1_25CollectiveMainloopBwdSm90ILi2ELi2ELi2EN4cute5tupleIJNS5_1CILi1EEES8_S8_EEENS6_IJNS7_ILi64EEENS7_ILi128EEESB_EEENS_10bfloat16_tEfNS_4arch4Sm90ELb0ELb1ELb0ELb1ELb1ELb1ELb0ELb0ELi2ELi1ELi2ELi1ELb0EEENS1_24CollectiveEpilogueBwdGQAISC_fSF_Li256ELb1ELb1EEENS1_19SingleTileSchedulerILb1ELb0ELb0ELi128EEEEEEEEEvNT_6ParamsE)
        .other          _ZN7cutlass13device_kernelIN5flash11enable_sm90INS1_16FlashAttnBwdSm90INS1_25CollectiveMainloopBwdSm90ILi2ELi2ELi2EN4cute5tupleIJNS5_1CILi1EEES8_S8_EEENS6_IJNS7_ILi64EEENS7_ILi128EEESB_EEENS_10bfloat16_tEfNS_4arch4Sm90ELb0ELb1ELb0ELb1ELb1ELb1ELb0ELb0ELi2ELi1ELi2ELi1ELb0EEENS1_24CollectiveEpilogueBwdGQAISC_fSF_Li256ELb1ELb1EEENS1_19SingleTileSchedulerILb1ELb0ELb0ELi128EEEEEEEEEvNT_6ParamsE,@"STO_CUDA_ENTRY STV_DEFAULT"
_ZN7cutlass13device_kernelIN5flash11enable_sm90INS1_16FlashAttnBwdSm90INS1_25CollectiveMainloopBwdSm90ILi2ELi2ELi2EN4cute5tupleIJNS5_1CILi1EEES8_S8_EEENS6_IJNS7_ILi64EEENS7_ILi128EEESB_EEENS_10bfloat16_tEfNS_4arch4Sm90ELb0ELb1ELb0ELb1ELb1ELb1ELb0ELb0ELi2ELi1ELi2ELi1ELb0EEENS1_24CollectiveEpilogueBwdGQAISC_fSF_Li256ELb1ELb1EEENS1_19SingleTileSchedulerILb1ELb0ELb0ELi128EEEEEEEEEvNT_6ParamsE:
[----:B------:R-:W-:Y:S01]  /*0000*/  LDC R1, c[0x0][0x37c] ;  /* 0x0000df00ff017b82 */ /* 0x000fe20000000800 */
[----:B------:R-:W-:Y:S05]  /*0010*/  EXIT ;  /* 0x000000000000794d */ /* 0x000fea0003800000 */
.L_x_70:
        /* <DEDUP_REMOVED lines=14> */
.L_x_173:


//--------------------- .text._ZN7cutlass13device_kernelIN5flash11enable_sm90INS1_16FlashAttnBwdSm90INS1_25CollectiveMainloopBwdSm90ILi2ELi2ELi2EN4cute5tupleIJNS5_1CILi1EEES8_S8_EEENS6_IJNS7_ILi64EEENS7_ILi128EEESB_EEENS_10bfloat16_tEfNS_4arch4Sm90ELb1ELb0ELb0ELb0ELb0ELb1ELb0ELb0ELi2ELi1ELi2ELi1ELb0EEENS1_21CollectiveEpilogueBwdISC_SD_SF_Li256ELb0ELb0ELi1EEENS1_25SingleTileBwdLPTSchedulerILb0ELi128ELb0EEEEEEEEEvNT_6ParamsE --------------------------
	.section	.text._ZN7cutlass13device_kernelIN5flash11enable_sm90INS1_16FlashAttnBwdSm90INS1_25CollectiveMainloopBwdSm90ILi2ELi2ELi2EN4cute5tupleIJNS5_1CILi1EEES8_S8_EEENS6_IJNS7_ILi64EEENS7_ILi128EEESB_EEENS_10bfloat16_tEfNS_4arch4Sm90ELb1ELb0ELb0ELb0ELb0ELb1ELb0ELb0ELi2ELi1ELi2ELi1ELb0EEENS1_21CollectiveEpilogueBwdISC_SD_SF_Li256ELb0ELb0ELi1EEENS1_25SingleTileBwdLPTSchedulerILb0ELi128ELb0EEEEEEEEEvNT_6ParamsE,"ax",@progbits
	.align	128
.text._ZN7cutlass13device_kernelIN5flash11enable_sm90INS1_16FlashAttnBwdSm90INS1_25CollectiveMainloopBwdSm90ILi2ELi2ELi2EN4cute5tupleIJNS5_1CILi1EEES8_S8_EEENS6_IJNS7_ILi64EEENS7_ILi128EEESB_EEENS_10bfloat16_tEfNS_4arch4Sm90ELb1ELb0ELb0ELb0ELb0ELb1ELb0ELb0ELi2ELi1ELi2ELi1ELb0EEENS1_21CollectiveEpilogueBwdISC_SD_SF_Li256ELb0ELb0ELi1EEENS1_25SingleTileBwdLPTSchedulerILb0ELi128ELb0EEEEEEEEEvNT_6ParamsE:
        .type           _ZN7cutlass13device_kernelIN5flash11enable_sm90INS1_16FlashAttnBwdSm90INS1_25CollectiveMainloopBwdSm90ILi2ELi2ELi2EN4cute5tupleIJNS5_1CILi1EEES8_S8_EEENS6_IJNS7_ILi64EEENS7_ILi128EEESB_EEENS_10bfloat16_tEfNS_4arch4Sm90ELb1ELb0ELb0ELb0ELb0ELb1ELb0ELb0ELi2ELi1ELi2ELi1ELb0EEENS1_21CollectiveEpilogueBwdISC_SD_SF_Li256ELb0ELb0ELi1EEENS1_25SingleTileBwdLPTSchedulerILb0ELi128ELb0EEEEEEEEEvNT_6ParamsE,@function
        .size           _ZN7cutlass13device_kernelIN5flash11enable_sm90INS1_16FlashAttnBwdSm90INS1_25CollectiveMainloopBwdSm90ILi2ELi2ELi2EN4cute5tupleIJNS5_1CILi1EEES8_S8_EEENS6_IJNS7_ILi64EEENS7_ILi128EEESB_EEENS_10bfloat16_tEfNS_4arch4Sm90ELb1ELb0ELb0ELb0ELb0ELb1ELb0ELb0ELi2ELi1ELi2ELi1ELb0EEENS1_21CollectiveEpilogueBwdISC_SD_SF_Li256ELb0ELb0ELi1EEENS1_25SingleTileBwdLPTSchedulerILb0ELi128ELb0EEEEEEEEEvNT_6ParamsE,(.L_x_174 - _ZN7cutlass13device_kernelIN5flash11enable_sm90INS1_16FlashAttnBwdSm90INS1_25CollectiveMainloopBwdSm90ILi2ELi2ELi2EN4cute5tupleIJNS5_1CILi1EEES8_S8_EEENS6_IJNS7_ILi64EEENS7_ILi128EEESB_EEENS_10bfloat16_tEfNS_4arch4Sm90ELb1ELb0ELb0ELb0ELb0ELb1ELb0ELb0ELi2ELi1ELi2ELi1ELb0EEENS1_21CollectiveEpilogueBwdISC_SD_SF_Li256ELb0ELb0ELi1EEENS1_25SingleTileBwdLPTSchedulerILb0ELi128ELb0EEEEEEEEEvNT_6ParamsE)
        .other          _ZN7cutlass13device_kernelIN5flash11enable_sm90INS1_16FlashAttnBwdSm90INS1_25CollectiveMainloopBwdSm90ILi2ELi2ELi2EN4cute5tupleIJNS5_1CILi1EEES8_S8_EEENS6_IJNS7_ILi64EEENS7_ILi128EEESB_EEENS_10bfloat16_tEfNS_4arch4Sm90ELb1ELb0ELb0ELb0ELb0ELb1ELb0ELb0ELi2ELi1ELi2ELi1ELb0EEENS1_21CollectiveEpilogueBwdISC_SD_SF_Li256ELb0ELb0ELi1EEENS1_25SingleTileBwdLPTSchedulerILb0ELi128ELb0EEEEEEEEEvNT_6ParamsE,@"STO_CUDA_ENTRY STV_DEFAULT"
_ZN7cutlass13device_kernelIN5flash11enable_sm90INS1_16FlashAttnBwdSm90INS1_25CollectiveMainloopBwdSm90ILi2ELi2ELi2EN4cute5tupleIJNS5_1CILi1EEES8_S8_EEENS6_IJNS7_ILi64EEENS7_ILi128EEESB_EEENS_10bfloat16_tEfNS_4arch4Sm90ELb1ELb0ELb0ELb0ELb0ELb1ELb0ELb0ELi2ELi1ELi2ELi1ELb0EEENS1_21CollectiveEpilogueBwdISC_SD_SF_Li256ELb0ELb0ELi1EEENS1_25SingleTileBwdLPTSchedulerILb0ELi128ELb0EEEEEEEEEvNT_6ParamsE:
[----:B------:R-:W-:Y:S01]  /*0000*/  LDC R1, c[0x0][0x37c] ;  /* 0x0000df00ff017b82 */ /* 0x000fe20000000800 */
[----:B------:R-:W-:Y:S05]  /*0010*/  EXIT ;  /* 0x000000000000794d */ /* 0x000fea0003800000 */
.L_x_71:
        /* <DEDUP_REMOVED lines=14> */
.L_x_174:


//--------------------- .text._ZN7cutlass13device_kernelIN5flash11enable_sm90INS1_16FlashAttnBwdSm90INS1_25CollectiveMainloopBwdSm90ILi2ELi2ELi2EN4cute5tupleIJNS5_1CILi1EEES8_S8_EEENS6_IJNS7_ILi64EEENS7_ILi128EEESB_EEENS_10bfloat16_tEfNS_4arch4Sm90ELb1ELb0ELb0ELb0ELb1ELb1ELb0ELb0ELi2ELi1ELi2ELi1ELb0EEENS1_21CollectiveEpilogueBwdISC_SD_SF_Li256ELb0ELb0ELi1EEENS1_25SingleTileBwdLPTSchedulerILb0ELi128ELb1EEEEEEEEEvNT_6ParamsE --------------------------
	.section	.text._ZN7cutlass13device_kernelIN5flash11enable_sm90INS1_16FlashAttnBwdSm90INS1_25CollectiveMainloopBwdSm90ILi2ELi2ELi2EN4cute5tupleIJNS5_1CILi1EEES8_S8_EEENS6_IJNS7_ILi64EEENS7_ILi128EEESB_EEENS_10bfloat16_tEfNS_4arch4Sm90ELb1ELb0ELb0ELb0ELb1ELb1ELb0ELb0ELi2ELi1ELi2ELi1ELb0EEENS1_21CollectiveEpilogueBwdISC_SD_SF_Li256ELb0ELb0ELi1EEENS1_25SingleTileBwdLPTSchedulerILb0ELi128ELb1EEEEEEEEEvNT_6ParamsE,"ax",@progbits
	.align	128
.text._ZN7cutlass13device_kernelIN5flash11enable_sm90INS1_16FlashAttnBwdSm90INS1_25CollectiveMainloopBwdSm90ILi2ELi2ELi2EN4cute5tupleIJNS5_1CILi1EEES8_S8_EEENS6_IJNS7_ILi64EEENS7_ILi128EEESB_EEENS_10bfloat16_tEfNS_4arch4Sm90ELb1ELb0ELb0ELb0ELb1ELb1ELb0ELb0ELi2ELi1ELi2ELi1ELb0EEENS1_21CollectiveEpilogueBwdISC_SD_SF_Li256ELb0ELb0ELi1EEENS1_25SingleTileBwdLPTSchedulerILb0ELi128ELb1EEEEEEEEEvNT_6ParamsE:
        .type           _ZN7cutlass13device_kernelIN5flash11enable_sm90INS1_16FlashAttnBwdSm90INS1_25CollectiveMainloopBwdSm90ILi2ELi2ELi2EN4cute5tupleIJNS5_1CILi1EEES8_S8_EEENS6_IJNS7_ILi64EEENS7_ILi128EEESB_EEENS_10bfloat16_tEfNS_4arch4Sm90ELb1ELb0ELb0ELb0ELb1ELb1ELb0ELb0ELi2ELi1ELi2ELi1ELb0EEENS1_21CollectiveEpilogueBwdISC_SD_SF_Li256ELb0ELb0ELi1EEENS1_25SingleTileBwdLPTSchedulerILb0ELi128ELb1EEEEEEEEEvNT_6ParamsE,@function
        .size           _ZN7cutlass13device_kernelIN5flash11enable_sm90INS1_16FlashAttnBwdSm90INS1_25CollectiveMainloopBwdSm90ILi2ELi2ELi2EN4cute5tupleIJNS5_1CILi1EEES8_S8_EEENS6_IJNS7_ILi64EEENS7_ILi128EEESB_EEENS_10bfloat16_tEfNS_4arch4Sm90ELb1ELb0ELb0ELb0ELb1ELb1ELb0ELb0ELi2ELi1ELi2ELi1ELb0EEENS1_21CollectiveEpilogueBwdISC_SD_SF_Li256ELb0ELb0ELi1EEENS1_25SingleTileBwdLPTSchedulerILb0ELi128ELb1EEEEEEEEEvNT_6ParamsE,(.L_x_175 - _ZN7cutlass13device_kernelIN5flash11enable_sm90INS1_16FlashAttnBwdSm90INS1_25CollectiveMainloopBwdSm90ILi2ELi2ELi2EN4cute5tupleIJNS5_1CILi1EEES8_S8_EEENS6_IJNS7_ILi64EEENS7_ILi128EEESB_EEENS_10bfloat16_tEfNS_4arch4Sm90ELb1ELb0ELb0ELb0ELb1ELb1ELb0ELb0ELi2ELi1ELi2ELi1ELb0EEENS1_21CollectiveEpilogueBwdISC_SD_SF_Li256ELb0ELb0ELi1EEENS1_25SingleTileBwdLPTSchedulerILb0ELi128ELb1EEEEEEEEEvNT_6ParamsE)
        .other          _ZN7cutlass13device_kernelIN5flash11enable_sm90INS1_16FlashAttnBwdSm90INS1_25CollectiveMainloopBwdSm90ILi2ELi2ELi2EN4cute5tupleIJNS5_1CILi1EEES8_S8_EEENS6_IJNS7_ILi64EEENS7_ILi128EEESB_EEENS_10bfloat16_tEfNS_4arch4Sm90ELb1ELb0ELb0ELb0ELb1ELb1ELb0ELb0ELi2ELi1ELi2ELi1ELb0EEENS1_21CollectiveEpilogueBwdISC_SD_SF_Li256ELb0ELb0ELi1EEENS1_25SingleTileBwdLPTSchedulerILb0ELi128ELb1EEEEEEEEEvNT_6ParamsE,@"STO_CUDA_ENTRY STV_DEFAULT"
_ZN7cutlass13device_kernelIN5flash11enable_sm90INS1_16FlashAttnBwdSm90INS1_25CollectiveMainloopBwdSm90ILi2ELi2ELi2EN4cute5tupleIJNS5_1CILi1EEES8_S8_EEENS6_IJNS7_ILi64EEENS7_ILi128EEESB_EEENS_10bfloat16_tEfNS_4arch4Sm90ELb1ELb0ELb0ELb0ELb1ELb1ELb0ELb0ELi2ELi1ELi2ELi1ELb0EEENS1_21CollectiveEpilogueBwdISC_SD_SF_Li256ELb0ELb0ELi1EEENS1_25SingleTileBwdLPTSchedulerILb0ELi128ELb1EEEEEEEEEvNT_6ParamsE:
[----:B------:R-:W-:Y:S01]  /*0000*/  LDC R1, c[0x0][0x37c] ;  /* 0x0000df00ff017b82 */ /* 0x000fe20000000800 */
[----:B------:R-:W-:Y:S05]  /*0010*/  EXIT ;  /* 0x000000000000794d */ /* 0x000fea0003800000 */
.L_x_72:
        /* <DEDUP_REMOVED lines=14> */
.L_x_175:


//--------------------- .text._ZN7cutlass13device_kernelIN5flash11enable_sm90INS1_16FlashAttnBwdSm90INS1_25CollectiveMainloopBwdSm90ILi2ELi2ELi2EN4cute5tupleIJNS5_1CILi1EEES8_S8_EEENS6_IJNS7_ILi64EEENS7_ILi128EEESB_EEENS_10bfloat16_tEfNS_4arch4Sm90ELb1ELb0ELb0ELb0ELb0ELb1ELb0ELb0ELi2ELi1ELi2ELi1ELb0EEENS1_24CollectiveEpilogueBwdGQAISC_fSF_Li256ELb0ELb0EEENS1_25SingleTileBwdLPTSchedulerILb0ELi128ELb0EEEEEEEEEvNT_6ParamsE --------------------------
	.section	.text._ZN7cutlass13device_kernelIN5flash11enable_sm90INS1_16FlashAttnBwdSm90INS1_25CollectiveMainloopBwdSm90ILi2ELi2ELi2EN4cute5tupleIJNS5_1CILi1EEES8_S8_EEENS6_IJNS7_ILi64EEENS7_ILi128EEESB_EEENS_10bfloat16_tEfNS_4arch4Sm90ELb1ELb0ELb0ELb0ELb0ELb1ELb0ELb0ELi2ELi1ELi2ELi1ELb0EEENS1_24CollectiveEpilogueBwdGQAISC_fSF_Li256ELb0ELb0EEENS1_25SingleTileBwdLPTSchedulerILb0ELi128ELb0EEEEEEEEEvNT_6ParamsE,"ax",@progbits
	.align	128
.text._ZN7cutlass13device_kernelIN5flash11enable_sm90INS1_16FlashAttnBwdSm90INS1_25CollectiveMainloopBwdSm90ILi2ELi2ELi2EN4cute5tupleIJNS5_1CILi1EEES8_S8_EEENS6_IJNS7_ILi64EEENS7_ILi128EEESB_EEENS_10bfloat16_tEfNS_4arch4Sm90ELb1ELb0ELb0ELb0ELb0ELb1ELb0ELb0ELi2ELi1ELi2ELi1ELb0EEENS1_24CollectiveEpilogueBwdGQAISC_fSF_Li256ELb0ELb0EEENS1_25SingleTileBwdLPTSchedulerILb0ELi128ELb0EEEEEEEEEvNT_6ParamsE:
        .type           _ZN7cutlass13device_kernelIN5flash11enable_sm90INS1_16FlashAttnBwdSm90INS1_25CollectiveMainloopBwdSm90ILi2ELi2ELi2EN4cute5tupleIJNS5_1CILi1EEES8_S8_EEENS6_IJNS7_ILi64EEENS7_ILi128EEESB_EEENS_10bfloat16_tEfNS_4arch4Sm90ELb1ELb0ELb0ELb0ELb0ELb1ELb0ELb0ELi2ELi1ELi2ELi1ELb0EEENS1_24CollectiveEpilogueBwdGQAISC_fSF_Li256ELb0ELb0EEENS1_25SingleTileBwdLPTSchedulerILb0ELi128ELb0EEEEEEEEEvNT_6ParamsE,@function
        .size           _ZN7cutlass13device_kernelIN5flash11enable_sm90INS1_16FlashAttnBwdSm90INS1_25CollectiveMainloopBwdSm90ILi2ELi2ELi2EN4cute5tupleIJNS5_1CILi1EEES8_S8_EEENS6_IJNS7_ILi64EEENS7_ILi128EEESB_EEENS_10bfloat16_tEfNS_4arch4Sm90ELb1ELb0ELb0ELb0ELb0ELb1ELb0ELb0ELi2ELi1ELi2ELi1ELb0EEENS1_24CollectiveEpilogueBwdGQAISC_fSF_Li256ELb0ELb0EEENS1_25SingleTileBwdLPTSchedulerILb0ELi128ELb0EEEEEEEEEvNT_6ParamsE,(.L_x_176 - _ZN7cutlass13device_kernelIN5flash11enable_sm90INS1_16FlashAttnBwdSm90INS1_25CollectiveMainloopBwdSm90ILi2ELi2ELi2EN4cute5tupleIJNS5_1CILi1EEES8_S8_EEENS6_IJNS7_ILi64EEENS7_ILi128EEESB_EEENS_10bfloat16_tEfNS_4arch4Sm90ELb1ELb0ELb0ELb0ELb0ELb1ELb0ELb0ELi2ELi1ELi2ELi1ELb0EEENS1_24CollectiveEpilogueBwdGQAISC_fSF_Li256ELb0ELb0EEENS1_25SingleTileBwdLPTSchedulerILb0ELi128ELb0EEEEEEEEEvNT_6ParamsE)
        .other          _ZN7cutlass13device_kernelIN5flash11enable_sm90INS1_16FlashAttnBwdSm90INS1_25CollectiveMainloopBwdSm90ILi2ELi2ELi2EN4cute5tupleIJNS5_1CILi1EEES8_S8_EEENS6_IJNS7_ILi64EEENS7_ILi128EEESB_EEENS_10bfloat16_tEfNS_4arch4Sm90ELb1ELb0ELb0ELb0ELb0ELb1ELb0ELb0ELi2ELi1ELi2ELi1ELb0EEENS1_24CollectiveEpilogueBwdGQAISC_fSF_Li256ELb0ELb0EEENS1_25SingleTileBwdLPTSchedulerILb0ELi128ELb0EEEEEEEEEvNT_6ParamsE,@"STO_CUDA_ENTRY STV_DEFAULT"
_ZN7cutlass13device_kernelIN5flash11enable_sm90INS1_16FlashAttnBwdSm90INS1_25CollectiveMainloopBwdSm90ILi2ELi2ELi2EN4cute5tupleIJNS5_1CILi1EEES8_S8_EEENS6_IJNS7_ILi64EEENS7_ILi128EEESB_EEENS_10bfloat16_tEfNS_4arch4Sm90ELb1ELb0ELb0ELb0ELb0ELb1ELb0ELb0ELi2ELi1ELi2ELi1ELb0EEENS1_24CollectiveEpilogueBwdGQAISC_fSF_Li256ELb0ELb0EEENS1_25SingleTileBwdLPTSchedulerILb0ELi128ELb0EEEEEEEEEvNT_6ParamsE:
[----:B------:R-:W-:Y:S01]  /*0000*/  LDC R1, c[0x0][0x37c] ;  /* 0x0000df00ff017b82 */ /* 0x000fe20000000800 */
[----:B------:R-:W-:Y:S05]  /*0010*/  EXIT ;  /* 0x000000000000794d */ /* 0x000fea0003800000 */
.L_x_73:
        /* <DEDUP_REMOVED lines=14> */
.L_x_176:


//--------------------- .text._ZN7cutlass13device_kernelIN5flash11enable_sm90INS1_16FlashAttnBwdSm90INS1_25CollectiveMainloopBwdSm90ILi2ELi2ELi2EN4cute5tupleIJNS5_1CILi1EEES8_S8_EEENS6_IJNS7_ILi64EEENS7_ILi128EEESB_EEENS_10bfloat16_tEfNS_4arch4Sm90ELb1ELb0ELb0ELb0ELb1ELb1ELb0ELb0ELi2ELi1ELi2ELi1ELb0EEENS1_24CollectiveEpilogueBwdGQAISC_fSF_Li256ELb0ELb1EEENS1_25SingleTileBwdLPTSchedulerILb0ELi128ELb1EEEEEEEEEvNT_6ParamsE --------------------------
	.section	.text._ZN7cutlass13device_kernelIN5flash11enable_sm90INS1_16FlashAttnBwdSm90INS1_25CollectiveMainloopBwdSm90ILi2ELi2ELi2EN4cute5tupleIJNS5_1CILi1EEES8_S8_EEENS6_IJNS7_ILi64EEENS7_ILi128EEESB_EEENS_10bfloat16_tEfNS_4arch4Sm90ELb1ELb0ELb0ELb0ELb1ELb1ELb0ELb0ELi2ELi1ELi2ELi1ELb0EEENS1_24CollectiveEpilogueBwdGQAISC_fSF_Li256ELb0ELb1EEENS1_25SingleTileBwdLPTSchedulerILb0ELi128ELb1EEEEEEEEEvNT_6ParamsE,"ax",@progbits
	.align	128
.text._ZN7cutlass13device_kernelIN5flash11enable_sm90INS1_16FlashAttnBwdSm90INS1_25CollectiveMainloopBwdSm90ILi2ELi2ELi2EN4cute5tupleIJNS5_1CILi1EEES8_S8_EEENS6_IJNS7_ILi64EEENS7_ILi128EEESB_EEENS_10bfloat16_tEfNS_4arch4Sm90ELb1ELb0ELb0ELb0ELb1ELb1ELb0ELb0ELi2ELi1ELi2ELi1ELb0EEENS1_24CollectiveEpilogueBwdGQAISC_fSF_Li256ELb0ELb1EEENS1_25SingleTileBwdLPTSchedulerILb0ELi128ELb1EEEEEEEEEvNT_6ParamsE:
        .type           _ZN7cutlass13device_kernelIN5flash11enable_sm90INS1_16FlashAttnBwdSm90INS1_25CollectiveMainloopBwdSm90ILi2ELi2ELi2EN4cute5tupleIJNS5_1CILi1EEES8_S8_EEENS6_IJNS7_ILi64EEENS7_ILi128EEESB_EEENS_10bfloat16_tEfNS_4arch4Sm90ELb1ELb0ELb0ELb0ELb1ELb1ELb0ELb0ELi2ELi1ELi2ELi1ELb0EEENS1_24CollectiveEpilogueBwdGQAISC_fSF_Li256ELb0ELb1EEENS1_25SingleTileBwdLPTSchedulerILb0ELi128ELb1EEEEEEEEEvNT_6ParamsE,@function
        .size           _ZN7cutlass13device_kernelIN5flash11enable_sm90INS1_16FlashAttnBwdSm90INS1_25CollectiveMainloopBwdSm90ILi2ELi2ELi2EN4cute5tupleIJNS5_1CILi1EEES8_S8_EEENS6_IJNS7_ILi64EEENS7_ILi128EEESB_EEENS_10bfloat16_tEfNS_4arch4Sm90ELb1ELb0ELb0ELb0ELb1ELb1ELb0ELb0ELi2ELi1ELi2ELi1ELb0EEENS1_24CollectiveEpilogueBwdGQAISC_fSF_Li256ELb0ELb1EEENS1_25SingleTileBwdLPTSchedulerILb0ELi128ELb1EEEEEEEEEvNT_6ParamsE,(.L_x_177 - _ZN7cutlass13device_kernelIN5flash11enable_sm90INS1_16FlashAttnBwdSm90INS1_25CollectiveMainloopBwdSm90ILi2ELi2ELi2EN4cute5tupleIJNS5_1CILi1EEES8_S8_EEENS6_IJNS7_ILi64EEENS7_ILi128EEESB_EEENS_10bfloat16_tEfNS_4arch4Sm90ELb1ELb0ELb0ELb0ELb1ELb1ELb0ELb0ELi2ELi1ELi2ELi1ELb0EEENS1_24CollectiveEpilogueBwdGQAISC_fSF_Li256ELb0ELb1EEENS1_25SingleTileBwdLPTSchedulerILb0ELi128ELb1EEEEEEEEEvNT_6ParamsE)
        .other          _ZN7cutlass13device_kernelIN5flash11enable_sm90INS1_16FlashAttnBwdSm90INS1_25CollectiveMainloopBwdSm90ILi2ELi2ELi2EN4cute5tupleIJNS5_1CILi1EEES8_S8_EEENS6_IJNS7_ILi64EEENS7_ILi128EEESB_EEENS_10bfloat16_tEfNS_4arch4Sm90ELb1ELb0ELb0ELb0ELb1ELb1ELb0ELb0ELi2ELi1ELi2ELi1ELb0EEENS1_24CollectiveEpilogueBwdGQAISC_fSF_Li256ELb0ELb1EEENS1_25SingleTileBwdLPTSchedulerILb0ELi128ELb1EEEEEEEEEvNT_6ParamsE,@"STO_CUDA_ENTRY STV_DEFAULT"
_ZN7cutlass13device_kernelIN5flash11enable_sm90INS1_16FlashAttnBwdSm90INS1_25CollectiveMainloopBwdSm90ILi2ELi2ELi2EN4cute5tupleIJNS5_1CILi1EEES8_S8_EEENS6_IJNS7_ILi64EEENS7_ILi128EEESB_EEENS_10bfloat16_tEfNS_4arch4Sm90ELb1ELb0ELb0ELb0ELb1ELb1ELb0ELb0ELi2ELi1ELi2ELi1ELb0EEENS1_24CollectiveEpilogueBwdGQAISC_fSF_Li256ELb0ELb1EEENS1_25SingleTileBwdLPTSchedulerILb0ELi128ELb1EEEEEEEEEvNT_6ParamsE:
[----:B------:R-:W-:Y:S01]  /*0000*/  LDC R1, c[0x0][0x37c] ;  /* 0x0000df00ff017b82 */ /* 0x000fe20000000800 */
[----:B------:R-:W-:Y:S05]  /*0010*/  EXIT ;  /* 0x000000000000794d */ /* 0x000fea0003800000 */
.L_x_74:
        /* <DEDUP_REMOVED lines=14> */
.L_x_177:


//--------------------- .text._ZN7cutlass13device_kernelIN5flash22FlashAttnBwdPreprocessIN4cute5tupleIJNS3_1CILi64EEENS5_ILi128EEEEEENS_10bfloat16_tEfNS_4arch4Sm90ELb1ELb0EEEEEvNT_6ParamsE --------------------------
	.section	.text._ZN7cutlass13device_kernelIN5flash22FlashAttnBwdPreprocessIN4cute5tupleIJNS3_1CILi64EEENS5_ILi128EEEEEENS_10bfloat16_tEfNS_4arch4Sm90ELb1ELb0EEEEEvNT_6ParamsE,"ax",@progbits
	.align	128
.text._ZN7cutlass13device_kernelIN5flash22FlashAttnBwdPreprocessIN4cute5tupleIJNS3_1CILi64EEENS5_ILi128EEEEEENS_10bfloat16_tEfNS_4arch4Sm90ELb1ELb0EEEEEvNT_6ParamsE:
        .type           _ZN7cutlass13device_kernelIN5flash22FlashAttnBwdPreprocessIN4cute5tupleIJNS3_1CILi64EEENS5_ILi128EEEEEENS_10bfloat16_tEfNS_4arch4Sm90ELb1ELb0EEEEEvNT_6ParamsE,@function
        .size           _ZN7cutlass13device_kernelIN5flash22FlashAttnBwdPreprocessIN4cute5tupleIJNS3_1CILi64EEENS5_ILi128EEEEEENS_10bfloat16_tEfNS_4arch4Sm90ELb1ELb0EEEEEvNT_6ParamsE,(.L_x_178 - _ZN7cutlass13device_kernelIN5flash22FlashAttnBwdPreprocessIN4cute5tupleIJNS3_1CILi64EEENS5_ILi128EEEEEENS_10bfloat16_tEfNS_4arch4Sm90ELb1ELb0EEEEEvNT_6ParamsE)
        .other          _ZN7cutlass13device_kernelIN5flash22FlashAttnBwdPreprocessIN4cute5tupleIJNS3_1CILi64EEENS5_ILi128EEEEEENS_10bfloat16_tEfNS_4arch4Sm90ELb1ELb0EEEEEvNT_6ParamsE,@"STO_CUDA_ENTRY STV_DEFAULT"
_ZN7cutlass13device_kernelIN5flash22FlashAttnBwdPreprocessIN4cute5tupleIJNS3_1CILi64EEENS5_ILi128EEEEEENS_10bfloat16_tEfNS_4arch4Sm90ELb1ELb0EEEEEvNT_6ParamsE:
[----:B------:R-:W-:Y:S01]  /*0000*/  LDC R1, c[0x0][0x37c] ;  /* 0x0000df00ff017b82 */ /* 0x000fe20000000800 */
[----:B------:R-:W0:Y:S07]  /*0010*/  S2R R0, SR_TID.X ;  /* 0x0000000000007919 */ /* 0x000e2e0000002100 */
[----:B------:R-:W1:Y:S01]  /*0020*/  S2UR UR11, SR_CTAID.X ;  /* 0x00000000000b79c3 */ /* 0x000e620000002500 */
[----:B------:R-:W2:Y:S01]  /*0030*/  LDCU UR7, c[0x0][0x388] ;  /* 0x00007100ff0777ac */ /* 0x000ea20008000800 */
[----:B------:R-:W-:Y:S01]  /*0040*/  HFMA2 R41, -RZ, RZ, 0, 0 ;  /* 0x00000000ff297431 */ /* 0x000fe200000001ff */
[----:B------:R-:W3:Y:S01]  /*0050*/  S2R R4, SR_CTAID.Z ;  /* 0x0000000000047919 */ /* 0x000ee20000002700 */
[----:B------:R-:W4:Y:S04]  /*0060*/  LDCU UR4, c[0x0][0x38c] ;  /* 0x00007180ff0477ac */ /* 0x000f280008000800 */
[----:B------:R-:W3:Y:S01]  /*0070*/  S2UR UR14, SR_CTAID.Y ;  /* 0x00000000000e79c3 */ /* 0x000ee20000002600 */
[----:B------:R-:W3:Y:S07]  /*0080*/  LDCU.64 UR12, c[0x0][0x358] ;  /* 0x00006b00ff0c77ac */ /* 0x000eee0008000a00 */
[----:B------:R-:W3:Y:S01]  /*0090*/  LDC.64 R14, c[0x0][0x3a0] ;  /* 0x0000e800ff0e7b82 */ /* 0x000ee20000000a00 */
[----:B-1----:R-:W-:-:S07]  /*00a0*/  USHF.L.U32 UR6, UR11, 0x6, URZ ;  /* 0x000000060b067899 */ /* 0x002fce00080006ff */
[----:B------:R-:W1:Y:S01]  /*00b0*/  LDC.64 R22, c[0x0][0x3a8] ;  /* 0x0000ea00ff167b82 */ /* 0x000e620000000a00 */
[----:B--2---:R-:W-:Y:S01]  /*00c0*/  UIADD3 UR10, UPT, UPT, -UR6, UR7, URZ ;  /* 0x00000007060a7290 */ /* 0x004fe2000fffe1ff */
[----:B0-----:R-:W-:Y:S01]  /*00d0*/  IMAD.SHL.U32 R40, R0, 0x8, RZ ;  /* 0x0000000800287824 */ /* 0x001fe200078e00ff */
[----:B------:R-:W-:-:S05]  /*00e0*/  SHF.R.U32.HI R2, RZ, 0x4, R0 ;  /* 0x00000004ff027819 */ /* 0x000fca0000011600 */
[----:B------:R-:W0:Y:S01]  /*00f0*/  LDC.64 R20, c[0x0][0x3c0] ;  /* 0x0000f000ff147b82 */ /* 0x000e220000000a00 */
[----:B------:R-:W-:Y:S01]  /*0100*/  LOP3.LUT R40, R40, 0x78, RZ, 0xc0, !PT ;  /* 0x0000007828287812 */ /* 0x000fe200078ec0ff */
[C---:B------:R-:W-:Y:S01]  /*0110*/  VIADD R3, R2.reuse, 0x10 ;  /* 0x0000001002037836 */ /* 0x040fe20000000000 */
[----:B------:R-:W-:Y:S02]  /*0120*/  IADD3 R6, PT, PT, R2, 0x30, RZ ;  /* 0x0000003002067810 */ /* 0x000fe40007ffe0ff */
[----:B----4-:R-:W-:Y:S01]  /*0130*/  ISETP.GE.AND P0, PT, R40, UR4, PT ;  /* 0x0000000428007c0c */ /* 0x010fe2000bf06270 */
[----:B------:R-:W-:Y:S02]  /*0140*/  UIMAD.WIDE.U32 UR4, UR11, 0x40, URZ ;  /* 0x000000400b0478a5 */ /* 0x000fe4000f8e00ff */
[----:B------:R-:W2:Y:S01]  /*0150*/  LDC.64 R12, c[0x0][0x3c8] ;  /* 0x0000f200ff0c7b82 */ /* 0x000ea20000000a00 */
[----:B---3--:R-:W-:Y:S01]  /*0160*/  IMAD.WIDE.U32 R8, R14, UR14, R40 ;  /* 0x0000000e0e087c25 */ /* 0x008fe2000f8e0028 */
[----:B------:R-:W-:-:S02]  /*0170*/  ISETP.GE.OR P1, PT, R3, UR10, P0 ;  /* 0x0000000a03007c0c */ /* 0x000fc40008726670 */
[C---:B------:R-:W-:Y:S01]  /*0180*/  ISETP.GE.OR P2, PT, R2.reuse, UR10, P0 ;  /* 0x0000000a02007c0c */ /* 0x040fe20008746670 */
[----:B------:R-:W-:Y:S01]  /*0190*/  IMAD R9, R15, UR14, R9 ;  /* 0x0000000e0f097c24 */ /* 0x000fe2000f8e0209 */
[----:B------:R-:W-:Y:S02]  /*01a0*/  LOP3.LUT R7, R2, UR4, RZ, 0xfc, !PT ;  /* 0x0000000402077c12 */ /* 0x000fe4000f8efcff */
[----:B------:R-:W3:Y:S01]  /*01b0*/  LDC.64 R14, c[0x0][0x3b8] ;  /* 0x0000ee00ff0e7b82 */ /* 0x000ee20000000a00 */
[----:B-1----:R-:W-:-:S04]  /*01c0*/  IMAD.WIDE.U32 R28, R4, R22, R8 ;  /* 0x00000016041c7225 */ /* 0x002fc800078e0008 */
[----:B------:R-:W-:Y:S02]  /*01d0*/  IMAD R29, R4, R23, R29 ;  /* 0x00000017041d7224 */ /* 0x000fe400078e021d */
[C---:B------:R-:W-:Y:S01]  /*01e0*/  @!P1 IADD3 R19, P3, PT, R7.reuse, 0x10, RZ ;  /* 0x0000001007139810 */ /* 0x040fe20007f7e0ff */
[----:B------:R-:W1:Y:S01]  /*01f0*/  @!P1 LDC.64 R16, c[0x0][0x398] ;  /* 0x0000e600ff109b82 */ /* 0x000e620000000a00 */
[----:B0-----:R-:W-:Y:S01]  /*0200*/  IMAD.WIDE.U32 R10, R20, UR14, R40 ;  /* 0x0000000e140a7c25 */ /* 0x001fe2000f8e0028 */
[----:B------:R-:W-:-:S03]  /*0210*/  @!P1 IADD3 R25, P4, PT, R7, 0x10, RZ ;  /* 0x0000001007199810 */ /* 0x000fc60007f9e0ff */
[----:B------:R-:W-:Y:S02]  /*0220*/  @!P1 IMAD.X R5, RZ, RZ, UR5, P3 ;  /* 0x00000005ff059e24 */ /* 0x000fe400098e06ff */
[----:B------:R-:W-:Y:S01]  /*0230*/  IMAD R11, R21, UR14, R11 ;  /* 0x0000000e150b7c24 */ /* 0x000fe2000f8e020b */
[----:B------:R-:W0:Y:S01]  /*0240*/  @!P1 LDC.64 R52, c[0x0][0x380] ;  /* 0x0000e000ff349b82 */ /* 0x000e220000000a00 */
[----:B------:R-:W-:Y:S02]  /*0250*/  @!P1 IMAD.X R23, RZ, RZ, UR5, P4 ;  /* 0x00000005ff179e24 */ /* 0x000fe4000a0e06ff */
[----:B--2---:R-:W-:-:S04]  /*0260*/  IMAD.WIDE.U32 R26, R4, R12, R10 ;  /* 0x0000000c041a7225 */ /* 0x004fc800078e000a */
[----:B------:R-:W-:Y:S01]  /*0270*/  IMAD R27, R4, R13, R27 ;  /* 0x0000000d041b7224 */ /* 0x000fe200078e021b */
[----:B------:R-:W2:Y:S01]  /*0280*/  LDC.64 R50, c[0x0][0x3b0] ;  /* 0x0000ec00ff327b82 */ /* 0x000ea20000000a00 */
[----:B---3--:R-:W-:Y:S01]  /*0290*/  @!P1 IMAD R18, R23, R14, RZ ;  /* 0x0000000e17129224 */ /* 0x008fe200078e02ff */
[----:B------:R-:W-:Y:S01]  /*02a0*/  @!P2 MOV R13, R29 ;  /* 0x0000001d000da202 */ /* 0x000fe20000000f00 */
[----:B------:R-:W-:Y:S02]  /*02b0*/  @!P2 IMAD.MOV.U32 R12, RZ, RZ, R28 ;  /* 0x000000ffff0ca224 */ /* 0x000fe400078e001c */
[----:B-1----:R-:W-:-:S03]  /*02c0*/  @!P1 IMAD R8, R5, R16, RZ ;  /* 0x0000001005089224 */ /* 0x002fc600078e02ff */
[----:B------:R-:W1:Y:S01]  /*02d0*/  LDC.64 R10, c[0x0][0x3b8] ;  /* 0x0000ee00ff0a7b82 */ /* 0x000e620000000a00 */
[----:B------:R-:W-:Y:S02]  /*02e0*/  VIADD R5, R2, 0x20 ;  /* 0x0000002002057836 */ /* 0x000fe40000000000 */
[C---:B------:R-:W-:Y:S02]  /*02f0*/  @!P1 IMAD R21, R19.reuse, R17, R8 ;  /* 0x0000001113159224 */ /* 0x040fe400078e0208 */
[----:B------:R-:W-:Y:S01]  /*0300*/  @!P1 IMAD.WIDE.U32 R16, R19, R16, R28 ;  /* 0x0000001013109225 */ /* 0x000fe200078e001c */
[----:B------:R-:W-:Y:S02]  /*0310*/  ISETP.GE.OR P3, PT, R5, UR10, P0 ;  /* 0x0000000a05007c0c */ /* 0x000fe40008766670 */
[----:B------:R-:W3:Y:S01]  /*0320*/  @!P2 LDC.64 R8, c[0x0][0x398] ;  /* 0x0000e600ff08ab82 */ /* 0x000ee20000000a00 */
[----:B------:R-:W-:Y:S01]  /*0330*/  ISETP.GE.OR P0, PT, R6, UR10, P0 ;  /* 0x0000000a06007c0c */ /* 0x000fe20008706670 */
[----:B------:R-:W-:Y:S01]  /*0340*/  @!P1 IMAD R19, R25, R15, R18 ;  /* 0x0000000f19139224 */ /* 0x000fe200078e0212 */
[----:B------:R-:W-:Y:S01]  /*0350*/  @!P1 IADD3 R17, PT, PT, R17, R21, RZ ;  /* 0x0000001511119210 */ /* 0x000fe20007ffe0ff */
[----:B------:R-:W-:Y:S01]  /*0360*/  @!P1 IMAD.WIDE.U32 R14, R25, R14, R26 ;  /* 0x0000000e190e9225 */ /* 0x000fe200078e001a */
[----:B0-----:R-:W-:-:S03]  /*0370*/  @!P1 LEA R52, P4, R16, R52, 0x1 ;  /* 0x0000003410349211 */ /* 0x001fc600078808ff */
[----:B------:R-:W0:Y:S01]  /*0380*/  @!P2 LDC.64 R44, c[0x0][0x380] ;  /* 0x0000e000ff2cab82 */ /* 0x000e220000000a00 */
[----:B------:R-:W-:Y:S01]  /*0390*/  @!P1 LEA.HI.X R53, R16, R53, R17, 0x1, P4 ;  /* 0x0000003510359211 */ /* 0x000fe200020f0c11 */
[----:B------:R-:W-:Y:S01]  /*03a0*/  @!P2 IMAD.MOV.U32 R16, RZ, RZ, R26 ;  /* 0x000000ffff10a224 */ /* 0x000fe200078e001a */
[----:B------:R-:W-:Y:S01]  /*03b0*/  @!P1 IADD3 R15, PT, PT, R15, R19, RZ ;  /* 0x000000130f0f9210 */ /* 0x000fe20007ffe0ff */
[----:B------:R-:W-:Y:S01]  /*03c0*/  @!P2 IMAD.MOV.U32 R17, RZ, RZ, R27 ;  /* 0x000000ffff11a224 */ /* 0x000fe200078e001b */
[C---:B--2---:R-:W-:Y:S01]  /*03d0*/  @!P1 LEA R50, P4, R14.reuse, R50, 0x1 ;  /* 0x000000320e329211 */ /* 0x044fe200078808ff */
[----:B------:R-:W-:Y:S01]  /*03e0*/  @!P3 IMAD.MOV.U32 R32, RZ, RZ, R28 ;  /* 0x000000ffff20b224 */ /* 0x000fe200078e001c */
[----:B------:R-:W-:Y:S01]  /*03f0*/  @!P3 MOV R25, R27 ;  /* 0x0000001b0019b202 */ /* 0x000fe20000000f00 */
[----:B------:R-:W2:Y:S01]  /*0400*/  LDC.64 R22, c[0x0][0x3b0] ;  /* 0x0000ec00ff167b82 */ /* 0x000ea20000000a00 */
[----:B------:R-:W-:Y:S01]  /*0410*/  @!P1 LEA.HI.X R51, R14, R51, R15, 0x1, P4 ;  /* 0x000000330e339211 */ /* 0x000fe200020f0c0f */
[----:B-1----:R-:W-:Y:S01]  /*0420*/  @!P2 IMAD R20, R10, UR5, RZ ;  /* 0x000000050a14ac24 */ /* 0x002fe2000f8e02ff */
[C---:B------:R-:W-:Y:S01]  /*0430*/  @!P3 IADD3 R15, P4, PT, R7.reuse, 0x20, RZ ;  /* 0x00000020070fb810 */ /* 0x040fe20007f9e0ff */
[----:B------:R-:W-:-:S04]  /*0440*/  @!P2 IMAD.WIDE.U32 R16, R7, R10, R16 ;  /* 0x0000000a0710a225 */ /* 0x000fc800078e0010 */
[----:B------:R-:W1:Y:S01]  /*0450*/  @!P3 LDC.64 R38, c[0x0][0x398] ;  /* 0x0000e600ff26bb82 */ /* 0x000e620000000a00 */
[----:B---3--:R-:W-:Y:S02]  /*0460*/  @!P2 IMAD R18, R8, UR5, RZ ;  /* 0x000000050812ac24 */ /* 0x008fe4000f8e02ff */
[----:B------:R-:W-:-:S04]  /*0470*/  @!P2 IMAD.WIDE.U32 R12, R7, R8, R12 ;  /* 0x00000008070ca225 */ /* 0x000fc800078e000c */
[C---:B------:R-:W-:Y:S01]  /*0480*/  @!P2 IMAD R21, R7.reuse, R9, R18 ;  /* 0x000000090715a224 */ /* 0x040fe200078e0212 */
[----:B------:R-:W3:Y:S01]  /*0490*/  @!P0 LDC.64 R36, c[0x0][0x398] ;  /* 0x0000e600ff248b82 */ /* 0x000ee20000000a00 */
[C---:B------:R-:W-:Y:S01]  /*04a0*/  @!P0 IADD3 R9, P5, PT, R7.reuse, 0x30, RZ ;  /* 0x0000003007098810 */ /* 0x040fe20007fbe0ff */
[----:B------:R-:W-:Y:S02]  /*04b0*/  @!P2 IMAD R31, R7, R11, R20 ;  /* 0x0000000b071fa224 */ /* 0x000fe400078e0214 */
[----:B------:R-:W-:Y:S01]  /*04c0*/  @!P3 IMAD.X R19, RZ, RZ, UR5, P4 ;  /* 0x00000005ff13be24 */ /* 0x000fe2000a0e06ff */
[----:B------:R-:W-:Y:S01]  /*04d0*/  @!P0 IADD3.X R11, PT, PT, RZ, UR5, RZ, P5, !PT ;  /* 0x00000005ff0b8c10 */ /* 0x000fe2000affe4ff */
[----:B------:R-:W-:Y:S01]  /*04e0*/  @!P2 IMAD.IADD R10, R13, 0x1, R21 ;  /* 0x000000010d0aa824 */ /* 0x000fe200078e0215 */
[C---:B0-----:R-:W-:Y:S01]  /*04f0*/  @!P2 LEA R44, P4, R12.reuse, R44, 0x1 ;  /* 0x0000002c0c2ca211 */ /* 0x041fe200078808ff */
[----:B------:R-:W0:Y:S01]  /*0500*/  @!P3 LDC.64 R46, c[0x0][0x380] ;  /* 0x0000e000ff2ebb82 */ /* 0x000e220000000a00 */
[----:B------:R-:W-:Y:S01]  /*0510*/  @!P3 IMAD.MOV.U32 R33, RZ, RZ, R29 ;  /* 0x000000ffff21b224 */ /* 0x000fe200078e001d */
[----:B------:R-:W-:Y:S01]  /*0520*/  @!P2 IADD3 R8, PT, PT, R17, R31, RZ ;  /* 0x0000001f1108a210 */ /* 0x000fe20007ffe0ff */
[----:B------:R-:W-:Y:S01]  /*0530*/  @!P3 IMAD.MOV.U32 R24, RZ, RZ, R26 ;  /* 0x000000ffff18b224 */ /* 0x000fe200078e001a */
[----:B------:R-:W-:-:S02]  /*0540*/  @!P2 LEA.HI.X R45, R12, R45, R10, 0x1, P4 ;  /* 0x0000002d0c2da211 */ /* 0x000fc400020f0c0a */
[----:B------:R-:W-:Y:S02]  /*0550*/  CS2R R12, SRZ ;  /* 0x00000000000c7805 */ /* 0x000fe4000001ff00 */
[C---:B--2---:R-:W-:Y:S01]  /*0560*/  @!P2 LEA R22, P5, R16.reuse, R22, 0x1 ;  /* 0x000000161016a211 */ /* 0x044fe200078a08ff */
[-C--:B-1----:R-:W-:Y:S01]  /*0570*/  @!P3 IMAD R14, R19, R38.reuse, RZ ;  /* 0x00000026130eb224 */ /* 0x082fe200078e02ff */
[----:B------:R-:W1:Y:S02]  /*0580*/  LDC.64 R34, c[0x0][0x3b8] ;  /* 0x0000ee00ff227b82 */ /* 0x000e640000000a00 */
[----:B------:R-:W-:Y:S01]  /*0590*/  @!P2 LEA.HI.X R23, R16, R23, R8, 0x1, P5 ;  /* 0x000000171017a211 */ /* 0x000fe200028f0c08 */
[----:B------:R-:W-:-:S04]  /*05a0*/  @!P3 IMAD.WIDE.U32 R32, R15, R38, R32 ;  /* 0x000000260f20b225 */ /* 0x000fc800078e0020 */
[----:B------:R-:W-:Y:S01]  /*05b0*/  @!P3 IMAD R39, R15, R39, R14 ;  /* 0x000000270f27b224 */ /* 0x000fe200078e020e */
[----:B------:R-:W-:Y:S01]  /*05c0*/  CS2R R14, SRZ ;  /* 0x00000000000e7805 */ /* 0x000fe2000001ff00 */
[-C--:B---3--:R-:W-:Y:S01]  /*05d0*/  @!P0 IMAD R10, R11, R36.reuse, RZ ;  /* 0x000000240b0a8224 */ /* 0x088fe200078e02ff */
[----:B------:R-:W2:Y:S01]  /*05e0*/  LDC.64 R30, c[0x0][0x3b8] ;  /* 0x0000ee00ff1e7b82 */ /* 0x000ea20000000a00 */
[----:B------:R-:W-:-:S03]  /*05f0*/  @!P0 IMAD.WIDE.U32 R28, R9, R36, R28 ;  /* 0x00000024091c8225 */ /* 0x000fc600078e001c */
[----:B------:R3:W4:Y:S01]  /*0600*/  @!P2 LDG.E.128 R12, desc[UR12][R22.64] ;  /* 0x0000000c160ca981 */ /* 0x000722000c1e1d00 */
[----:B------:R-:W-:Y:S01]  /*0610*/  @!P0 IMAD R37, R9, R37, R10 ;  /* 0x0000002509258224 */ /* 0x000fe200078e020a */
[----:B------:R-:W-:Y:S02]  /*0620*/  CS2R R8, SRZ ;  /* 0x0000000000087805 */ /* 0x000fe4000001ff00 */
[----:B------:R-:W-:Y:S01]  /*0630*/  CS2R R10, SRZ ;  /* 0x00000000000a7805 */ /* 0x000fe2000001ff00 */
[----:B------:R-:W2:Y:S01]  /*0640*/  @!P0 LDC.64 R42, c[0x0][0x380] ;  /* 0x0000e000ff2a8b82 */ /* 0x000ea20000000a00 */
[----:B------:R-:W-:-:S04]  /*0650*/  CS2R R16, SRZ ;  /* 0x0000000000107805 */ /* 0x000fc8000001ff00 */
[----:B------:R0:W4:Y:S01]  /*0660*/  @!P2 LDG.E.128 R8, desc[UR12][R44.64] ;  /* 0x0000000c2c08a981 */ /* 0x000122000c1e1d00 */
[C---:B------:R-:W-:Y:S02]  /*0670*/  @!P3 IADD3 R41, P2, PT, R7.reuse, 0x20, RZ ;  /* 0x000000200729b810 */ /* 0x040fe40007f5e0ff */
[----:B------:R-:W2:Y:S01]  /*0680*/  LDC.64 R48, c[0x0][0x3b0] ;  /* 0x0000ec00ff307b82 */ /* 0x000ea20000000a00 */
[----:B------:R-:W-:Y:S02]  /*0690*/  CS2R R18, SRZ ;  /* 0x0000000000127805 */ /* 0x000fe4000001ff00 */
[----:B------:R-:W-:Y:S02]  /*06a0*/  CS2R R20, SRZ ;  /* 0x0000000000147805 */ /* 0x000fe4000001ff00 */
[----:B---3--:R-:W-:Y:S01]  /*06b0*/  CS2R R22, SRZ ;  /* 0x0000000000167805 */ /* 0x008fe2000001ff00 */
[----:B------:R-:W-:Y:S02]  /*06c0*/  @!P3 IMAD.X R36, RZ, RZ, UR5, P2 ;  /* 0x00000005ff24be24 */ /* 0x000fe400090e06ff */
[----:B0-----:R-:W0:Y:S01]  /*06d0*/  LDC.64 R44, c[0x0][0x3b0] ;  /* 0x0000ec00ff2c7b82 */ /* 0x001e220000000a00 */
[----:B------:R-:W-:Y:S01]  /*06e0*/  @!P0 IADD3 R7, P2, PT, R7, 0x30, RZ ;  /* 0x0000003007078810 */ /* 0x000fe20007f5e0ff */
[----:B------:R-:W3:Y:S01]  /*06f0*/  @!P1 LDG.E.128 R16, desc[UR12][R52.64] ;  /* 0x0000000c34109981 */ /* 0x000ee2000c1e1d00 */
[----:B------:R-:W-:-:S03]  /*0700*/  @!P3 IADD3 R33, PT, PT, R33, R39, RZ ;  /* 0x000000272121b210 */ /* 0x000fc60007ffe0ff */
[----:B------:R2:W3:Y:S01]  /*0710*/  @!P1 LDG.E.128 R20, desc[UR12][R50.64] ;  /* 0x0000000c32149981 */ /* 0x0004e2000c1e1d00 */
[----:B------:R-:W-:Y:S01]  /*0720*/  @!P3 LEA R46, P1, R32, R46, 0x1 ;  /* 0x0000002e202eb211 */ /* 0x000fe200078208ff */
[----:B------:R-:W-:Y:S02]  /*0730*/  @!P0 IMAD.X R39, RZ, RZ, UR5, P2 ;  /* 0x00000005ff278e24 */ /* 0x000fe400090e06ff */
[----:B-1----:R-:W-:Y:S01]  /*0740*/  @!P3 IMAD R36, R36, R34, RZ ;  /* 0x000000222424b224 */ /* 0x002fe200078e02ff */
[----:B------:R-:W-:Y:S01]  /*0750*/  @!P3 LEA.HI.X R47, R32, R47, R33, 0x1, P1 ;  /* 0x0000002f202fb211 */ /* 0x000fe200008f0c21 */
[----:B--2---:R-:W-:Y:S02]  /*0760*/  @!P0 IMAD R32, R39, R30, RZ ;  /* 0x0000001e27208224 */ /* 0x004fe400078e02ff */
[C---:B------:R-:W-:Y:S02]  /*0770*/  @!P3 IMAD R35, R41.reuse, R35, R36 ;  /* 0x000000232923b224 */ /* 0x040fe400078e0224 */
[----:B------:R-:W-:Y:S01]  /*0780*/  @!P3 IMAD.WIDE.U32 R24, R41, R34, R24 ;  /* 0x000000222918b225 */ /* 0x000fe200078e0018 */
[----:B------:R-:W-:Y:S01]  /*0790*/  @!P0 IADD3 R37, PT, PT, R29, R37, RZ ;  /* 0x000000251d258210 */ /* 0x000fe20007ffe0ff */
[----:B------:R-:W1:Y:S01]  /*07a0*/  LDC.64 R50, c[0x0][0x400] ;  /* 0x00010000ff327b82 */ /* 0x000e620000000a00 */
[----:B------:R-:W-:Y:S01]  /*07b0*/  @!P0 LEA R42, P1, R28, R42, 0x1 ;  /* 0x0000002a1c2a8211 */ /* 0x000fe200078208ff */
[----:B------:R-:W-:-:S02]  /*07c0*/  @!P0 IMAD R31, R7, R31, R32 ;  /* 0x0000001f071f8224 */ /* 0x000fc400078e0220 */
[----:B------:R-:W-:Y:S01]  /*07d0*/  @!P0 IMAD.WIDE.U32 R32, R7, R30, R26 ;  /* 0x0000001e07208225 */ /* 0x000fe200078e001a */
[----:B------:R-:W-:-:S03]  /*07e0*/  @!P3 LEA R48, P2, R24, R48, 0x1 ;  /* 0x000000301830b211 */ /* 0x000fc600078408ff */
[----:B------:R-:W-:Y:S01]  /*07f0*/  @!P3 IMAD.IADD R35, R25, 0x1, R35 ;  /* 0x000000011923b824 */ /* 0x000fe200078e0223 */
[----:B------:R-:W-:Y:S02]  /*0800*/  @!P0 LEA.HI.X R43, R28, R43, R37, 0x1, P1 ;  /* 0x0000002b1c2b8211 */ /* 0x000fe400008f0c25 */
[----:B------:R-:W-:Y:S02]  /*0810*/  @!P0 IADD3 R7, PT, PT, R33, R31, RZ ;  /* 0x0000001f21078210 */ /* 0x000fe40007ffe0ff */
[----:B0-----:R-:W-:Y:S02]  /*0820*/  @!P0 LEA R44, P1, R32, R44, 0x1 ;  /* 0x0000002c202c8211 */ /* 0x001fe400078208ff */
[----:B------:R-:W-:Y:S02]  /*0830*/  CS2R R26, SRZ ;  /* 0x00000000001a7805 */ /* 0x000fe4000001ff00 */
        /* <DEDUP_REMOVED lines=9> */
[----:B------:R-:W2:Y:S04]  /*08d0*/  @!P3 LDG.E.128 R24, desc[UR12][R46.64] ;  /* 0x0000000c2e18b981 */ /* 0x000ea8000c1e1d00 */
[----:B------:R0:W2:Y:S04]  /*08e0*/  @!P3 LDG.E.128 R28, desc[UR12][R48.64] ;  /* 0x0000000c301cb981 */ /* 0x0000a8000c1e1d00 */
[----:B------:R1:W2:Y:S04]  /*08f0*/  @!P0 LDG.E.128 R32, desc[UR12][R42.64] ;  /* 0x0000000c2a208981 */ /* 0x0002a8000c1e1d00 */
[----:B------:R4:W2:Y:S01]  /*0900*/  @!P0 LDG.E.128 R36, desc[UR12][R44.64] ;  /* 0x0000000c2c248981 */ /* 0x0008a2000c1e1d00 */
[C---:B------:R-:W-:Y:S01]  /*0910*/  ISETP.GE.AND P0, PT, R0.reuse, UR10, PT ;  /* 0x0000000a00007c0c */ /* 0x040fe2000bf06270 */
[----:B0-----:R-:W0:Y:S03]  /*0920*/  LDC.64 R48, c[0x0][0x408] ;  /* 0x00010200ff307b82 */ /* 0x001e260000000a00 */
[----:B------:R-:W-:-:S13]  /*0930*/  ISETP.GT.U32.OR P0, PT, R0, 0x3f, P0 ;  /* 0x0000003f0000780c */ /* 0x000fda0000704470 */
[----:B------:R-:W0:Y:S01]  /*0940*/  @!P0 LDC.64 R46, c[0x0][0x3f8] ;  /* 0x0000fe00ff2e8b82 */ /* 0x000e220000000a00 */
[----:B------:R-:W-:Y:S01]  /*0950*/  @!P0 MOV R53, RZ ;  /* 0x000000ff00358202 */ /* 0x000fe20000000f00 */
[----:B------:R-:W-:-:S04]  /*0960*/  @!P0 VIADD R52, R0, UR6 ;  /* 0x0000000600348c36 */ /* 0x000fc80008000000 */
[----:B-1----:R-:W-:-:S04]  /*0970*/  @!P0 IMAD.WIDE.U32 R52, R50, UR14, R52 ;  /* 0x0000000e32348c25 */ /* 0x002fc8000f8e0034 */
[----:B------:R-:W-:Y:S02]  /*0980*/  @!P0 IMAD R53, R51, UR14, R53 ;  /* 0x0000000e33358c24 */ /* 0x000fe4000f8e0235 */
[----:B0-----:R-:W-:-:S04]  /*0990*/  @!P0 IMAD.WIDE.U32 R42, R4, R48, R52 ;  /* 0x00000030042a8225 */ /* 0x001fc800078e0034 */
[----:B------:R-:W-:Y:S02]  /*09a0*/  @!P0 IMAD R49, R4, R49, R43 ;  /* 0x0000003104318224 */ /* 0x000fe400078e022b */
[----:B------:R-:W-:Y:S01]  /*09b0*/  IMAD.MOV.U32 R48, RZ, RZ, 0x7f800000 ;  /* 0x7f800000ff307424 */ /* 0x000fe200078e00ff */
[----:B------:R-:W-:-:S04]  /*09c0*/  @!P0 LEA R46, P1, R42, R46, 0x2 ;  /* 0x0000002e2a2e8211 */ /* 0x000fc800078210ff */
[----:B------:R-:W-:-:S05]  /*09d0*/  @!P0 LEA.HI.X R47, R42, R47, R49, 0x2, P1 ;  /* 0x0000002f2a2f8211 */ /* 0x000fca00008f1431 */
[----:B------:R0:W5:Y:S01]  /*09e0*/  @!P0 LDG.E R48, desc[UR12][R46.64] ;  /* 0x0000000c2e308981 */ /* 0x000162000c1e1900 */
[----:B------:R-:W-:Y:S01]  /*09f0*/  ISETP.NE.AND P0, PT, R40, RZ, PT ;  /* 0x000000ff2800720c */ /* 0x000fe20003f05270 */
[----:B------:R-:W-:Y:S01]  /*0a00*/  BSSY.RECONVERGENT B0, `(.L_x_75) ;  /* 0x000009b000007945 */ /* 0x000fe20003800200 */
[C---:B----4-:R-:W-:Y:S02]  /*0a10*/  LOP3.LUT R45, R12.reuse, 0xffff0000, RZ, 0xc0, !PT ;  /* 0xffff00000c2d7812 */ /* 0x050fe400078ec0ff */
[----:B------:R-:W-:Y:S02]  /*0a20*/  SHF.L.U32 R44, R12, 0x10, RZ ;  /* 0x000000100c2c7819 */ /* 0x000fe400000006ff */
[C---:B------:R-:W-:Y:S02]  /*0a30*/  SHF.L.U32 R7, R8.reuse, 0x10, RZ ;  /* 0x0000001008077819 */ /* 0x040fe400000006ff */
[----:B------:R-:W-:Y:S01]  /*0a40*/  LOP3.LUT R8, R8, 0xffff0000, RZ, 0xc0, !PT ;  /* 0xffff000008087812 */ /* 0x000fe200078ec0ff */
[----:B0-----:R-:W-:Y:S01]  /*0a50*/  IMAD.U32 R47, R15, 0x10000, RZ ;  /* 0x000100000f2f7824 */ /* 0x001fe200078e00ff */
[----:B------:R-:W-:-:S02]  /*0a60*/  SHF.L.U32 R46, R14, 0x10, RZ ;  /* 0x000000100e2e7819 */ /* 0x000fc400000006ff */
[----:B------:R-:W-:Y:S01]  /*0a70*/  LOP3.LUT R50, R14, 0xffff0000, RZ, 0xc0, !PT ;  /* 0xffff00000e327812 */ /* 0x000fe200078ec0ff */
[----:B------:R-:W-:Y:S01]  /*0a80*/  FMUL.FTZ R8, R8, R45 ;  /* 0x0000002d08087220 */ /* 0x000fe20000410000 */
[----:B------:R-:W-:Y:S02]  /*0a90*/  LOP3.LUT R14, R15, 0xffff0000, RZ, 0xc0, !PT ;  /* 0xffff00000f0e7812 */ /* 0x000fe400078ec0ff */
[----:B---3--:R-:W-:Y:S02]  /*0aa0*/  LOP3.LUT R49, R16, 0xffff0000, RZ, 0xc0, !PT ;  /* 0xffff000010317812 */ /* 0x008fe400078ec0ff */
[C---:B------:R-:W-:Y:S01]  /*0ab0*/  LOP3.LUT R52, R20.reuse, 0xffff0000, RZ, 0xc0, !PT ;  /* 0xffff000014347812 */ /* 0x040fe200078ec0ff */
[----:B------:R-:W-:Y:S01]  /*0ac0*/  IMAD.U32 R15, R20, 0x10000, RZ ;  /* 0x00010000140f7824 */ /* 0x000fe200078e00ff */
[----:B------:R-:W-:Y:S01]  /*0ad0*/  SHF.L.U32 R16, R16, 0x10, RZ ;  /* 0x0000001010107819 */ /* 0x000fe200000006ff */
[----:B------:R-:W-:Y:S02]  /*0ae0*/  IMAD.U32 R41, R9, 0x10000, RZ ;  /* 0x0001000009297824 */ /* 0x000fe400078e00ff */
[----:B------:R-:W-:Y:S01]  /*0af0*/  FMUL.FTZ R49, R49, R52 ;  /* 0x0000003431317220 */ /* 0x000fe20000410000 */
[----:B------:R-:W-:-:S02]  /*0b00*/  IMAD.U32 R12, R13, 0x10000, RZ ;  /* 0x000100000d0c7824 */ /* 0x000fc400078e00ff */
        /* <DEDUP_REMOVED lines=12> */
[----:B------:R-:W-:Y:S01]  /*0bd0*/  IMAD.U32 R8, R22, 0x10000, RZ ;  /* 0x0001000016087824 */ /* 0x000fe200078e00ff */
[----:B------:R-:W-:Y:S01]  /*0be0*/  SHF.L.U32 R7, R18, 0x10, RZ ;  /* 0x0000001012077819 */ /* 0x000fe200000006ff */
[----:B------:R-:W-:Y:S01]  /*0bf0*/  FFMA.FTZ R12, R17, R12, R16 ;  /* 0x0000000c110c7223 */ /* 0x000fe20000010010 */
[----:B------:R-:W-:Y:S01]  /*0c00*/  LOP3.LUT R43, R10, 0xffff0000, RZ, 0xc0, !PT ;  /* 0xffff00000a2b7812 */ /* 0x000fe200078ec0ff */
[----:B------:R-:W-:-:S02]  /*0c10*/  FFMA.FTZ R42, R9, R46, R42 ;  /* 0x0000002e092a7223 */ /* 0x000fc4000001002a */
[----:B------:R-:W-:Y:S01]  /*0c20*/  FFMA.FTZ R13, R7, R8, R12 ;  /* 0x00000008070d7223 */ /* 0x000fe2000001000c */
[C---:B------:R-:W-:Y:S01]  /*0c30*/  IMAD.U32 R7, R23.reuse, 0x10000, RZ ;  /* 0x0001000017077824 */ /* 0x040fe200078e00ff */
[----:B------:R-:W-:Y:S01]  /*0c40*/  LOP3.LUT R8, R23, 0xffff0000, RZ, 0xc0, !PT ;  /* 0xffff000017087812 */ /* 0x000fe200078ec0ff */
[----:B------:R-:W-:Y:S01]  /*0c50*/  FFMA.FTZ R43, R43, R50, R42 ;  /* 0x000000322b2b7223 */ /* 0x000fe2000001002a */
[C---:B--2---:R-:W-:Y:S02]  /*0c60*/  SHF.L.U32 R17, R24.reuse, 0x10, RZ ;  /* 0x0000001018117819 */ /* 0x044fe400000006ff */
[----:B------:R-:W-:Y:S02]  /*0c70*/  LOP3.LUT R24, R24, 0xffff0000, RZ, 0xc0, !PT ;  /* 0xffff000018187812 */ /* 0x000fe400078ec0ff */
[C---:B------:R-:W-:Y:S02]  /*0c80*/  LOP3.LUT R23, R28.reuse, 0xffff0000, RZ, 0xc0, !PT ;  /* 0xffff00001c177812 */ /* 0x040fe400078ec0ff */
[----:B------:R-:W-:-:S02]  /*0c90*/  SHF.L.U32 R42, R28, 0x10, RZ ;  /* 0x000000101c2a7819 */ /* 0x000fc400000006ff */
[----:B------:R-:W-:Y:S01]  /*0ca0*/  LOP3.LUT R21, R32, 0xffff0000, RZ, 0xc0, !PT ;  /* 0xffff000020157812 */ /* 0x000fe200078ec0ff */
[----:B------:R-:W-:Y:S01]  /*0cb0*/  FMUL.FTZ R24, R24, R23 ;  /* 0x0000001718187220 */ /* 0x000fe20000410000 */
[C---:B------:R-:W-:Y:S01]  /*0cc0*/  LOP3.LUT R28, R36.reuse, 0xffff0000, RZ, 0xc0, !PT ;  /* 0xffff0000241c7812 */ /* 0x040fe200078ec0ff */
[----:B------:R-:W-:Y:S01]  /*0cd0*/  IMAD.U32 R23, R36, 0x10000, RZ ;  /* 0x0001000024177824 */ /* 0x000fe200078e00ff */
[----:B------:R-:W-:Y:S02]  /*0ce0*/  LOP3.LUT R18, R18, 0xffff0000, RZ, 0xc0, !PT ;  /* 0xffff000012127812 */ /* 0x000fe400078ec0ff */
[----:B------:R-:W-:Y:S01]  /*0cf0*/  LOP3.LUT R9, R22, 0xffff0000, RZ, 0xc0, !PT ;  /* 0xffff000016097812 */ /* 0x000fe200078ec0ff */
[----:B------:R-:W-:Y:S01]  /*0d00*/  FMUL.FTZ R21, R21, R28 ;  /* 0x0000001c15157220 */ /* 0x000fe20000410000 */
[----:B------:R-:W-:Y:S01]  /*0d10*/  SHF.L.U32 R32, R32, 0x10, RZ ;  /* 0x0000001020207819 */ /* 0x000fe200000006ff */
[----:B------:R-:W-:Y:S02]  /*0d20*/  IMAD.U32 R15, R25, 0x10000, RZ ;  /* 0x00010000190f7824 */ /* 0x000fe400078e00ff */
[----:B------:R-:W-:Y:S01]  /*0d30*/  FFMA.FTZ R42, R17, R42, R24 ;  /* 0x0000002a112a7223 */ /* 0x000fe20000010018 */
[----:B------:R-:W-:Y:S01]  /*0d40*/  IMAD.U32 R44, R29, 0x10000, RZ ;  /* 0x000100001d2c7824 */ /* 0x000fe200078e00ff */
[----:B------:R-:W-:Y:S01]  /*0d50*/  SHF.L.U32 R12, R19, 0x10, RZ ;  /* 0x00000010130c7819 */ /* 0x000fe200000006ff */
[----:B------:R-:W-:Y:S01]  /*0d60*/  FFMA.FTZ R9, R18, R9, R13 ;  /* 0x0000000912097223 */ /* 0x000fe2000001000d */
[----:B------:R-:W-:Y:S01]  /*0d70*/  SHF.L.U32 R17, R33, 0x10, RZ ;  /* 0x0000001021117819 */ /* 0x000fe200000006ff */
[----:B------:R-:W-:-:S02]  /*0d80*/  IMAD.U32 R24, R37, 0x10000, RZ ;  /* 0x0001000025187824 */ /* 0x000fc400078e00ff */
[----:B------:R-:W-:Y:S01]  /*0d90*/  FFMA.FTZ R32, R32, R23, R21 ;  /* 0x0000001720207223 */ /* 0x000fe20000010015 */
[----:B------:R-:W-:Y:S01]  /*0da0*/  LOP3.LUT R25, R25, 0xffff0000, RZ, 0xc0, !PT ;  /* 0xffff000019197812 */ /* 0x000fe200078ec0ff */
[----:B------:R-:W-:Y:S01]  /*0db0*/  FFMA.FTZ R42, R15, R44, R42 ;  /* 0x0000002c0f2a7223 */ /* 0x000fe2000001002a */
[----:B------:R-:W-:Y:S01]  /*0dc0*/  LOP3.LUT R22, R29, 0xffff0000, RZ, 0xc0, !PT ;  /* 0xffff00001d167812 */ /* 0x000fe200078ec0ff */
[----:B------:R-:W-:Y:S01]  /*0dd0*/  FFMA.FTZ R12, R12, R7, R9 ;  /* 0x000000070c0c7223 */ /* 0x000fe20000010009 */
[----:B------:R-:W-:Y:S01]  /*0de0*/  LOP3.LUT R33, R33, 0xffff0000, RZ, 0xc0, !PT ;  /* 0xffff000021217812 */ /* 0x000fe200078ec0ff */
[----:B------:R-:W-:Y:S01]  /*0df0*/  FFMA.FTZ R24, R17, R24, R32 ;  /* 0x0000001811187223 */ /* 0x000fe20000010020 */
        /* <DEDUP_REMOVED lines=11> */
[----:B------:R-:W-:-:S02]  /*0eb0*/  LOP3.LUT R34, R34, 0xffff0000, RZ, 0xc0, !PT ;  /* 0xffff000022227812 */ /* 0x000fc400078ec0ff */
[----:B------:R-:W-:Y:S01]  /*0ec0*/  LOP3.LUT R17, R38, 0xffff0000, RZ, 0xc0, !PT ;  /* 0xffff000026117812 */ /* 0x000fe200078ec0ff */
[----:B------:R-:W-:Y:S02]  /*0ed0*/  IMAD.U32 R7, R27, 0x10000, RZ ;  /* 0x000100001b077824 */ /* 0x000fe400078e00ff */
[----:B------:R-:W-:Y:S01]  /*0ee0*/  FFMA.FTZ R26, R26, R13, R9 ;  /* 0x0000000d1a1a7223 */ /* 0x000fe20000010009 */
[----:B------:R-:W-:Y:S01]  /*0ef0*/  IMAD.U32 R18, R31, 0x10000, RZ ;  /* 0x000100001f127824 */ /* 0x000fe200078e00ff */
[----:B------:R-:W-:Y:S01]  /*0f00*/  SHF.L.U32 R9, R35, 0x10, RZ ;  /* 0x0000001023097819 */ /* 0x000fe200000006ff */
[----:B------:R-:W-:Y:S02]  /*0f10*/  IMAD.U32 R10, R11, 0x10000, RZ ;  /* 0x000100000b0a7824 */ /* 0x000fe400078e00ff */
[----:B------:R-:W-:Y:S01]  /*0f20*/  FFMA.FTZ R34, R34, R17, R15 ;  /* 0x0000001122227223 */ /* 0x000fe2000001000f */
[----:B------:R-:W-:Y:S02]  /*0f30*/  IMAD.U32 R20, R39, 0x10000, RZ ;  /* 0x0001000027147824 */ /* 0x000fe400078e00ff */
[----:B------:R-:W-:Y:S01]  /*0f40*/  FFMA.FTZ R26, R7, R18, R26 ;  /* 0x00000012071a7223 */ /* 0x000fe2000001001a */
[----:B------:R-:W-:Y:S01]  /*0f50*/  LOP3.LUT R11, R11, 0xffff0000, RZ, 0xc0, !PT ;  /* 0xffff00000b0b7812 */ /* 0x000fe200078ec0ff */
[----:B------:R-:W-:Y:S01]  /*0f60*/  FFMA.FTZ R10, R10, R47, R43 ;  /* 0x0000002f0a0a7223 */ /* 0x000fe2000001002b */
[----:B------:R-:W-:Y:S01]  /*0f70*/  LOP3.LUT R19, R19, 0xffff0000, RZ, 0xc0, !PT ;  /* 0xffff000013137812 */ /* 0x000fe200078ec0ff */
[----:B------:R-:W-:Y:S01]  /*0f80*/  FFMA.FTZ R20, R9, R20, R34 ;  /* 0x0000001409147223 */ /* 0x000fe20000010022 */
[----:B------:R-:W-:-:S02]  /*0f90*/  LOP3.LUT R27, R27, 0xffff0000, RZ, 0xc0, !PT ;  /* 0xffff00001b1b7812 */ /* 0x000fc400078ec0ff */
[----:B------:R-:W-:Y:S02]  /*0fa0*/  LOP3.LUT R16, R31, 0xffff0000, RZ, 0xc0, !PT ;  /* 0xffff00001f107812 */ /* 0x000fe400078ec0ff */
[----:B------:R-:W-:Y:S02]  /*0fb0*/  LOP3.LUT R35, R35, 0xffff0000, RZ, 0xc0, !PT ;  /* 0xffff000023237812 */ /* 0x000fe400078ec0ff */
[----:B------:R-:W-:Y:S01]  /*0fc0*/  LOP3.LUT R18, R39, 0xffff0000, RZ, 0xc0, !PT ;  /* 0xffff000027127812 */ /* 0x000fe200078ec0ff */
[----:B------:R-:W-:Y:S01]  /*0fd0*/  FFMA.FTZ R10, R11, R14, R10 ;  /* 0x0000000e0b0a7223 */ /* 0x000fe2000001000a */
[----:B------:R-:W-:Y:S01]  /*0fe0*/  FFMA.FTZ R12, R19, R8, R12 ;  /* 0x00000008130c7223 */ /* 0x000fe2000001000c */
[----:B------:R-:W-:Y:S02]  /*0ff0*/  FFMA.FTZ R16, R27, R16, R26 ;  /* 0x000000101b107223 */ /* 0x000fe4000001001a */
[----:B------:R-:W-:Y:S01]  /*1000*/  FFMA.FTZ R20, R35, R18, R20 ;  /* 0x0000001223147223 */ /* 0x000fe20000010014 */
[----:B------:R-:W0:Y:S04]  /*1010*/  SHFL.BFLY PT, R7, R10, 0x8, 0x1f ;  /* 0x0d001f000a077f89 */ /* 0x000e2800000e0000 */
[----:B------:R-:W1:Y:S04]  /*1020*/  SHFL.BFLY PT, R9, R12, 0x8, 0x1f ;  /* 0x0d001f000c097f89 */ /* 0x000e6800000e0000 */
[----:B------:R-:W2:Y:S04]  /*1030*/  SHFL.BFLY PT, R13, R16, 0x8, 0x1f ;  /* 0x0d001f00100d7f89 */ /* 0x000ea800000e0000 */
[----:B------:R-:W3:Y:S01]  /*1040*/  SHFL.BFLY PT, R17, R20, 0x8, 0x1f ;  /* 0x0d001f0014117f89 */ /* 0x000ee200000e0000 */
[----:B0-----:R-:W-:Y:S01]  /*1050*/  FADD.FTZ R7, R10, R7 ;  /* 0x000000070a077221 */ /* 0x001fe20000010000 */
[----:B-1----:R-:W-:Y:S01]  /*1060*/  FADD.FTZ R11, R12, R9 ;  /* 0x000000090c0b7221 */ /* 0x002fe20000010000 */
[----:B--2---:R-:W-:Y:S01]  /*1070*/  FADD.FTZ R15, R16, R13 ;  /* 0x0000000d100f7221 */ /* 0x004fe20000010000 */
[----:B---3--:R-:W-:-:S02]  /*1080*/  FADD.FTZ R19, R20, R17 ;  /* 0x0000001114137221 */ /* 0x008fc40000010000 */
        /* <DEDUP_REMOVED lines=23> */
[----:B---3--:R-:W-:Y:S01]  /*1200*/  FADD.FTZ R15, R7, R8 ;  /* 0x00000008070f7221 */ /* 0x008fe20000010000 */
[----:B------:R-:W-:Y:S06]  /*1210*/  @P0 BRA `(.L_x_76) ;  /* 0x0000000000640947 */ /* 0x000fec0003800000 */
[----:B------:R-:W0:Y:S01]  /*1220*/  LDCU.64 UR8, c[0x0][0x3e8] ;  /* 0x00007d00ff0877ac */ /* 0x000e220008000a00 */
[----:B------:R-:W1:Y:S01]  /*1230*/  LDC.64 R10, c[0x0][0x3f0] ;  /* 0x0000fc00ff0a7b82 */ /* 0x000e620000000a00 */
[----:B------:R-:W-:Y:S01]  /*1240*/  ISETP.GE.AND P0, PT, R6, UR10, PT ;  /* 0x0000000a06007c0c */ /* 0x000fe2000bf06270 */
[----:B------:R-:W-:Y:S01]  /*1250*/  UMOV UR4, UR6 ;  /* 0x0000000600047c82 */ /* 0x000fe20008000000 */
[----:B------:R-:W-:Y:S01]  /*1260*/  UMOV UR5, URZ ;  /* 0x000000ff00057c82 */ /* 0x000fe20008000000 */
[----:B------:R-:W2:Y:S01]  /*1270*/  LDCU.64 UR16, c[0x0][0x3d0] ;  /* 0x00007a00ff1077ac */ /* 0x000ea20008000a00 */
[----:B------:R-:W-:Y:S02]  /*1280*/  ISETP.GE.AND P3, PT, R2, UR10, PT ;  /* 0x0000000a02007c0c */ /* 0x000fe4000bf66270 */
[----:B------:R-:W-:Y:S02]  /*1290*/  ISETP.GE.AND P2, PT, R3, UR10, PT ;  /* 0x0000000a03007c0c */ /* 0x000fe4000bf46270 */
[----:B------:R-:W-:Y:S01]  /*12a0*/  FSEL R3, R14, RZ, !P3 ;  /* 0x000000ff0e037208 */ /* 0x000fe20005800000 */
[----:B0-----:R-:W-:-:S04]  /*12b0*/  UIMAD.WIDE.U32 UR4, UR14, UR8, UR4 ;  /* 0x000000080e0472a5 */ /* 0x001fc8000f8e0004 */
[----:B------:R-:W-:-:S06]  /*12c0*/  UIMAD UR5, UR14, UR9, UR5 ;  /* 0x000000090e0572a4 */ /* 0x000fcc000f8e0205 */
[----:B-1----:R-:W-:-:S04]  /*12d0*/  IMAD.WIDE.U32 R8, R4, R10, UR4 ;  /* 0x0000000404087e25 */ /* 0x002fc8000f8e000a */
[----:B------:R-:W-:Y:S01]  /*12e0*/  IMAD R7, R4, R11, R9 ;  /* 0x0000000b04077224 */ /* 0x000fe200078e0209 */
[----:B------:R-:W-:Y:S02]  /*12f0*/  IADD3 R8, P1, PT, R2, R8, RZ ;  /* 0x0000000802087210 */ /* 0x000fe40007f3e0ff */
[----:B------:R-:W-:Y:S02]  /*1300*/  FSEL R11, R15, RZ, !P0 ;  /* 0x000000ff0f0b7208 */ /* 0x000fe40004000000 */
[----:B------:R-:W-:Y:S02]  /*1310*/  IADD3.X R7, PT, PT, RZ, R7, RZ, P1, !PT ;  /* 0x00000007ff077210 */ /* 0x000fe40000ffe4ff */
[C---:B--2---:R-:W-:Y:S02]  /*1320*/  LEA R6, P4, R8.reuse, UR16, 0x2 ;  /* 0x0000001008067c11 */ /* 0x044fe4000f8810ff */
[----:B------:R-:W-:Y:S02]  /*1330*/  ISETP.GE.AND P1, PT, R5, UR10, PT ;  /* 0x0000000a05007c0c */ /* 0x000fe4000bf26270 */
[----:B------:R-:W-:-:S02]  /*1340*/  LEA.HI.X R7, R8, UR17, R7, 0x2, P4 ;  /* 0x0000001108077c11 */ /* 0x000fc4000a0f1407 */
[----:B------:R-:W-:Y:S02]  /*1350*/  FSEL R5, R12, RZ, !P2 ;  /* 0x000000ff0c057208 */ /* 0x000fe40005000000 */
[----:B------:R-:W-:Y:S01]  /*1360*/  FSEL R9, R16, RZ, !P1 ;  /* 0x000000ff10097208 */ /* 0x000fe20004800000 */
[----:B------:R0:W-:Y:S04]  /*1370*/  STG.E desc[UR12][R6.64], R3 ;  /* 0x0000000306007986 */ /* 0x0001e8000c10190c */
[----:B------:R0:W-:Y:S04]  /*1380*/  STG.E desc[UR12][R6.64+0x40], R5 ;  /* 0x0000400506007986 */ /* 0x0001e8000c10190c */
[----:B------:R0:W-:Y:S04]  /*1390*/  STG.E desc[UR12][R6.64+0x80], R9 ;  /* 0x0000800906007986 */ /* 0x0001e8000c10190c */
[----:B------:R0:W-:Y:S02]  /*13a0*/  STG.E desc[UR12][R6.64+0xc0], R11 ;  /* 0x0000c00b06007986 */ /* 0x0001e4000c10190c */
.L_x_76:
[----:B------:R-:W-:Y:S05]  /*13b0*/  BSYNC.RECONVERGENT B0 ;  /* 0x0000000000007941 */ /* 0x000fea0003800200 */
.L_x_75:
[----:B------:R-:W-:Y:S01]  /*13c0*/  UIADD3 UR4, UPT, UPT, UR7, 0x3f, URZ ;  /* 0x0000003f07047890 */ /* 0x000fe2000fffe0ff */
[----:B0-----:R-:W0:Y:S01]  /*13d0*/  LDC.64 R10, c[0x0][0x440] ;  /* 0x00011000ff0a7b82 */ /* 0x001e220000000a00 */
[----:B------:R-:W-:Y:S02]  /*13e0*/  BSSY.RECONVERGENT B0, `(.L_x_77) ;  /* 0x0000019000007945 */ /* 0x000fe40003800200 */
[----:B------:R-:W-:-:S04]  /*13f0*/  USHF.R.S32.HI UR5, URZ, 0x1f, UR4 ;  /* 0x0000001fff057899 */ /* 0x000fc80008011404 */
[----:B------:R-:W-:Y:S01]  /*1400*/  ULEA.HI UR5, UR5, UR4, URZ, 0x6 ;  /* 0x0000000405057291 */ /* 0x000fe2000f8f30ff */
[----:B------:R-:W1:Y:S03]  /*1410*/  LDC.64 R12, c[0x0][0x448] ;  /* 0x00011200ff0c7b82 */ /* 0x000e660000000a00 */
[----:B------:R-:W-:-:S04]  /*1420*/  ULOP3.LUT UR5, UR5, 0xffffffc0, URZ, 0xc0, !UPT ;  /* 0xffffffc005057892 */ /* 0x000fc8000f8ec0ff */
[----:B------:R-:W-:-:S04]  /*1430*/  UIADD3 UR5, UPT, UPT, UR6, UR4, -UR5 ;  /* 0x0000000406057290 */ /* 0x000fc8000fffe805 */
[----:B------:R-:W-:-:S06]  /*1440*/  UIADD3 UR5, UPT, UPT, UR4, -UR5, URZ ;  /* 0x8000000504057290 */ /* 0x000fcc000fffe0ff */
[----:B------:R-:W-:-:S04]  /*1450*/  ISETP.GE.AND P0, PT, R0, UR5, PT ;  /* 0x0000000500007c0c */ /* 0x000fc8000bf06270 */
[----:B------:R-:W-:-:S13]  /*1460*/  ISETP.GT.U32.OR P0, PT, R0, 0x3f, P0 ;  /* 0x0000003f0000780c */ /* 0x000fda0000704470 */
[----:B------:R-:W-:Y:S05]  /*1470*/  @P0 BRA `(.L_x_78) ;  /* 0x00000000003c0947 */ /* 0x000fea0003800000 */
[----:B------:R-:W2:Y:S01]  /*1480*/  LDC.64 R6, c[0x0][0x418] ;  /* 0x00010600ff067b82 */ /* 0x000ea20000000a00 */
[----:B------:R-:W3:Y:S01]  /*1490*/  LDCU.64 UR4, c[0x0][0x420] ;  /* 0x00008400ff0477ac */ /* 0x000ee20008000a00 */
[----:B------:R-:W-:Y:S02]  /*14a0*/  HFMA2 R3, -RZ, RZ, 0, 0 ;  /* 0x00000000ff037431 */ /* 0x000fe400000001ff */
[----:B------:R-:W-:Y:S02]  /*14b0*/  VIADD R2, R0, UR6 ;  /* 0x0000000600027c36 */ /* 0x000fe40008000000 */
[C---:B-----5:R-:W-:Y:S01]  /*14c0*/  FMUL.FTZ R5, R48.reuse, 1.4426950216293334961 ;  /* 0x3fb8aa3b30057820 */ /* 0x060fe20000410000 */
[----:B------:R-:W-:Y:S01]  /*14d0*/  FSETP.NEU.FTZ.AND P0, PT, R48, -INF , PT ;  /* 0xff8000003000780b */ /* 0x000fe20003f1d000 */
[----:B------:R-:W4:Y:S03]  /*14e0*/  LDC.64 R8, c[0x0][0x410] ;  /* 0x00010400ff087b82 */ /* 0x000f260000000a00 */
[----:B------:R-:W-:Y:S01]  /*14f0*/  FSEL R5, R5, RZ, P0 ;  /* 0x000000ff05057208 */ /* 0x000fe20000000000 */
[----:B--2---:R-:W-:-:S04]  /*1500*/  IMAD.WIDE.U32 R2, R6, UR14, R2 ;  /* 0x0000000e06027c25 */ /* 0x004fc8000f8e0002 */
[----:B------:R-:W-:Y:S02]  /*1510*/  IMAD R3, R7, UR14, R3 ;  /* 0x0000000e07037c24 */ /* 0x000fe4000f8e0203 */
[----:B---3--:R-:W-:-:S04]  /*1520*/  IMAD.WIDE.U32 R2, R4, UR4, R2 ;  /* 0x0000000404027c25 */ /* 0x008fc8000f8e0002 */
[----:B------:R-:W-:Y:S01]  /*1530*/  IMAD R3, R4, UR5, R3 ;  /* 0x0000000504037c24 */ /* 0x000fe2000f8e0203 */
[----:B----4-:R-:W-:-:S04]  /*1540*/  LEA R6, P1, R2, R8, 0x2 ;  /* 0x0000000802067211 */ /* 0x010fc800078210ff */
[----:B------:R-:W-:-:S05]  /*1550*/  LEA.HI.X R7, R2, R9, R3, 0x2, P1 ;  /* 0x0000000902077211 */ /* 0x000fca00008f1403 */
[----:B------:R2:W-:Y:S04]  /*1560*/  STG.E desc[UR12][R6.64], R5 ;  /* 0x0000000506007986 */ /* 0x0005e8000c10190c */
.L_x_78:
[----:B------:R-:W-:Y:S05]  /*1570*/  BSYNC.RECONVERGENT B0 ;  /* 0x0000000000007941 */ /* 0x000fea0003800200 */
.L_x_77:
[----:B------:R-:W-:Y:S01]  /*1580*/  USHF.L.U32 UR4, UR11, 0xd, URZ ;  /* 0x0000000d0b047899 */ /* 0x000fe200080006ff */
[----:B------:R-:W-:Y:S01]  /*1590*/  IMAD.SHL.U32 R2, R0, 0x4, RZ ;  /* 0x0000000400027824 */ /* 0x000fe200078e00ff */
[----:B------:R-:W3:Y:S01]  /*15a0*/  LDCU.64 UR8, c[0x0][0x458] ;  /* 0x00008b00ff0877ac */ /* 0x000ee20008000a00 */
[----:B------:R-:W-:-:S03]  /*15b0*/  MOV R3, RZ ;  /* 0x000000ff00037202 */ /* 0x000fc60000000f00 */
[----:B------:R-:W-:-:S05]  /*15c0*/  LOP3.LUT R2, R2, UR4, RZ, 0xfc, !PT ;  /* 0x0000000402027c12 */ /* 0x000fca000f8efcff */
[----:B------:R-:W2:Y:S01]  /*15d0*/  LDCU.64 UR4, c[0x0][0x428] ;  /* 0x00008500ff0477ac */ /* 0x000ea20008000a00 */
[----:B0-----:R-:W-:-:S04]  /*15e0*/  IMAD.WIDE.U32 R2, R10, UR14, R2 ;  /* 0x0000000e0a027c25 */ /* 0x001fc8000f8e0002 */
[----:B------:R-:W-:Y:S01]  /*15f0*/  IMAD R3, R11, UR14, R3 ;  /* 0x0000000e0b037c24 */ /* 0x000fe2000f8e0203 */
[----:B---3--:R-:W-:Y:S01]  /*1600*/  ISETP.NE.U32.AND P0, PT, RZ, UR8, PT ;  /* 0x00000008ff007c0c */ /* 0x008fe2000bf05070 */
[----:B-1----:R-:W-:-:S03]  /*1610*/  IMAD.WIDE.U32 R2, R4, R12, R2 ;  /* 0x0000000c04027225 */ /* 0x002fc600078e0002 */
[----:B------:R-:W-:Y:S01]  /*1620*/  ISETP.NE.AND.EX P0, PT, RZ, UR9, PT, P0 ;  /* 0x00000009ff007c0c */ /* 0x000fe2000bf05300 */
[----:B------:R-:W-:-:S03]  /*1630*/  IMAD R3, R4, R13, R3 ;  /* 0x0000000d04037224 */ /* 0x000fc600078e0203 */
[----:B------:R-:W-:Y:S02]  /*1640*/  ISETP.NE.OR P0, PT, R0, RZ, !P0 ;  /* 0x000000ff0000720c */ /* 0x000fe40004705670 */
[----:B--2---:R-:W-:-:S04]  /*1650*/  LEA R6, P1, R2, UR4, 0x2 ;  /* 0x0000000402067c11 */ /* 0x004fc8000f8210ff */
        /* <DEDUP_REMOVED lines=11> */
[----:B0-----:R-:W0:Y:S08]  /*1710*/  LDC R7, c[0x0][0x390] ;  /* 0x0000e400ff077b82 */ /* 0x001e300000000800 */
[----:B------:R-:W2:Y:S01]  /*1720*/  LDC.64 R2, c[0x0][0x458] ;  /* 0x00011600ff027b82 */ /* 0x000ea20000000a00 */
[----:B-1----:R-:W-:-:S04]  /*1730*/  IMAD R4, R5, UR11, R4 ;  /* 0x0000000b05047c24 */ /* 0x002fc8000f8e0204 */
[----:B0-----:R-:W-:-:S04]  /*1740*/  IMAD R5, R4, R7, UR14 ;  /* 0x0000000e04057e24 */ /* 0x001fc8000f8e0207 */
[----:B--2---:R-:W-:-:S05]  /*1750*/  IMAD.WIDE R2, R5, 0x4, R2 ;  /* 0x0000000405027825 */ /* 0x004fca00078e0202 */
[----:B------:R-:W-:Y:S01]  /*1760*/  STG.E desc[UR12][R2.64], RZ ;  /* 0x000000ff02007986 */ /* 0x000fe2000c10190c */
[----:B------:R-:W-:Y:S05]  /*1770*/  EXIT ;  /* 0x000000000000794d */ /* 0x000fea0003800000 */
.L_x_79:
        /* <DEDUP_REMOVED lines=16> */
.L_x_178:


//--------------------- .text._ZN7cutlass13device_kernelIN5flash11enable_sm90INS1_16FlashAttnBwdSm90INS1_25CollectiveMainloopBwdSm90ILi2ELi2ELi2EN4cute5tupleIJNS5_1CILi1EEES8_S8_EEENS6_IJNS7_ILi64EEENS7_ILi128EEESB_EEENS_10bfloat16_tEfNS_4arch4Sm90ELb1ELb0ELb0ELb1ELb0ELb1ELb0ELb0ELi2ELi1ELi2ELi1ELb0EEENS1_21CollectiveEpilogueBwdISC_SD_SF_Li256ELb1ELb0ELi1EEENS1_25SingleTileBwdLPTSchedulerILb1ELi128ELb0EEEEEEEEEvNT_6ParamsE --------------------------
	.section	.text._ZN7cutlass13device_kernelIN5flash11enable_sm90INS1_16FlashAttnBwdSm90INS1_25CollectiveMainloopBwdSm90ILi2ELi2ELi2EN4cute5tupleIJNS5_1CILi1EEES8_S8_EEENS6_IJNS7_ILi64EEENS7_ILi128EEESB_EEENS_10bfloat16_tEfNS_4arch4Sm90ELb1ELb0ELb0ELb1ELb0ELb1ELb0ELb0ELi2ELi1ELi2ELi1ELb0EEENS1_21CollectiveEpilogueBwdISC_SD_SF_Li256ELb1ELb0ELi1EEENS1_25SingleTileBwdLPTSchedulerILb1ELi128ELb0EEEEEEEEEvNT_6ParamsE,"ax",@progbits
	.align	128
.text._ZN7cutlass13device_kernelIN5flash11enable_sm90INS1_16FlashAttnBwdSm90INS1_25CollectiveMainloopBwdSm90ILi2ELi2ELi2EN4cute5tupleIJNS5_1CILi1EEES8_S8_EEENS6_IJNS7_ILi64EEENS7_ILi128EEESB_EEENS_10bfloat16_tEfNS_4arch4Sm90ELb1ELb0ELb0ELb1ELb0ELb1ELb0ELb0ELi2ELi1ELi2ELi1ELb0EEENS1_21CollectiveEpilogueBwdISC_SD_SF_Li256ELb1ELb0ELi1EEENS1_25SingleTileBwdLPTSchedulerILb1ELi128ELb0EEEEEEEEEvNT_6ParamsE:
        .type           _ZN7cutlass13device_kernelIN5flash11enable_sm90INS1_16FlashAttnBwdSm90INS1_25CollectiveMainloopBwdSm90ILi2ELi2ELi2EN4cute5tupleIJNS5_1CILi1EEES8_S8_EEENS6_IJNS7_ILi64EEENS7_ILi128EEESB_EEENS_10bfloat16_tEfNS_4arch4Sm90ELb1ELb0ELb0ELb1ELb0ELb1ELb0ELb0ELi2ELi1ELi2ELi1ELb0EEENS1_21CollectiveEpilogueBwdISC_SD_SF_Li256ELb1ELb0ELi1EEENS1_25SingleTileBwdLPTSchedulerILb1ELi128ELb0EEEEEEEEEvNT_6ParamsE,@function
        .size           _ZN7cutlass13device_kernelIN5flash11enable_sm90INS1_16FlashAttnBwdSm90INS1_25CollectiveMainloopBwdSm90ILi2ELi2ELi2EN4cute5tupleIJNS5_1CILi1EEES8_S8_EEENS6_IJNS7_ILi64EEENS7_ILi128EEESB_EEENS_10bfloat16_tEfNS_4arch4Sm90ELb1ELb0ELb0ELb1ELb0ELb1ELb0ELb0ELi2ELi1ELi2ELi1ELb0EEENS1_21CollectiveEpilogueBwdISC_SD_SF_Li256ELb1ELb0ELi1EEENS1_25SingleTileBwdLPTSchedulerILb1ELi128ELb0EEEEEEEEEvNT_6ParamsE,(.L_x_179 - _ZN7cutlass13device_kernelIN5flash11enable_sm90INS1_16FlashAttnBwdSm90INS1_25CollectiveMainloopBwdSm90ILi2ELi2ELi2EN4cute5tupleIJNS5_1CILi1EEES8_S8_EEENS6_IJNS7_ILi64EEENS7_ILi128EEESB_EEENS_10bfloat16_tEfNS_4arch4Sm90ELb1ELb0ELb0ELb1ELb0ELb1ELb0ELb0ELi2ELi1ELi2ELi1ELb0EEENS1_21CollectiveEpilogueBwdISC_SD_SF_Li256ELb1ELb0ELi1EEENS1_25SingleTileBwdLPTSchedulerILb1ELi128ELb0EEEEEEEEEvNT_6ParamsE)
        .other          _ZN7cutlass13device_kernelIN5flash11enable_sm90INS1_16FlashAttnBwdSm90INS1_25CollectiveMainloopBwdSm90ILi2ELi2ELi2EN4cute5tupleIJNS5_1CILi1EEES8_S8_EEENS6_IJNS7_ILi64EEENS7_ILi128EEESB_EEENS_10bfloat16_tEfNS_4arch4Sm90ELb1ELb0ELb0ELb1ELb0ELb1ELb0ELb0ELi2ELi1ELi2ELi1ELb0EEENS1_21CollectiveEpilogueBwdISC_SD_SF_Li256ELb1ELb0ELi1EEENS1_25SingleTileBwdLPTSchedulerILb1ELi128ELb0EEEEEEEEEvNT_6ParamsE,@"STO_CUDA_ENTRY STV_DEFAULT"
_ZN7cutlass13device_kernelIN5flash11enable_sm90INS1_16FlashAttnBwdSm90INS1_25CollectiveMainloopBwdSm90ILi2ELi2ELi2EN4cute5tupleIJNS5_1CILi1EEES8_S8_EEENS6_IJNS7_ILi64EEENS7_ILi128EEESB_EEENS_10bfloat16_tEfNS_4arch4Sm90ELb1ELb0ELb0ELb1ELb0ELb1ELb0ELb0ELi2ELi1ELi2ELi1ELb0EEENS1_21CollectiveEpilogueBwdISC_SD_SF_Li256ELb1ELb0ELi1EEENS1_25SingleTileBwdLPTSchedulerILb1ELi128ELb0EEEEEEEEEvNT_6ParamsE:
[----:B------:R-:W-:Y:S01]  /*0000*/  LDC R1, c[0x0][0x37c] ;  /* 0x0000df00ff017b82 */ /* 0x000fe20000000800 */
[----:B------:R-:W-:Y:S05]  /*0010*/  EXIT ;  /* 0x000000000000794d */ /* 0x000fea0003800000 */
.L_x_80:
        /* <DEDUP_REMOVED lines=14> */
.L_x_179:


//--------------------- .text._ZN7cutlass13device_kernelIN5flash11enable_sm90INS1_16FlashAttnBwdSm90INS1_25CollectiveMainloopBwdSm90ILi2ELi2ELi2EN4cute5tupleIJNS5_1CILi1EEES8_S8_EEENS6_IJNS7_ILi64EEENS7_ILi128EEESB_EEENS_10bfloat16_tEfNS_4arch4Sm90ELb1ELb0ELb0ELb1ELb1ELb1ELb0ELb0ELi2ELi1ELi2ELi1ELb0EEENS1_21CollectiveEpilogueBwdISC_SD_SF_Li256ELb1ELb0ELi1EEENS1_25SingleTileBwdLPTSchedulerILb1ELi128ELb1EEEEEEEEEvNT_6ParamsE --------------------------
	.section	.text._ZN7cutlass13device_kernelIN5flash11enable_sm90INS1_16FlashAttnBwdSm90INS1_25CollectiveMainloopBwdSm90ILi2ELi2ELi2EN4cute5tupleIJNS5_1CILi1EEES8_S8_EEENS6_IJNS7_ILi64EEENS7_ILi128EEESB_EEENS_10bfloat16_tEfNS_4arch4Sm90ELb1ELb0ELb0ELb1ELb1ELb1ELb0ELb0ELi2ELi1ELi2ELi1ELb0EEENS1_21CollectiveEpilogueBwdISC_SD_SF_Li256ELb1ELb0ELi1EEENS1_25SingleTileBwdLPTSchedulerILb1ELi128ELb1EEEEEEEEEvNT_6ParamsE,"ax",@progbits
	.align	128
.text._ZN7cutlass13device_kernelIN5flash11enable_sm90INS1_16FlashAttnBwdSm90INS1_25CollectiveMainloopBwdSm90ILi2ELi2ELi2EN4cute5tupleIJNS5_1CILi1EEES8_S8_EEENS6_IJNS7_ILi64EEENS7_ILi128EEESB_EEENS_10bfloat16_tEfNS_4arch4Sm90ELb1ELb0ELb0ELb1ELb1ELb1ELb0ELb0ELi2ELi1ELi2ELi1ELb0EEENS1_21CollectiveEpilogueBwdISC_SD_SF_Li256ELb1ELb0ELi1EEENS1_25SingleTileBwdLPTSchedulerILb1ELi128ELb1EEEEEEEEEvNT_6ParamsE:
        .type           _ZN7cutlass13device_kernelIN5flash11enable_sm90INS1_16FlashAttnBwdSm90INS1_25CollectiveMainloopBwdSm90ILi2ELi2ELi2EN4cute5tupleIJNS5_1CILi1EEES8_S8_EEENS6_IJNS7_ILi64EEENS7_ILi128EEESB_EEENS_10bfloat16_tEfNS_4arch4Sm90ELb1ELb0ELb0ELb1ELb1ELb1ELb0ELb0ELi2ELi1ELi2ELi1ELb0EEENS1_21CollectiveEpilogueBwdISC_SD_SF_Li256ELb1ELb0ELi1EEENS1_25SingleTileBwdLPTSchedulerILb1ELi128ELb1EEEEEEEEEvNT_6ParamsE,@function
        .size           _ZN7cutlass13device_kernelIN5flash11enable_sm90INS1_16FlashAttnBwdSm90INS1_25CollectiveMainloopBwdSm90ILi2ELi2ELi2EN4cute5tupleIJNS5_1CILi1EEES8_S8_EEENS6_IJNS7_ILi64EEENS7_ILi128EEESB_EEENS_10bfloat16_tEfNS_4arch4Sm90ELb1ELb0ELb0ELb1ELb1ELb1ELb0ELb0ELi2ELi1ELi2ELi1ELb0EEENS1_21CollectiveEpilogueBwdISC_SD_SF_Li256ELb1ELb0ELi1EEENS1_25SingleTileBwdLPTSchedulerILb1ELi128ELb1EEEEEEEEEvNT_6ParamsE,(.L_x_180 - _ZN7cutlass13device_kernelIN5flash11enable_sm90INS1_16FlashAttnBwdSm90INS1_25CollectiveMainloopBwdSm90ILi2ELi2ELi2EN4cute5tupleIJNS5_1CILi1EEES8_S8_EEENS6_IJNS7_ILi64EEENS7_ILi128EEESB_EEENS_10bfloat16_tEfNS_4arch4Sm90ELb1ELb0ELb0ELb1ELb1ELb1ELb0ELb0ELi2ELi1ELi2ELi1ELb0EEENS1_21CollectiveEpilogueBwdISC_SD_SF_Li256ELb1ELb0ELi1EEENS1_25SingleTileBwdLPTSchedulerILb1ELi128ELb1EEEEEEEEEvNT_6ParamsE)
        .other          _ZN7cutlass13device_kernelIN5flash11enable_sm90INS1_16FlashAttnBwdSm90INS1_25CollectiveMainloopBwdSm90ILi2ELi2ELi2EN4cute5tupleIJNS5_1CILi1EEES8_S8_EEENS6_IJNS7_ILi64EEENS7_ILi128EEESB_EEENS_10bfloat16_tEfNS_4arch4Sm90ELb1ELb0ELb0ELb1ELb1ELb1ELb0ELb0ELi2ELi1ELi2ELi1ELb0EEENS1_21CollectiveEpilogueBwdISC_SD_SF_Li256ELb1ELb0ELi1EEENS1_25SingleTileBwdLPTSchedulerILb1ELi128ELb1EEEEEEEEEvNT_6ParamsE,@"STO_CUDA_ENTRY STV_DEFAULT"
_ZN7cutlass13device_kernelIN5flash11enable_sm90INS1_16FlashAttnBwdSm90INS1_25CollectiveMainloopBwdSm90ILi2ELi2ELi2EN4cute5tupleIJNS5_1CILi1EEES8_S8_EEENS6_IJNS7_ILi64EEENS7_ILi128EEESB_EEENS_10bfloat16_tEfNS_4arch4Sm90ELb1ELb0ELb0ELb1ELb1ELb1ELb0ELb0ELi2ELi1ELi2ELi1ELb0EEENS1_21CollectiveEpilogueBwdISC_SD_SF_Li256ELb1ELb0ELi1EEENS1_25SingleTileBwdLPTSchedulerILb1ELi128ELb1EEEEEEEEEvNT_6ParamsE:
[----:B------:R-:W-:Y:S01]  /*0000*/  LDC R1, c[0x0][0x37c] ;  /* 0x0000df00ff017b82 */ /* 0x000fe20000000800 */
[----:B------:R-:W-:Y:S05]  /*0010*/  EXIT ;  /* 0x000000000000794d */ /* 0x000fea0003800000 */
.L_x_81:
        /* <DEDUP_REMOVED lines=14> */
.L_x_180:


//--------------------- .text._ZN7cutlass13device_kernelIN5flash11enable_sm90INS1_16FlashAttnBwdSm90INS1_25CollectiveMainloopBwdSm90ILi2ELi2ELi2EN4cute5tupleIJNS5_1CILi1EEES8_S8_EEENS6_IJNS7_ILi64EEENS7_ILi128EEESB_EEENS_10bfloat16_tEfNS_4arch4Sm90ELb1ELb0ELb0ELb1ELb0ELb1ELb0ELb0ELi2ELi1ELi2ELi1ELb0EEENS1_24CollectiveEpilogueBwdGQAISC_fSF_Li256ELb1ELb0EEENS1_25SingleTileBwdLPTSchedulerILb1ELi128ELb0EEEEEEEEEvNT_6ParamsE --------------------------
	.section	.text._ZN7cutlass13device_kernelIN5flash11enable_sm90INS1_16FlashAttnBwdSm90INS1_25CollectiveMainloopBwdSm90ILi2ELi2ELi2EN4cute5tupleIJNS5_1CILi1EEES8_S8_EEENS6_IJNS7_ILi64EEENS7_ILi128EEESB_EEENS_10bfloat16_tEfNS_4arch4Sm90ELb1ELb0ELb0ELb1ELb0ELb1ELb0ELb0ELi2ELi1ELi2ELi1ELb0EEENS1_24CollectiveEpilogueBwdGQAISC_fSF_Li256ELb1ELb0EEENS1_25SingleTileBwdLPTSchedulerILb1ELi128ELb0EEEEEEEEEvNT_6ParamsE,"ax",@progbits
	.align	128
.text._ZN7cutlass13device_kernelIN5flash11enable_sm90INS1_16FlashAttnBwdSm90INS1_25CollectiveMainloopBwdSm90ILi2ELi2ELi2EN4cute5tupleIJNS5_1CILi1EEES8_S8_EEENS6_IJNS7_ILi64EEENS7_ILi128EEESB_EEENS_10bfloat16_tEfNS_4arch4Sm90ELb1ELb0ELb0ELb1ELb0ELb1ELb0ELb0ELi2ELi1ELi2ELi1ELb0EEENS1_24CollectiveEpilogueBwdGQAISC_fSF_Li256ELb1ELb0EEENS1_25SingleTileBwdLPTSchedulerILb1ELi128ELb0EEEEEEEEEvNT_6ParamsE:
        .type           _ZN7cutlass13device_kernelIN5flash11enable_sm90INS1_16FlashAttnBwdSm90INS1_25CollectiveMainloopBwdSm90ILi2ELi2ELi2EN4cute5tupleIJNS5_1CILi1EEES8_S8_EEENS6_IJNS7_ILi64EEENS7_ILi128EEESB_EEENS_10bfloat16_tEfNS_4arch4Sm90ELb1ELb0ELb0ELb1ELb0ELb1ELb0ELb0ELi2ELi1ELi2ELi1ELb0EEENS1_24CollectiveEpilogueBwdGQAISC_fSF_Li256ELb1ELb0EEENS1_25SingleTileBwdLPTSchedulerILb1ELi128ELb0EEEEEEEEEvNT_6ParamsE,@function
        .size           _ZN7cutlass13device_kernelIN5flash11enable_sm90INS1_16FlashAttnBwdSm90INS1_25CollectiveMainloopBwdSm90ILi2ELi2ELi2EN4cute5tupleIJNS5_1CILi1EEES8_S8_EEENS6_IJNS7_ILi64EEENS7_ILi128EEESB_EEENS_10bfloat16_tEfNS_4arch4Sm90ELb1ELb0ELb0ELb1ELb0ELb1ELb0ELb0ELi2ELi1ELi2ELi1ELb0EEENS1_24CollectiveEpilogueBwdGQAISC_fSF_Li256ELb1ELb0EEENS1_25SingleTileBwdLPTSchedulerILb1ELi128ELb0EEEEEEEEEvNT_6ParamsE,(.L_x_181 - _ZN7cutlass13device_kernelIN5flash11enable_sm90INS1_16FlashAttnBwdSm90INS1_25CollectiveMainloopBwdSm90ILi2ELi2ELi2EN4cute5tupleIJNS5_1CILi1EEES8_S8_EEENS6_IJNS7_ILi64EEENS7_ILi128EEESB_EEENS_10bfloat16_tEfNS_4arch4Sm90ELb1ELb0ELb0ELb1ELb0ELb1ELb0ELb0ELi2ELi1ELi2ELi1ELb0EEENS1_24CollectiveEpilogueBwdGQAISC_fSF_Li256ELb1ELb0EEENS1_25SingleTileBwdLPTSchedulerILb1ELi128ELb0EEEEEEEEEvNT_6ParamsE)
        .other          _ZN7cutlass13device_kernelIN5flash11enable_sm90INS1_16FlashAttnBwdSm90INS1_25CollectiveMainloopBwdSm90ILi2ELi2ELi2EN4cute5tupleIJNS5_1CILi1EEES8_S8_EEENS6_IJNS7_ILi64EEENS7_ILi128EEESB_EEENS_10bfloat16_tEfNS_4arch4Sm90ELb1ELb0ELb0ELb1ELb0ELb1ELb0ELb0ELi2ELi1ELi2ELi1ELb0EEENS1_24CollectiveEpilogueBwdGQAISC_fSF_Li256ELb1ELb0EEENS1_25SingleTileBwdLPTSchedulerILb1ELi128ELb0EEEEEEEEEvNT_6ParamsE,@"STO_CUDA_ENTRY STV_DEFAULT"
_ZN7cutlass13device_kernelIN5flash11enable_sm90INS1_16FlashAttnBwdSm90INS1_25CollectiveMainloopBwdSm90ILi2ELi2ELi2EN4cute5tupleIJNS5_1CILi1EEES8_S8_EEENS6_IJNS7_ILi64EEENS7_ILi128EEESB_EEENS_10bfloat16_tEfNS_4arch4Sm90ELb1ELb0ELb0ELb1ELb0ELb1ELb0ELb0ELi2ELi1ELi2ELi1ELb0EEENS1_24CollectiveEpilogueBwdGQAISC_fSF_Li256ELb1ELb0EEENS1_25SingleTileBwdLPTSchedulerILb1ELi128ELb0EEEEEEEEEvNT_6ParamsE:
[----:B------:R-:W-:Y:S01]  /*0000*/  LDC R1, c[0x0][0x37c] ;  /* 0x0000df00ff017b82 */ /* 0x000fe20000000800 */
[----:B------:R-:W-:Y:S05]  /*0010*/  EXIT ;  /* 0x000000000000794d */ /* 0x000fea0003800000 */
.L_x_82:
        /* <DEDUP_REMOVED lines=14> */
.L_x_181:


//--------------------- .text._ZN7cutlass13device_kernelIN5flash32FlashAttnBwdPostprocessConvertdQIN4cute5tupleIJNS3_1CILi128EEES6_EEENS_10bfloat16_tEfNS_4arch4Sm90ELi256ENS3_8TiledMMAINS3_8MMA_AtomIJNS3_4SM904GMMA28MMA_64x128x16_F32BF16BF16_RSILNSE_5MajorE0ELSG_1ELNSE_7ScaleInE1ELSH_1EEEEEENS3_6LayoutINS4_IJNS5_ILi2EEENS5_ILi1EEESM_EEENS4_IJSM_NS5_ILi0EEESO_EEEEENS4_IJNS3_10UnderscoreESR_SR_EEEEELb0EEEEEvNT_6ParamsE --------------------------
	.section	.text._ZN7cutlass13device_kernelIN5flash32FlashAttnBwdPostprocessConvertdQIN4cute5tupleIJNS3_1CILi128EEES6_EEENS_10bfloat16_tEfNS_4arch4Sm90ELi256ENS3_8TiledMMAINS3_8MMA_AtomIJNS3_4SM904GMMA28MMA_64x128x16_F32BF16BF16_RSILNSE_5MajorE0ELSG_1ELNSE_7ScaleInE1ELSH_1EEEEEENS3_6LayoutINS4_IJNS5_ILi2EEENS5_ILi1EEESM_EEENS4_IJSM_NS5_ILi0EEESO_EEEEENS4_IJNS3_10UnderscoreESR_SR_EEEEELb0EEEEEvNT_6ParamsE,"ax",@progbits
	.align	128
.text._ZN7cutlass13device_kernelIN5flash32FlashAttnBwdPostprocessConvertdQIN4cute5tupleIJNS3_1CILi128EEES6_EEENS_10bfloat16_tEfNS_4arch4Sm90ELi256ENS3_8TiledMMAINS3_8MMA_AtomIJNS3_4SM904GMMA28MMA_64x128x16_F32BF16BF16_RSILNSE_5MajorE0ELSG_1ELNSE_7ScaleInE1ELSH_1EEEEEENS3_6LayoutINS4_IJNS5_ILi2EEENS5_ILi1EEESM_EEENS4_IJSM_NS5_ILi0EEESO_EEEEENS4_IJNS3_10UnderscoreESR_SR_EEEEELb0EEEEEvNT_6ParamsE:
        .type           _ZN7cutlass13device_kernelIN5flash32FlashAttnBwdPostprocessConvertdQIN4cute5tupleIJNS3_1CILi128EEES6_EEENS_10bfloat16_tEfNS_4arch4Sm90ELi256ENS3_8TiledMMAINS3_8MMA_AtomIJNS3_4SM904GMMA28MMA_64x128x16_F32BF16BF16_RSILNSE_5MajorE0ELSG_1ELNSE_7ScaleInE1ELSH_1EEEEEENS3_6LayoutINS4_IJNS5_ILi2EEENS5_ILi1EEESM_EEENS4_IJSM_NS5_ILi0EEESO_EEEEENS4_IJNS3_10UnderscoreESR_SR_EEEEELb0EEEEEvNT_6ParamsE,@function
        .size           _ZN7cutlass13device_kernelIN5flash32FlashAttnBwdPostprocessConvertdQIN4cute5tupleIJNS3_1CILi128EEES6_EEENS_10bfloat16_tEfNS_4arch4Sm90ELi256ENS3_8TiledMMAINS3_8MMA_AtomIJNS3_4SM904GMMA28MMA_64x128x16_F32BF16BF16_RSILNSE_5MajorE0ELSG_1ELNSE_7ScaleInE1ELSH_1EEEEEENS3_6LayoutINS4_IJNS5_ILi2EEENS5_ILi1EEESM_EEENS4_IJSM_NS5_ILi0EEESO_EEEEENS4_IJNS3_10UnderscoreESR_SR_EEEEELb0EEEEEvNT_6ParamsE,(.L_x_182 - _ZN7cutlass13device_kernelIN5flash32FlashAttnBwdPostprocessConvertdQIN4cute5tupleIJNS3_1CILi128EEES6_EEENS_10bfloat16_tEfNS_4arch4Sm90ELi256ENS3_8TiledMMAINS3_8MMA_AtomIJNS3_4SM904GMMA28MMA_64x128x16_F32BF16BF16_RSILNSE_5MajorE0ELSG_1ELNSE_7ScaleInE1ELSH_1EEEEEENS3_6LayoutINS4_IJNS5_ILi2EEENS5_ILi1EEESM_EEENS4_IJSM_NS5_ILi0EEESO_EEEEENS4_IJNS3_10UnderscoreESR_SR_EEEEELb0EEEEEvNT_6ParamsE)
        .other          _ZN7cutlass13device_kernelIN5flash32FlashAttnBwdPostprocessConvertdQIN4cute5tupleIJNS3_1CILi128EEES6_EEENS_10bfloat16_tEfNS_4arch4Sm90ELi256ENS3_8TiledMMAINS3_8MMA_AtomIJNS3_4SM904GMMA28MMA_64x128x16_F32BF16BF16_RSILNSE_5MajorE0ELSG_1ELNSE_7ScaleInE1ELSH_1EEEEEENS3_6LayoutINS4_IJNS5_ILi2EEENS5_ILi1EEESM_EEENS4_IJSM_NS5_ILi0EEESO_EEEEENS4_IJNS3_10UnderscoreESR_SR_EEEEELb0EEEEEvNT_6ParamsE,@"STO_CUDA_ENTRY STV_DEFAULT"
_ZN7cutlass13device_kernelIN5flash32FlashAttnBwdPostprocessConvertdQIN4cute5tupleIJNS3_1CILi128EEES6_EEENS_10bfloat16_tEfNS_4arch4Sm90ELi256ENS3_8TiledMMAINS3_8MMA_AtomIJNS3_4SM904GMMA28MMA_64x128x16_F32BF16BF16_RSILNSE_5MajorE0ELSG_1ELNSE_7ScaleInE1ELSH_1EEEEEENS3_6LayoutINS4_IJNS5_ILi2EEENS5_ILi1EEESM_EEENS4_IJSM_NS5_ILi0EEESO_EEEEENS4_IJNS3_10UnderscoreESR_SR_EEEEELb0EEEEEvNT_6ParamsE:
        /* <DEDUP_REMOVED lines=9> */
[----:B------:R-:W-:Y:S02]  /*0090*/  CS2R R6, SRZ ;  /* 0x0000000000067805 */ /* 0x000fe4000001ff00 */
[----:B------:R-:W-:Y:S01]  /*00a0*/  CS2R R64, SRZ ;  /* 0x0000000000407805 */ /* 0x000fe2000001ff00 */
[----:B------:R-:W1:Y:S01]  /*00b0*/  LDCU UR6, c[0x0][0x3b0] ;  /* 0x00007600ff0677ac */ /* 0x000e620008000800 */
[----:B0-----:R-:W-:-:S04]  /*00c0*/  UISETP.NE.U32.AND UP0, UPT, UR4, URZ, UPT ;  /* 0x000000ff0400728c */ /* 0x001fc8000bf05070 */
[----:B------:R-:W-:Y:S01]  /*00d0*/  UISETP.NE.AND.EX UP0, UPT, UR5, URZ, UPT, UP0 ;  /* 0x000000ff0500728c */ /* 0x000fe2000bf05300 */
[----:B-1----:R-:W-:-:S08]  /*00e0*/  IMAD.U32 R59, RZ, RZ, UR6 ;  /* 0x00000006ff3b7e24 */ /* 0x002fd0000f8e00ff */
[----:B------:R-:W-:Y:S05]  /*00f0*/  BRA.U !UP0, `(.L_x_84) ;  /* 0x0000000108547547 */ /* 0x000fea000b800000 */
[----:B------:R-:W-:Y:S05]  /*0100*/  BRA `(.L_x_85) ;  /* 0x0000000000387947 */ /* 0x000fea0003800000 */
.L_x_83:
[----:B------:R-:W0:Y:S01]  /*0110*/  LDC.64 R2, c[0x0][0x3e0] ;  /* 0x0000f800ff027b82 */ /* 0x000e220000000a00 */
[----:B------:R-:W1:Y:S01]  /*0120*/  LDCU.64 UR4, c[0x0][0x3e8] ;  /* 0x00007d00ff0477ac */ /* 0x000e620008000a00 */
[----:B0-----:R-:W-:-:S05]  /*0130*/  IMAD.WIDE.U32 R2, R9, 0x4, R2 ;  /* 0x0000000409027825 */ /* 0x001fca00078e0002 */
[----:B------:R-:W2:Y:S01]  /*0140*/  LDG.E R64, desc[UR8][R2.64] ;  /* 0x0000000802407981 */ /* 0x000ea2000c1e1900 */
[----:B-1----:R-:W-:-:S04]  /*0150*/  UISETP.NE.U32.AND UP0, UPT, UR4, URZ, UPT ;  /* 0x000000ff0400728c */ /* 0x002fc8000bf05070 */
[----:B------:R-:W-:Y:S01]  /*0160*/  UISETP.NE.AND.EX UP0, UPT, UR5, URZ, UPT, UP0 ;  /* 0x000000ff0500728c */ /* 0x000fe2000bf05300 */
[--C-:B--2---:R-:W-:Y:S01]  /*0170*/  IMAD R0, R9, 0x80, R64.reuse ;  /* 0x0000008009007824 */ /* 0x104fe200078e0240 */
[----:B------:R-:W-:-:S04]  /*0180*/  SHF.R.S32.HI R65, RZ, 0x1f, R64 ;  /* 0x0000001fff417819 */ /* 0x000fc80000011440 */
[----:B------:R-:W-:-:S04]  /*0190*/  SHF.R.S32.HI R7, RZ, 0x1f, R0 ;  /* 0x0000001fff077819 */ /* 0x000fc80000011400 */
[----:B------:R-:W-:-:S04]  /*01a0*/  LEA.HI R7, R7, R0, RZ, 0x7 ;  /* 0x0000000007077211 */ /* 0x000fc800078f38ff */
[----:B------:R-:W-:-:S04]  /*01b0*/  SHF.L.U32 R7, R7, 0x7, RZ ;  /* 0x0000000707077819 */ /* 0x000fc800000006ff */
[----:B------:R-:W-:-:S04]  /*01c0*/  LOP3.LUT R6, R7, 0xffffc000, RZ, 0xc0, !PT ;  /* 0xffffc00007067812 */ /* 0x000fc800078ec0ff */
[----:B------:R-:W-:Y:S01]  /*01d0*/  SHF.R.S32.HI R7, RZ, 0x1f, R6 ;  /* 0x0000001fff077819 */ /* 0x000fe20000011406 */
[----:B------:R-:W-:Y:S06]  /*01e0*/  BRA.U !UP0, `(.L_x_86) ;  /* 0x0000000108107547 */ /* 0x000fec000b800000 */
.L_x_85:
[----:B------:R-:W0:Y:S02]  /*01f0*/  LDC.64 R2, c[0x0][0x3e8] ;  /* 0x0000fa00ff027b82 */ /* 0x000e240000000a00 */
[----:B0-----:R-:W-:-:S05]  /*0200*/  IMAD.WIDE.U32 R2, R9, 0x4, R2 ;  /* 0x0000000409027825 */ /* 0x001fca00078e0002 */
[----:B------:R0:W5:Y:S01]  /*0210*/  LDG.E R59, desc[UR8][R2.64] ;  /* 0x00000008023b7981 */ /* 0x000162000c1e1900 */
[----:B------:R-:W-:Y:S05]  /*0220*/  BRA `(.L_x_84) ;  /* 0x0000000000087947 */ /* 0x000fea0003800000 */
.L_x_86:
[----:B------:R-:W2:Y:S02]  /*0230*/  LDG.E R3, desc[UR8][R2.64+0x4] ;  /* 0x0000040802037981 */ /* 0x000ea4000c1e1900 */
[----:B--2---:R-:W-:-:S07]  /*0240*/  IMAD.IADD R59, R3, 0x1, -R64 ;  /* 0x00000001033b7824 */ /* 0x004fce00078e0a40 */
.L_x_84:
[----:B------:R-:W-:Y:S01]  /*0250*/  IMAD.SHL.U32 R4, R5, 0x80, RZ ;  /* 0x0000008005047824 */ /* 0x000fe200078e00ff */
[----:B------:R-:W-:-:S04]  /*0260*/  ISETP.NE.AND.EX P0, PT, R11, RZ, PT, P0 ;  /* 0x000000ff0b00720c */ /* 0x000fc80003f05300 */
[----:B-----5:R-:W-:-:S13]  /*0270*/  ISETP.GT.AND P2, PT, R59, R4, PT ;  /* 0x000000043b00720c */ /* 0x020fda0003f44270 */
[----:B------:R-:W-:Y:S05]  /*0280*/  @!P2 EXIT P0 ;  /* 0x000000000000a94d */ /* 0x000fea0000000000 */
[----:B0-----:R-:W0:Y:S01]  /*0290*/  S2R R2, SR_CTAID.Y ;  /* 0x0000000000027919 */ /* 0x001e220000002600 */
[----:B------:R-:W0:Y:S01]  /*02a0*/  LDC.64 R10, c[0x0][0x398] ;  /* 0x0000e600ff0a7b82 */ /* 0x000e220000000a00 */
[----:B------:R-:W-:Y:S01]  /*02b0*/  LEA R6, P0, R5, R6, 0xe ;  /* 0x0000000605067211 */ /* 0x000fe200078070ff */
[----:B------:R-:W-:Y:S01]  /*02c0*/  BSSY.RECONVERGENT B0, `(.L_x_87) ;  /* 0x0000024000007945 */ /* 0x000fe20003800200 */
[----:B------:R-:W1:Y:S01]  /*02d0*/  S2R R0, SR_TID.X ;  /* 0x0000000000007919 */ /* 0x000e620000002100 */
[----:B------:R-:W-:Y:S02]  /*02e0*/  SEL R3, R9, RZ, !P1 ;  /* 0x000000ff09037207 */ /* 0x000fe40004800000 */
[----:B------:R-:W-:Y:S01]  /*02f0*/  IADD3.X R7, PT, PT, RZ, R7, RZ, P0, !PT ;  /* 0x00000007ff077210 */ /* 0x000fe200007fe4ff */
[----:B------:R-:W2:Y:S01]  /*0300*/  S2R R17, SR_CgaCtaId ;  /* 0x0000000000117919 */ /* 0x000ea20000008800 */
[----:B------:R-:W3:Y:S08]  /*0310*/  LDC.64 R12, c[0x0][0x3a0] ;  /* 0x0000e800ff0c7b82 */ /* 0x000ef00000000a00 */
[----:B------:R-:W4:Y:S01]  /*0320*/  LDC.64 R14, c[0x0][0x380] ;  /* 0x0000e000ff0e7b82 */ /* 0x000f220000000a00 */
[----:B0-----:R-:W-:Y:S01]  /*0330*/  IMAD.WIDE.U32 R6, R2, R10, R6 ;  /* 0x0000000a02067225 */ /* 0x001fe200078e0006 */
[----:B-1----:R-:W-:-:S03]  /*0340*/  ISETP.NE.AND P0, PT, R0, RZ, PT ;  /* 0x000000ff0000720c */ /* 0x002fc60003f05270 */
[----:B------:R-:W-:Y:S02]  /*0350*/  IMAD R7, R2, R11, R7 ;  /* 0x0000000b02077224 */ /* 0x000fe400078e0207 */
        /* <DEDUP_REMOVED lines=21> */
.L_x_89:
[----:B------:R-:W-:Y:S01]  /*04b0*/  @P0 ELECT P1, URZ, PT ;  /* 0x0000000000ff082f */ /* 0x000fe20003820000 */
[----:B------:R1:W-:-:S12]  /*04c0*/  UBLKCP.S.G [UR6], [UR4], UR10 ;  /* 0x00000006040073ba */ /* 0x0003d8000800020a */
[----:B------:R-:W-:Y:S02]  /*04d0*/  @P1 PLOP3.LUT P0, PT, P1, PT, PT, 0x8, 0x80 ;  /* 0x000000000080181c */ /* 0x000fe40000f0e170 */
[----:B------:R-:W-:-:S11]  /*04e0*/  PLOP3.LUT P1, PT, PT, PT, PT, 0x8, 0x80 ;  /* 0x000000000080781c */ /* 0x000fd60003f2e170 */
[----:B-1----:R-:W-:Y:S05]  /*04f0*/  @P0 BRA.U.ANY `(.L_x_89) ;  /* 0xfffffffd00ec0947 */ /* 0x002fea000393ffff */
.L_x_88:
[----:B------:R-:W-:Y:S05]  /*0500*/  BSYNC.RECONVERGENT B0 ;  /* 0x0000000000007941 */ /* 0x000fea0003800200 */
.L_x_87:
[----:B------:R-:W-:Y:S01]  /*0510*/  BAR.SYNC.DEFER_BLOCKING 0x0 ;  /* 0x0000000000007b1d */ /* 0x000fe20000010000 */
[----:B0-----:R-:W-:Y:S02]  /*0520*/  MOV R6, 0x400 ;  /* 0x0000040000067802 */ /* 0x001fe40000000f00 */
[----:B------:R-:W-:Y:S02]  /*0530*/  SHF.L.U32 R7, RZ, 0x1f, RZ ;  /* 0x0000001fff077819 */ /* 0x000fe400000006ff */
[----:B------:R-:W-:-:S07]  /*0540*/  LEA R6, R17, R6, 0x18 ;  /* 0x0000000611067211 */ /* 0x000fce00078ec0ff */
.L_x_90:
[----:B0-----:R0:W1:Y:S02]  /*0550*/  SYNCS.PHASECHK.TRANS64.TRYWAIT P0, [R6+URZ+0x18000], R7 ;  /* 0x01800007060075a7 */ /* 0x00106400080011ff */
[----:B-1----:R-:W-:Y:S05]  /*0560*/  @!P0 NANOSLEEP.SYNCS 0x989680 ;  /* 0x009896800000895d */ /* 0x002fea0003900000 */
[----:B------:R-:W1:Y:S02]  /*0570*/  @!P0 SYNCS.PHASECHK.TRANS64 P0, [R6+URZ+0x18000], R7 ;  /* 0x01800007060085a7 */ /* 0x000e6400080010ff */
[----:B-1----:R-:W-:Y:S05]  /*0580*/  @!P0 BRA `(.L_x_90) ;  /* 0xfffffffc00f08947 */ /* 0x002fea000383ffff */
[C---:B------:R-:W-:Y:S01]  /*0590*/  IMAD.SHL.U32 R8, R0.reuse, 0x10, RZ ;  /* 0x0000001000087824 */ /* 0x040fe200078e00ff */
[C---:B0-----:R-:W-:Y:S01]  /*05a0*/  SHF.L.U32 R7, R0.reuse, 0x8, RZ ;  /* 0x0000000800077819 */ /* 0x041fe200000006ff */
[C---:B------:R-:W-:Y:S01]  /*05b0*/  IMAD.SHL.U32 R12, R0.reuse, 0x40, RZ ;  /* 0x00000040000c7824 */ /* 0x040fe200078e00ff */
[----:B------:R-:W-:Y:S01]  /*05c0*/  SHF.L.U32 R13, R0, 0xa, RZ ;  /* 0x0000000a000d7819 */ /* 0x000fe200000006ff */
[----:B------:R-:W0:Y:S01]  /*05d0*/  LDCU UR4, c[0x0][0x3d8] ;  /* 0x00007b00ff0477ac */ /* 0x000e220008000800 */
[----:B------:R-:W-:Y:S01]  /*05e0*/  LOP3.LUT R8, R8, 0x7f0, RZ, 0xc0, !PT ;  /* 0x000007f008087812 */ /* 0x000fe200078ec0ff */
[----:B------:R-:W-:Y:S01]  /*05f0*/  IMAD.SHL.U32 R44, R0, 0x4, RZ ;  /* 0x00000004002c7824 */ /* 0x000fe200078e00ff */
[----:B------:R-:W-:Y:S01]  /*0600*/  LOP3.LUT R40, R12, 0x1c0, RZ, 0xc0, !PT ;  /* 0x000001c00c287812 */ /* 0x000fe200078ec0ff */
[----:B------:R-:W1:Y:S01]  /*0610*/  LDCU.64 UR6, c[0x0][0x3c8] ;  /* 0x00007900ff0677ac */ /* 0x000e620008000a00 */
[----:B------:R-:W-:Y:S01]  /*0620*/  LOP3.LUT R7, R8, 0x38000, R7, 0xf8, !PT ;  /* 0x0003800008077812 */ /* 0x000fe200078ef807 */
[----:B------:R-:W-:Y:S01]  /*0630*/  BSSY.RECONVERGENT B0, `(.L_x_91) ;  /* 0x00000bd000007945 */ /* 0x000fe20003800200 */
[----:B------:R-:W-:Y:S01]  /*0640*/  LOP3.LUT R42, R12, 0x200, RZ, 0xc0, !PT ;  /* 0x000002000c2a7812 */ /* 0x000fe200078ec0ff */
[----:B------:R-:W2:Y:S01]  /*0650*/  LDCU.64 UR10, c[0x0][0x3d0] ;  /* 0x00007a00ff0a77ac */ /* 0x000ea20008000a00 */
[----:B------:R-:W-:Y:S01]  /*0660*/  LOP3.LUT R45, R13, 0x2000, RZ, 0xc0, !PT ;  /* 0x000020000d2d7812 */ /* 0x000fe200078ec0ff */
[----:B------:R-:W-:Y:S01]  /*0670*/  IMAD.IADD R56, R6, 0x1, R7 ;  /* 0x0000000106387824 */ /* 0x000fe200078e0207 */
[----:B------:R-:W-:Y:S01]  /*0680*/  SHF.R.U32.HI R41, RZ, 0x1, R0 ;  /* 0x00000001ff297819 */ /* 0x000fe20000011600 */
[----:B------:R-:W-:Y:S01]  /*0690*/  IMAD.SHL.U32 R7, R0, 0x8, RZ ;  /* 0x0000000800077824 */ /* 0x000fe200078e00ff */
[----:B------:R-:W-:-:S02]  /*06a0*/  LOP3.LUT R46, R44, 0x1c0, RZ, 0xc0, !PT ;  /* 0x000001c02c2e7812 */ /* 0x000fc400078ec0ff */
[----:B------:R-:W0:Y:S01]  /*06b0*/  LDS.128 R24, [R56+0x1800] ;  /* 0x0018000038187984 */ /* 0x000e220000000c00 */
[----:B------:R-:W-:Y:S02]  /*06c0*/  SHF.L.U32 R43, R0, 0x5, RZ ;  /* 0x00000005002b7819 */ /* 0x000fe400000006ff */
[--C-:B------:R-:W-:Y:S01]  /*06d0*/  LOP3.LUT R40, R40, 0x8, R41.reuse, 0xf8, !PT ;  /* 0x0000000828287812 */ /* 0x100fe200078ef829 */
[----:B------:R-:W3:Y:S01]  /*06e0*/  LDS.128 R8, [R56] ;  /* 0x0000000038087984 */ /* 0x000ee20000000c00 */
[----:B------:R-:W-:Y:S02]  /*06f0*/  LOP3.LUT R46, R46, 0x38, R41, 0xf8, !PT ;  /* 0x000000382e2e7812 */ /* 0x000fe400078ef829 */
[----:B------:R-:W-:Y:S01]  /*0700*/  LOP3.LUT R43, R42, 0x7c00, R43, 0xf8, !PT ;  /* 0x00007c002a2b7812 */ /* 0x000fe200078ef82b */
[----:B------:R-:W4:Y:S01]  /*0710*/  LDS.128 R20, [R56+0x1000] ;  /* 0x0010000038147984 */ /* 0x000f220000000c00 */
[--C-:B------:R-:W-:Y:S02]  /*0720*/  LOP3.LUT R40, R40, 0x38, R7.reuse, 0x78, !PT ;  /* 0x0000003828287812 */ /* 0x100fe400078e7807 */
[----:B------:R-:W-:Y:S01]  /*0730*/  LOP3.LUT R45, R45, 0xe00, R44, 0xf8, !PT ;  /* 0x00000e002d2d7812 */ /* 0x000fe200078ef82c */
[----:B------:R-:W5:Y:S01]  /*0740*/  LDS.128 R28, [R56+0x2000] ;  /* 0x00200000381c7984 */ /* 0x000f620000000c00 */
[----:B------:R-:W-:-:S02]  /*0750*/  LOP3.LUT R46, R46, 0x38, R7, 0x78, !PT ;  /* 0x000000382e2e7812 */ /* 0x000fc400078e7807 */
[----:B------:R-:W-:Y:S01]  /*0760*/  LOP3.LUT R55, R43, R40, RZ, 0xfc, !PT ;  /* 0x000000282b377212 */ /* 0x000fe200078efcff */
[----:B------:R-:W1:Y:S01]  /*0770*/  LDS.128 R32, [R56+0x2800] ;  /* 0x0028000038207984 */ /* 0x000e620000000c00 */
[----:B------:R-:W-:Y:S02]  /*0780*/  LOP3.LUT R57, R45, R46, RZ, 0xfc, !PT ;  /* 0x0000002e2d397212 */ /* 0x000fe400078efcff */
[----:B------:R-:W-:Y:S01]  /*0790*/  R2P PR, R0, 0x6 ;  /* 0x0000000600007804 */ /* 0x000fe20000000000 */
[----:B------:R-:W2:Y:S01]  /*07a0*/  LDS.128 R36, [R56+0x3000] ;  /* 0x0030000038247984 */ /* 0x000ea20000000c00 */
[----:B------:R-:W-:-:S03]  /*07b0*/  VIADDMNMX R59, R59, -R4, 0x80, PT ;  /* 0x000000803b3b7446 */ /* 0x000fc60003800904 */
[----:B------:R-:W2:Y:S04]  /*07c0*/  LDS.128 R12, [R56+0x3800] ;  /* 0x00380000380c7984 */ /* 0x000ea80000000c00 */
[----:B------:R-:W2:Y:S01]  /*07d0*/  LDS.128 R16, [R56+0x800] ;  /* 0x0008000038107984 */ /* 0x000ea20000000c00 */
[----:B0-----:R-:W-:Y:S01]  /*07e0*/  FMUL.FTZ R24, R24, UR4 ;  /* 0x0000000418187c20 */ /* 0x001fe20008410000 */
[----:B------:R-:W-:Y:S01]  /*07f0*/  FMUL.FTZ R25, R25, UR4 ;  /* 0x0000000419197c20 */ /* 0x000fe20008410000 */
[----:B------:R-:W-:Y:S01]  /*0800*/  FMUL.FTZ R40, R26, UR4 ;  /* 0x000000041a287c20 */ /* 0x000fe20008410000 */
[----:B------:R-:W-:Y:S01]  /*0810*/  FMUL.FTZ R41, R27, UR4 ;  /* 0x000000041b297c20 */ /* 0x000fe20008410000 */
[----:B---3--:R-:W-:Y:S01]  /*0820*/  FMUL.FTZ R74, R8, UR4 ;  /* 0x00000004084a7c20 */ /* 0x008fe20008410000 */
[----:B------:R-:W-:Y:S01]  /*0830*/  FMUL.FTZ R75, R9, UR4 ;  /* 0x00000004094b7c20 */ /* 0x000fe20008410000 */
[----:B------:R-:W-:Y:S01]  /*0840*/  FMUL.FTZ R60, R10, UR4 ;  /* 0x000000040a3c7c20 */ /* 0x000fe20008410000 */
[----:B------:R-:W-:Y:S01]  /*0850*/  FMUL.FTZ R70, R11, UR4 ;  /* 0x000000040b467c20 */ /* 0x000fe20008410000 */
[----:B----4-:R-:W-:Y:S01]  /*0860*/  FMUL.FTZ R47, R20, UR4 ;  /* 0x00000004142f7c20 */ /* 0x010fe20008410000 */
[----:B------:R-:W-:Y:S01]  /*0870*/  FMUL.FTZ R58, R21, UR4 ;  /* 0x00000004153a7c20 */ /* 0x000fe20008410000 */
[----:B------:R-:W-:Y:S01]  /*0880*/  FMUL.FTZ R50, R22, UR4 ;  /* 0x0000000416327c20 */ /* 0x000fe20008410000 */
[----:B------:R-:W-:Y:S01]  /*0890*/  FMUL.FTZ R63, R23, UR4 ;  /* 0x00000004173f7c20 */ /* 0x000fe20008410000 */
[----:B-----5:R-:W-:Y:S01]  /*08a0*/  FMUL.FTZ R46, R28, UR4 ;  /* 0x000000041c2e7c20 */ /* 0x020fe20008410000 */
[----:B------:R-:W-:Y:S01]  /*08b0*/  FMUL.FTZ R51, R29, UR4 ;  /* 0x000000041d337c20 */ /* 0x000fe20008410000 */
[----:B------:R-:W-:Y:S01]  /*08c0*/  FMUL.FTZ R48, R30, UR4 ;  /* 0x000000041e307c20 */ /* 0x000fe20008410000 */
[----:B------:R-:W-:Y:S01]  /*08d0*/  FMUL.FTZ R61, R31, UR4 ;  /* 0x000000041f3d7c20 */ /* 0x000fe20008410000 */
[----:B-1----:R-:W-:Y:S01]  /*08e0*/  FMUL.FTZ R42, R32, UR4 ;  /* 0x00000004202a7c20 */ /* 0x002fe20008410000 */
[----:B------:R-:W-:Y:S01]  /*08f0*/  FMUL.FTZ R45, R33, UR4 ;  /* 0x00000004212d7c20 */ /* 0x000fe20008410000 */
[----:B------:R-:W-:Y:S01]  /*0900*/  FMUL.FTZ R43, R34, UR4 ;  /* 0x00000004222b7c20 */ /* 0x000fe20008410000 */
[----:B------:R-:W-:Y:S01]  /*0910*/  FMUL.FTZ R44, R35, UR4 ;  /* 0x00000004232c7c20 */ /* 0x000fe20008410000 */
[----:B--2---:R-:W-:Y:S01]  /*0920*/  FMUL.FTZ R52, R36, UR4 ;  /* 0x0000000424347c20 */ /* 0x004fe20008410000 */
[----:B------:R-:W-:Y:S01]  /*0930*/  FMUL.FTZ R49, R37, UR4 ;  /* 0x0000000425317c20 */ /* 0x000fe20008410000 */
[----:B------:R-:W0:Y:S01]  /*0940*/  LDS.128 R8, [R56+0x4000] ;  /* 0x0040000038087984 */ /* 0x000e220000000c00 */
[----:B------:R-:W-:Y:S01]  /*0950*/  F2FP.BF16.F32.PACK_AB R30, R25, R24 ;  /* 0x00000018191e723e */ /* 0x000fe200000010ff */
[----:B------:R-:W-:Y:S01]  /*0960*/  FMUL.FTZ R54, R12, UR4 ;  /* 0x000000040c367c20 */ /* 0x000fe20008410000 */
[----:B------:R-:W-:Y:S01]  /*0970*/  FMUL.FTZ R67, R13, UR4 ;  /* 0x000000040d437c20 */ /* 0x000fe20008410000 */
[----:B------:R-:W-:Y:S01]  /*0980*/  FMUL.FTZ R62, R14, UR4 ;  /* 0x000000040e3e7c20 */ /* 0x000fe20008410000 */
[----:B------:R-:W-:Y:S01]  /*0990*/  FMUL.FTZ R69, R15, UR4 ;  /* 0x000000040f457c20 */ /* 0x000fe20008410000 */
[----:B------:R-:W-:Y:S01]  /*09a0*/  FMUL.FTZ R53, R38, UR4 ;  /* 0x0000000426357c20 */ /* 0x000fe20008410000 */
[----:B------:R-:W1:Y:S01]  /*09b0*/  LDS.128 R12, [R56+0x4800] ;  /* 0x00480000380c7984 */ /* 0x000e620000000c00 */
[----:B------:R-:W-:Y:S01]  /*09c0*/  FMUL.FTZ R66, R39, UR4 ;  /* 0x0000000427427c20 */ /* 0x000fe20008410000 */
[----:B------:R-:W-:Y:S01]  /*09d0*/  F2FP.BF16.F32.PACK_AB R31, R41, R40 ;  /* 0x00000028291f723e */ /* 0x000fe200000010ff */
[----:B------:R-:W-:Y:S01]  /*09e0*/  FMUL.FTZ R71, R18, UR4 ;  /* 0x0000000412477c20 */ /* 0x000fe20008410000 */
[----:B------:R-:W2:Y:S01]  /*09f0*/  LDS.128 R20, [R56+0x5000] ;  /* 0x0050000038147984 */ /* 0x000ea20000000c00 */
[----:B------:R-:W-:Y:S01]  /*0a00*/  F2FP.BF16.F32.PACK_AB R28, R58, R47 ;  /* 0x0000002f3a1c723e */ /* 0x000fe200000010ff */
[----:B------:R-:W-:Y:S01]  /*0a10*/  FMUL.FTZ R72, R19, UR4 ;  /* 0x0000000413487c20 */ /* 0x000fe20008410000 */
[----:B------:R-:W-:Y:S01]  /*0a20*/  F2FP.BF16.F32.PACK_AB R29, R63, R50 ;  /* 0x000000323f1d723e */ /* 0x000fe200000010ff */
[----:B------:R-:W3:Y:S01]  /*0a30*/  LDS.128 R24, [R56+0x5800] ;  /* 0x0058000038187984 */ /* 0x000ee20000000c00 */
[----:B------:R-:W-:Y:S01]  /*0a40*/  F2FP.BF16.F32.PACK_AB R40, R51, R46 ;  /* 0x0000002e3328723e */ /* 0x000fe200000010ff */
[----:B------:R-:W-:Y:S01]  /*0a50*/  FMUL.FTZ R68, R16, UR4 ;  /* 0x0000000410447c20 */ /* 0x000fe20008410000 */
[----:B------:R-:W-:Y:S01]  /*0a60*/  F2FP.BF16.F32.PACK_AB R41, R61, R48 ;  /* 0x000000303d29723e */ /* 0x000fe200000010ff */
[----:B------:R-:W4:Y:S01]  /*0a70*/  LDS.128 R32, [R56+0x6000] ;  /* 0x0060000038207984 */ /* 0x000f220000000c00 */
[----:B------:R-:W-:Y:S01]  /*0a80*/  F2FP.BF16.F32.PACK_AB R42, R45, R42 ;  /* 0x0000002a2d2a723e */ /* 0x000fe200000010ff */
[----:B------:R-:W-:Y:S01]  /*0a90*/  FMUL.FTZ R73, R17, UR4 ;  /* 0x0000000411497c20 */ /* 0x000fe20008410000 */
[----:B------:R-:W-:Y:S01]  /*0aa0*/  F2FP.BF16.F32.PACK_AB R43, R44, R43 ;  /* 0x0000002b2c2b723e */ /* 0x000fe200000010ff */
[----:B------:R-:W5:Y:S01]  /*0ab0*/  LDS.128 R36, [R56+0x6800] ;  /* 0x0068000038247984 */ /* 0x000f620000000c00 */
[----:B------:R-:W-:Y:S01]  /*0ac0*/  F2FP.BF16.F32.PACK_AB R52, R49, R52 ;  /* 0x000000343134723e */ /* 0x000fe200000010ff */
[----:B------:R-:W-:Y:S01]  /*0ad0*/  VIADD R58, R6, 0x10000 ;  /* 0x00010000063a7836 */ /* 0x000fe20000000000 */
[----:B------:R-:W-:Y:S01]  /*0ae0*/  F2FP.BF16.F32.PACK_AB R19, R72, R71 ;  /* 0x000000474813723e */ /* 0x000fe200000010ff */
[----:B------:R-:W5:Y:S01]  /*0af0*/  LDS.128 R44, [R56+0x7000] ;  /* 0x00700000382c7984 */ /* 0x000f620000000c00 */
[----:B------:R-:W-:Y:S01]  /*0b00*/  IMAD.MOV.U32 R71, RZ, RZ, 0x20 ;  /* 0x00000020ff477424 */ /* 0x000fe200078e00ff */
[----:B------:R-:W-:Y:S01]  /*0b10*/  F2FP.BF16.F32.PACK_AB R18, R73, R68 ;  /* 0x000000444912723e */ /* 0x000fe200000010ff */
[C---:B------:R-:W-:Y:S01]  /*0b20*/  IMAD R61, R55.reuse, 0x2, R6 ;  /* 0x00000002373d7824 */ /* 0x040fe200078e0206 */
[----:B------:R-:W5:Y:S01]  /*0b30*/  LDS.128 R48, [R56+0x7800] ;  /* 0x0078000038307984 */ /* 0x000f620000000c00 */
[----:B------:R-:W-:-:S02]  /*0b40*/  LEA R68, R55, R58, 0x1 ;  /* 0x0000003a37447211 */ /* 0x000fc400078e08ff */
[----:B------:R-:W-:Y:S02]  /*0b50*/  SEL R71, R71, 0xffffffe0, !P1 ;  /* 0xffffffe047477807 */ /* 0x000fe40004800000 */
[----:B------:R-:W-:Y:S02]  /*0b60*/  F2FP.BF16.F32.PACK_AB R16, R75, R74 ;  /* 0x0000004a4b10723e */ /* 0x000fe400000010ff */
[----:B------:R-:W-:Y:S01]  /*0b70*/  F2FP.BF16.F32.PACK_AB R17, R70, R60 ;  /* 0x0000003c4611723e */ /* 0x000fe200000010ff */
[----:B------:R-:W-:Y:S02]  /*0b80*/  IMAD.IADD R63, R71, 0x1, R68 ;  /* 0x00000001473f7824 */ /* 0x000fe400078e0244 */
[----:B0-----:R-:W-:Y:S01]  /*0b90*/  FMUL.FTZ R8, R8, UR4 ;  /* 0x0000000408087c20 */ /* 0x001fe20008410000 */
[C---:B------:R-:W-:Y:S02]  /*0ba0*/  VIADD R60, R68.reuse, 0x40 ;  /* 0x00000040443c7836 */ /* 0x040fe40000000000 */
[----:B------:R-:W-:Y:S01]  /*0bb0*/  FMUL.FTZ R9, R9, UR4 ;  /* 0x0000000409097c20 */ /* 0x000fe20008410000 */
[----:B------:R-:W-:Y:S01]  /*0bc0*/  @P2 IADD3 R60, PT, PT, R68, -0x40, RZ ;  /* 0xffffffc0443c2810 */ /* 0x000fe20007ffe0ff */
[----:B------:R-:W-:Y:S01]  /*0bd0*/  FMUL.FTZ R10, R10, UR4 ;  /* 0x000000040a0a7c20 */ /* 0x000fe20008410000 */
[----:B------:R-:W-:Y:S01]  /*0be0*/  FMUL.FTZ R11, R11, UR4 ;  /* 0x000000040b0b7c20 */ /* 0x000fe20008410000 */
[----:B------:R0:W-:Y:S01]  /*0bf0*/  STSM.16.M88.4 [R61+0x10000], R16 ;  /* 0x010000103d007844 */ /* 0x0001e20000000200 */
[----:B-1----:R-:W-:Y:S01]  /*0c00*/  FMUL.FTZ R12, R12, UR4 ;  /* 0x000000040c0c7c20 */ /* 0x002fe20008410000 */
[----:B------:R-:W-:Y:S01]  /*0c10*/  FMUL.FTZ R13, R13, UR4 ;  /* 0x000000040d0d7c20 */ /* 0x000fe20008410000 */
[----:B------:R-:W-:Y:S01]  /*0c20*/  FMUL.FTZ R14, R14, UR4 ;  /* 0x000000040e0e7c20 */ /* 0x000fe20008410000 */
[----:B------:R-:W-:Y:S01]  /*0c30*/  FMUL.FTZ R15, R15, UR4 ;  /* 0x000000040f0f7c20 */ /* 0x000fe20008410000 */
[----:B------:R1:W-:Y:S01]  /*0c40*/  STSM.16.M88.4 [R63], R28 ;  /* 0x0000001c3f007844 */ /* 0x0003e20000000200 */
[----:B--2---:R-:W-:Y:S01]  /*0c50*/  FMUL.FTZ R20, R20, UR4 ;  /* 0x0000000414147c20 */ /* 0x004fe20008410000 */
        /* <DEDUP_REMOVED lines=8> */
[----:B------:R-:W-:Y:S01]  /*0ce0*/  F2FP.BF16.F32.PACK_AB R55, R69, R62 ;  /* 0x0000003e4537723e */ /* 0x000fe200000010ff */
[----:B0-----:R-:W-:Y:S01]  /*0cf0*/  FMUL.FTZ R17, R34, UR4 ;  /* 0x0000000422117c20 */ /* 0x001fe20008410000 */
[----:B------:R-:W-:Y:S01]  /*0d00*/  FMUL.FTZ R18, R35, UR4 ;  /* 0x0000000423127c20 */ /* 0x000fe20008410000 */
[----:B------:R-:W-:Y:S01]  /*0d10*/  FMUL.FTZ R16, R32, UR4 ;  /* 0x0000000420107c20 */ /* 0x000fe20008410000 */
[----:B-----5:R-:W-:Y:S01]  /*0d20*/  FMUL.FTZ R36, R36, UR4 ;  /* 0x0000000424247c20 */ /* 0x020fe20008410000 */
[----:B------:R-:W-:Y:S01]  /*0d30*/  FMUL.FTZ R37, R37, UR4 ;  /* 0x0000000425257c20 */ /* 0x000fe20008410000 */
[----:B------:R-:W-:Y:S01]  /*0d40*/  FMUL.FTZ R19, R38, UR4 ;  /* 0x0000000426137c20 */ /* 0x000fe20008410000 */
[----:B-1----:R-:W-:Y:S01]  /*0d50*/  FMUL.FTZ R28, R39, UR4 ;  /* 0x00000004271c7c20 */ /* 0x002fe20008410000 */
[----:B------:R-:W-:Y:S01]  /*0d60*/  FMUL.FTZ R44, R44, UR4 ;  /* 0x000000042c2c7c20 */ /* 0x000fe20008410000 */
[----:B------:R-:W-:Y:S01]  /*0d70*/  FMUL.FTZ R45, R45, UR4 ;  /* 0x000000042d2d7c20 */ /* 0x000fe20008410000 */
[----:B------:R-:W-:Y:S01]  /*0d80*/  FMUL.FTZ R46, R46, UR4 ;  /* 0x000000042e2e7c20 */ /* 0x000fe20008410000 */
[----:B------:R-:W-:Y:S01]  /*0d90*/  FMUL.FTZ R47, R47, UR4 ;  /* 0x000000042f2f7c20 */ /* 0x000fe20008410000 */
[----:B------:R-:W-:Y:S01]  /*0da0*/  FMUL.FTZ R48, R48, UR4 ;  /* 0x0000000430307c20 */ /* 0x000fe20008410000 */
[----:B------:R-:W-:Y:S01]  /*0db0*/  FMUL.FTZ R49, R49, UR4 ;  /* 0x0000000431317c20 */ /* 0x000fe20008410000 */
[----:B------:R-:W-:Y:S01]  /*0dc0*/  FMUL.FTZ R50, R50, UR4 ;  /* 0x0000000432327c20 */ /* 0x000fe20008410000 */
[----:B------:R-:W-:Y:S01]  /*0dd0*/  FMUL.FTZ R51, R51, UR4 ;  /* 0x0000000433337c20 */ /* 0x000fe20008410000 */
[----:B------:R-:W-:Y:S01]  /*0de0*/  F2FP.BF16.F32.PACK_AB R8, R9, R8 ;  /* 0x000000080908723e */ /* 0x000fe200000010ff */
[----:B------:R-:W-:Y:S01]  /*0df0*/  IMAD.IADD R62, R71, 0x1, R60 ;  /* 0x00000001473e7824 */ /* 0x000fe200078e023c */
[----:B------:R-:W-:Y:S01]  /*0e00*/  F2FP.BF16.F32.PACK_AB R53, R66, R53 ;  /* 0x000000354235723e */ /* 0x000fe200000010ff */
[----:B------:R-:W-:Y:S01]  /*0e10*/  STSM.16.M88.4 [R60], R40 ;  /* 0x000000283c007844 */ /* 0x000fe20000000200 */
[----:B------:R-:W-:Y:S01]  /*0e20*/  F2FP.BF16.F32.PACK_AB R54, R67, R54 ;  /* 0x000000364336723e */ /* 0x000fe200000010ff */
[----:B------:R-:W0:Y:S01]  /*0e30*/  LDCU UR4, c[0x0][0x3b4] ;  /* 0x00007680ff0477ac */ /* 0x000e220008000800 */
[----:B------:R-:W-:Y:S01]  /*0e40*/  F2FP.BF16.F32.PACK_AB R9, R11, R10 ;  /* 0x0000000a0b09723e */ /* 0x000fe200000010ff */
[----:B------:R-:W-:Y:S01]  /*0e50*/  IMAD.MOV.U32 R29, RZ, RZ, RZ ;  /* 0x000000ffff1d7224 */ /* 0x000fe200078e00ff */
[----:B------:R-:W-:Y:S01]  /*0e60*/  F2FP.BF16.F32.PACK_AB R10, R13, R12 ;  /* 0x0000000c0d0a723e */ /* 0x000fe200000010ff */
[----:B------:R-:W-:Y:S01]  /*0e70*/  STSM.16.M88.4 [R62], R52 ;  /* 0x000000343e007844 */ /* 0x000fe20000000200 */
[----:B------:R-:W-:-:S02]  /*0e80*/  F2FP.BF16.F32.PACK_AB R11, R15, R14 ;  /* 0x0000000e0f0b723e */ /* 0x000fc400000010ff */
[----:B------:R-:W-:Y:S02]  /*0e90*/  F2FP.BF16.F32.PACK_AB R12, R21, R20 ;  /* 0x00000014150c723e */ /* 0x000fe400000010ff */
[----:B------:R-:W-:Y:S01]  /*0ea0*/  F2FP.BF16.F32.PACK_AB R13, R23, R22 ;  /* 0x00000016170d723e */ /* 0x000fe200000010ff */
[----:B------:R-:W-:Y:S01]  /*0eb0*/  STSM.16.M88.4 [R61+0x14000], R8 ;  /* 0x014000083d007844 */ /* 0x000fe20000000200 */
[----:B------:R-:W-:Y:S02]  /*0ec0*/  F2FP.BF16.F32.PACK_AB R14, R25, R24 ;  /* 0x00000018190e723e */ /* 0x000fe400000010ff */
[----:B------:R-:W-:Y:S02]  /*0ed0*/  F2FP.BF16.F32.PACK_AB R15, R27, R26 ;  /* 0x0000001a1b0f723e */ /* 0x000fe400000010ff */
[----:B------:R-:W-:Y:S02]  /*0ee0*/  F2FP.BF16.F32.PACK_AB R17, R18, R17 ;  /* 0x000000111211723e */ /* 0x000fe400000010ff */
[----:B------:R-:W-:Y:S01]  /*0ef0*/  F2FP.BF16.F32.PACK_AB R16, R33, R16 ;  /* 0x000000102110723e */ /* 0x000fe200000010ff */
[----:B------:R1:W-:Y:S01]  /*0f00*/  STSM.16.M88.4 [R63+0x4000], R12 ;  /* 0x0040000c3f007844 */ /* 0x0003e20000000200 */
[----:B------:R-:W-:-:S02]  /*0f10*/  F2FP.BF16.F32.PACK_AB R18, R37, R36 ;  /* 0x000000242512723e */ /* 0x000fc400000010ff */
[----:B------:R-:W-:Y:S02]  /*0f20*/  F2FP.BF16.F32.PACK_AB R19, R28, R19 ;  /* 0x000000131c13723e */ /* 0x000fe400000010ff */
[----:B------:R-:W-:Y:S02]  /*0f30*/  F2FP.BF16.F32.PACK_AB R20, R45, R44 ;  /* 0x0000002c2d14723e */ /* 0x000fe400000010ff */
[----:B------:R-:W-:Y:S01]  /*0f40*/  F2FP.BF16.F32.PACK_AB R21, R47, R46 ;  /* 0x0000002e2f15723e */ /* 0x000fe200000010ff */
[----:B------:R2:W-:Y:S01]  /*0f50*/  STSM.16.M88.4 [R60+0x4000], R16 ;  /* 0x004000103c007844 */ /* 0x0005e20000000200 */
[----:B------:R-:W-:Y:S02]  /*0f60*/  F2FP.BF16.F32.PACK_AB R22, R49, R48 ;  /* 0x000000303116723e */ /* 0x000fe400000010ff */
[----:B------:R-:W-:Y:S02]  /*0f70*/  F2FP.BF16.F32.PACK_AB R23, R51, R50 ;  /* 0x000000323317723e */ /* 0x000fe400000010ff */
[----:B------:R-:W-:-:S02]  /*0f80*/  LEA R6, R57, R6, 0x1 ;  /* 0x0000000639067211 */ /* 0x000fc400078e08ff */
[----:B------:R-:W-:Y:S01]  /*0f90*/  SHF.R.U32.HI R31, RZ, 0x4, R0 ;  /* 0x00000004ff1f7819 */ /* 0x000fe20000011600 */
[----:B------:R2:W-:Y:S01]  /*0fa0*/  STSM.16.M88.4 [R62+0x4000], R20 ;  /* 0x004000143e007844 */ /* 0x0005e20000000200 */
[----:B------:R-:W-:Y:S01]  /*0fb0*/  LOP3.LUT R28, R7, 0x78, RZ, 0xc0, !PT ;  /* 0x00000078071c7812 */ /* 0x000fe200078ec0ff */
[----:B-1----:R-:W-:Y:S01]  /*0fc0*/  IMAD R12, R57, 0x2, R58 ;  /* 0x00000002390c7824 */ /* 0x002fe200078e023a */
[----:B------:R-:W-:Y:S01]  /*0fd0*/  BAR.SYNC.DEFER_BLOCKING 0x0 ;  /* 0x0000000000007b1d */ /* 0x000fe20000010000 */
[C---:B------:R-:W-:Y:S01]  /*0fe0*/  IADD3 R8, P1, PT, R31.reuse, R64, RZ ;  /* 0x000000401f087210 */ /* 0x040fe20007f3e0ff */
[C---:B------:R-:W-:Y:S01]  /*0ff0*/  VIADD R4, R31.reuse, 0x20 ;  /* 0x000000201f047836 */ /* 0x040fe20000000000 */
[----:B0-----:R-:W-:Y:S01]  /*1000*/  ISETP.GE.AND P0, PT, R28, UR4, PT ;  /* 0x000000041c007c0c */ /* 0x001fe2000bf06270 */
[----:B------:R-:W-:Y:S01]  /*1010*/  IMAD.WIDE.U32 R10, R2, UR6, R28 ;  /* 0x00000006020a7c25 */ /* 0x000fe2000f8e001c */
[----:B------:R-:W-:Y:S02]  /*1020*/  IADD3.X R9, PT, PT, RZ, R65, RZ, P1, !PT ;  /* 0x00000041ff097210 */ /* 0x000fe40000ffe4ff */
[CC--:B------:R-:W-:Y:S01]  /*1030*/  ISETP.GE.OR P1, PT, R31.reuse, R59.reuse, P0 ;  /* 0x0000003b1f00720c */ /* 0x0c0fe20000726670 */
[C---:B------:R-:W-:Y:S01]  /*1040*/  VIADD R0, R31.reuse, 0x10 ;  /* 0x000000101f007836 */ /* 0x040fe20000000000 */
[----:B------:R-:W-:Y:S01]  /*1050*/  ISETP.GE.OR P5, PT, R4, R59, P0 ;  /* 0x0000003b0400720c */ /* 0x000fe200007a6670 */
[----:B------:R-:W-:Y:S01]  /*1060*/  IMAD R11, R2, UR7, R11 ;  /* 0x00000007020b7c24 */ /* 0x000fe2000f8e020b */
[----:B------:R-:W-:-:S02]  /*1070*/  IADD3 R4, PT, PT, R31, 0x40, RZ ;  /* 0x000000401f047810 */ /* 0x000fc40007ffe0ff */
[-C--:B------:R-:W-:Y:S01]  /*1080*/  ISETP.GE.OR P6, PT, R0, R59.reuse, P0 ;  /* 0x0000003b0000720c */ /* 0x080fe200007c6670 */
[----:B------:R-:W-:Y:S01]  /*1090*/  VIADD R0, R31, 0x30 ;  /* 0x000000301f007836 */ /* 0x000fe20000000000 */
[-C--:B------:R-:W-:Y:S01]  /*10a0*/  ISETP.GE.OR P3, PT, R4, R59.reuse, P0 ;  /* 0x0000003b0400720c */ /* 0x080fe20000766670 */
[----:B------:R-:W-:Y:S01]  /*10b0*/  IMAD.WIDE.U32 R4, R5, 0x80, R8 ;  /* 0x0000008005047825 */ /* 0x000fe200078e0008 */
[----:B------:R-:W-:Y:S02]  /*10c0*/  IADD3 R7, PT, PT, R31, 0x50, RZ ;  /* 0x000000501f077810 */ /* 0x000fe40007ffe0ff */
[-C--:B------:R-:W-:Y:S01]  /*10d0*/  ISETP.GE.OR P4, PT, R0, R59.reuse, P0 ;  /* 0x0000003b0000720c */ /* 0x080fe20000786670 */
[----:B------:R-:W-:Y:S01]  /*10e0*/  IMAD.WIDE.U32 R8, R3, UR10, R10 ;  /* 0x0000000a03087c25 */ /* 0x000fe2000f8e000a */
[----:B------:R-:W-:Y:S02]  /*10f0*/  IADD3 R0, PT, PT, R31, 0x60, RZ ;  /* 0x000000601f007810 */ /* 0x000fe40007ffe0ff */
[----:B------:R-:W-:Y:S01]  /*1100*/  ISETP.GE.OR P2, PT, R7, R59, P0 ;  /* 0x0000003b0700720c */ /* 0x000fe20000746670 */
[----:B------:R2:W0:Y:S01]  /*1110*/  LDS.128 R24, [R6+0x13800] ;  /* 0x0138000006187984 */ /* 0x0004220000000c00 */
[----:B------:R-:W-:-:S02]  /*1120*/  IMAD R3, R3, UR11, R9 ;  /* 0x0000000b03037c24 */ /* 0x000fc4000f8e0209 */
[----:B------:R-:W-:Y:S01]  /*1130*/  VIADD R31, R31, 0x70 ;  /* 0x000000701f1f7836 */ /* 0x000fe20000000000 */
[----:B------:R-:W-:Y:S08]  /*1140*/  @P1 BRA `(.L_x_92) ;  /* 0x00000000002c1947 */ /* 0x000ff00003800000 */
[----:B------:R-:W1:Y:S01]  /*1150*/  LDS.128 R12, [R12] ;  /* 0x000000000c0c7984 */ /* 0x000e620000000c00 */
[----:B------:R-:W3:Y:S01]  /*1160*/  LDCU.64 UR4, c[0x0][0x3c0] ;  /* 0x00007800ff0477ac */ /* 0x000ee20008000a00 */
[----:B------:R-:W-:Y:S01]  /*1170*/  MOV R2, R8 ;  /* 0x0000000800027202 */ /* 0x000fe20000000f00 */
[----:B------:R-:W2:Y:S01]  /*1180*/  LDCU.64 UR6, c[0x0][0x3a8] ;  /* 0x00007500ff0677ac */ /* 0x000ea20008000a00 */
[----:B---3--:R-:W-:-:S03]  /*1190*/  IMAD R7, R5, UR4, RZ ;  /* 0x0000000405077c24 */ /* 0x008fc6000f8e02ff */
[----:B------:R-:W-:-:S04]  /*11a0*/  IMAD.WIDE.U32 R10, R4, UR4, R2 ;  /* 0x00000004040a7c25 */ /* 0x000fc8000f8e0002 */
[----:B------:R-:W-:Y:S01]  /*11b0*/  IMAD R7, R4, UR5, R7 ;  /* 0x0000000504077c24 */ /* 0x000fe2000f8e0207 */
[----:B--2---:R-:W-:-:S03]  /*11c0*/  LEA R16, P1, R10, UR6, 0x1 ;  /* 0x000000060a107c11 */ /* 0x004fc6000f8208ff */
[----:B------:R-:W-:-:S05]  /*11d0*/  IMAD.IADD R7, R11, 0x1, R7 ;  /* 0x000000010b077824 */ /* 0x000fca00078e0207 */
[----:B------:R-:W-:-:S05]  /*11e0*/  LEA.HI.X R17, R10, UR7, R7, 0x1, P1 ;  /* 0x000000070a117c11 */ /* 0x000fca00088f0c07 */
[----:B-1----:R1:W-:Y:S02]  /*11f0*/  STG.E.128 desc[UR8][R16.64], R12 ;  /* 0x0000000c10007986 */ /* 0x0023e4000c101d08 */
.L_x_92:
[----:B------:R-:W-:Y:S05]  /*1200*/  BSYNC.RECONVERGENT B0 ;  /* 0x0000000000007941 */ /* 0x000fea0003800200 */
.L_x_91:
[----:B-1----:R1:W3:Y:S01]  /*1210*/  LDS.128 R12, [R6+0x10800] ;  /* 0x01080000060c7984 */ /* 0x0022e20000000c00 */
[----:B------:R-:W-:Y:S01]  /*1220*/  BSSY.RECONVERGENT B0, `(.L_x_93) ;  /* 0x0000011000007945 */ /* 0x000fe20003800200 */
[-C--:B------:R-:W-:Y:S02]  /*1230*/  ISETP.GE.OR P1, PT, R0, R59.reuse, P0 ;  /* 0x0000003b0000720c */ /* 0x080fe40000726670 */
[----:B------:R-:W-:Y:S01]  /*1240*/  ISETP.GE.OR P0, PT, R31, R59, P0 ;  /* 0x0000003b1f00720c */ /* 0x000fe20000706670 */
[----:B------:R-:W-:-:S12]  /*1250*/  @P6 BRA `(.L_x_94) ;  /* 0x0000000000346947 */ /* 0x000fd80003800000 */
[----:B------:R-:W4:Y:S01]  /*1260*/  LDCU.64 UR4, c[0x0][0x3c0] ;  /* 0x00007800ff0477ac */ /* 0x000f220008000a00 */
[----:B------:R-:W-:Y:S01]  /*1270*/  IADD3 R7, P6, PT, R4, 0x10, RZ ;  /* 0x0000001004077810 */ /* 0x000fe20007fde0ff */
[----:B------:R-:W-:Y:S01]  /*1280*/  IMAD.MOV.U32 R10, RZ, RZ, R8 ;  /* 0x000000ffff0a7224 */ /* 0x000fe200078e0008 */
[----:B------:R-:W-:Y:S01]  /*1290*/  MOV R11, R3 ;  /* 0x00000003000b7202 */ /* 0x000fe20000000f00 */
[----:B------:R-:W2:Y:S01]  /*12a0*/  LDCU.64 UR6, c[0x0][0x3a8] ;  /* 0x00007500ff0677ac */ /* 0x000ea20008000a00 */
[----:B------:R-:W-:-:S05]  /*12b0*/  IADD3.X R0, PT, PT, RZ, R5, RZ, P6, !PT ;  /* 0x00000005ff007210 */ /* 0x000fca00037fe4ff */
[----:B----4-:R-:W-:Y:S02]  /*12c0*/  IMAD R0, R0, UR4, RZ ;  /* 0x0000000400007c24 */ /* 0x010fe4000f8e02ff */
[----:B------:R-:W-:-:S04]  /*12d0*/  IMAD.WIDE.U32 R10, R7, UR4, R10 ;  /* 0x00000004070a7c25 */ /* 0x000fc8000f8e000a */
[----:B------:R-:W-:Y:S01]  /*12e0*/  IMAD R7, R7, UR5, R0 ;  /* 0x0000000507077c24 */ /* 0x000fe2000f8e0200 */
[----:B--2---:R-:W-:-:S03]  /*12f0*/  LEA R16, P6, R10, UR6, 0x1 ;  /* 0x000000060a107c11 */ /* 0x004fc6000f8c08ff */
[----:B------:R-:W-:-:S05]  /*1300*/  IMAD.IADD R7, R11, 0x1, R7 ;  /* 0x000000010b077824 */ /* 0x000fca00078e0207 */
[----:B------:R-:W-:-:S05]  /*1310*/  LEA.HI.X R17, R10, UR7, R7, 0x1, P6 ;  /* 0x000000070a117c11 */ /* 0x000fca000b0f0c07 */
[----:B---3--:R4:W-:Y:S02]  /*1320*/  STG.E.128 desc[UR8][R16.64], R12 ;  /* 0x0000000c10007986 */ /* 0x0089e4000c101d08 */
.L_x_94:
[----:B------:R-:W-:Y:S05]  /*1330*/  BSYNC.RECONVERGENT B0 ;  /* 0x0000000000007941 */ /* 0x000fea0003800200 */
.L_x_93:
[----:B---34-:R3:W4:Y:S01]  /*1340*/  LDS.128 R12, [R6+0x11000] ;  /* 0x01100000060c7984 */ /* 0x0187220000000c00 */
[----:B------:R-:W-:Y:S04]  /*1350*/  BSSY.RECONVERGENT B0, `(.L_x_95) ;  /* 0x000000f000007945 */ /* 0x000fe80003800200 */
[----:B------:R-:W-:Y:S05]  /*1360*/  @P5 BRA `(.L_x_96) ;  /* 0x0000000000345947 */ /* 0x000fea0003800000 */
[----:B------:R-:W5:Y:S01]  /*1370*/  LDCU.64 UR4, c[0x0][0x3c0] ;  /* 0x00007800ff0477ac */ /* 0x000f620008000a00 */
[----:B------:R-:W-:Y:S01]  /*1380*/  IADD3 R7, P5, PT, R4, 0x20, RZ ;  /* 0x0000002004077810 */ /* 0x000fe20007fbe0ff */
[----:B------:R-:W-:Y:S01]  /*1390*/  IMAD.MOV.U32 R10, RZ, RZ, R8 ;  /* 0x000000ffff0a7224 */ /* 0x000fe200078e0008 */
[----:B------:R-:W-:Y:S01]  /*13a0*/  MOV R11, R3 ;  /* 0x00000003000b7202 */ /* 0x000fe20000000f00 */
[----:B------:R-:W2:Y:S01]  /*13b0*/  LDCU.64 UR6, c[0x0][0x3a8] ;  /* 0x00007500ff0677ac */ /* 0x000ea20008000a00 */
[----:B------:R-:W-:-:S05]  /*13c0*/  IADD3.X R0, PT, PT, RZ, R5, RZ, P5, !PT ;  /* 0x00000005ff007210 */ /* 0x000fca0002ffe4ff */
[----:B-----5:R-:W-:Y:S02]  /*13d0*/  IMAD R0, R0, UR4, RZ ;  /* 0x0000000400007c24 */ /* 0x020fe4000f8e02ff */
[----:B------:R-:W-:-:S04]  /*13e0*/  IMAD.WIDE.U32 R10, R7, UR4, R10 ;  /* 0x00000004070a7c25 */ /* 0x000fc8000f8e000a */
[----:B------:R-:W-:Y:S01]  /*13f0*/  IMAD R7, R7, UR5, R0 ;  /* 0x0000000507077c24 */ /* 0x000fe2000f8e0200 */
[----:B--2---:R-:W-:-:S03]  /*1400*/  LEA R16, P5, R10, UR6, 0x1 ;  /* 0x000000060a107c11 */ /* 0x004fc6000f8a08ff */
[----:B------:R-:W-:-:S05]  /*1410*/  IMAD.IADD R7, R11, 0x1, R7 ;  /* 0x000000010b077824 */ /* 0x000fca00078e0207 */
[----:B------:R-:W-:-:S05]  /*1420*/  LEA.HI.X R17, R10, UR7, R7, 0x1, P5 ;  /* 0x000000070a117c11 */ /* 0x000fca000a8f0c07 */
[----:B----4-:R2:W-:Y:S02]  /*1430*/  STG.E.128 desc[UR8][R16.64], R12 ;  /* 0x0000000c10007986 */ /* 0x0105e4000c101d08 */
.L_x_96:
[----:B------:R-:W-:Y:S05]  /*1440*/  BSYNC.RECONVERGENT B0 ;  /* 0x0000000000007941 */ /* 0x000fea0003800200 */
.L_x_95:
[----:B--2-4-:R2:W4:Y:S01]  /*1450*/  LDS.128 R12, [R6+0x11800] ;  /* 0x01180000060c7984 */ /* 0x0145220000000c00 */
[----:B------:R-:W-:Y:S04]  /*1460*/  BSSY.RECONVERGENT B0, `(.L_x_97) ;  /* 0x000000f000007945 */ /* 0x000fe80003800200 */
[----:B------:R-:W-:Y:S05]  /*1470*/  @P4 BRA `(.L_x_98) ;  /* 0x0000000000344947 */ /* 0x000fea0003800000 */
[----:B------:R-:W5:Y:S01]  /*1480*/  LDCU.64 UR4, c[0x0][0x3c0] ;  /* 0x00007800ff0477ac */ /* 0x000f620008000a00 */
[----:B------:R-:W-:Y:S01]  /*1490*/  IADD3 R7, P4, PT, R4, 0x30, RZ ;  /* 0x0000003004077810 */ /* 0x000fe20007f9e0ff */
[----:B------:R-:W-:Y:S01]  /*14a0*/  IMAD.MOV.U32 R10, RZ, RZ, R8 ;  /* 0x000000ffff0a7224 */ /* 0x000fe200078e0008 */
[----:B------:R-:W-:Y:S01]  /*14b0*/  MOV R11, R3 ;  /* 0x00000003000b7202 */ /* 0x000fe20000000f00 */
[----:B------:R-:W0:Y:S01]  /*14c0*/  LDCU.64 UR6, c[0x0][0x3a8] ;  /* 0x00007500ff0677ac */ /* 0x000e220008000a00 */
[----:B------:R-:W-:-:S05]  /*14d0*/  IADD3.X R0, PT, PT, RZ, R5, RZ, P4, !PT ;  /* 0x00000005ff007210 */ /* 0x000fca00027fe4ff */
[----:B-----5:R-:W-:Y:S02]  /*14e0*/  IMAD R0, R0, UR4, RZ ;  /* 0x0000000400007c24 */ /* 0x020fe4000f8e02ff */
[----:B------:R-:W-:-:S04]  /*14f0*/  IMAD.WIDE.U32 R10, R7, UR4, R10 ;  /* 0x00000004070a7c25 */ /* 0x000fc8000f8e000a */
[----:B------:R-:W-:Y:S01]  /*1500*/  IMAD R7, R7, UR5, R0 ;  /* 0x0000000507077c24 */ /* 0x000fe2000f8e0200 */
[----:B0-----:R-:W-:-:S03]  /*1510*/  LEA R16, P4, R10, UR6, 0x1 ;  /* 0x000000060a107c11 */ /* 0x001fc6000f8808ff */
[----:B------:R-:W-:-:S05]  /*1520*/  IMAD.IADD R7, R11, 0x1, R7 ;  /* 0x000000010b077824 */ /* 0x000fca00078e0207 */
[----:B------:R-:W-:-:S05]  /*1530*/  LEA.HI.X R17, R10, UR7, R7, 0x1, P4 ;  /* 0x000000070a117c11 */ /* 0x000fca000a0f0c07 */
[----:B----4-:R0:W-:Y:S02]  /*1540*/  STG.E.128 desc[UR8][R16.64], R12 ;  /* 0x0000000c10007986 */ /* 0x0101e4000c101d08 */
.L_x_98:
[----:B------:R-:W-:Y:S05]  /*1550*/  BSYNC.RECONVERGENT B0 ;  /* 0x0000000000007941 */ /* 0x000fea0003800200 */
.L_x_97:
[----:B0---4-:R0:W4:Y:S01]  /*1560*/  LDS.128 R12, [R6+0x12000] ;  /* 0x01200000060c7984 */ /* 0x0111220000000c00 */
[----:B------:R-:W-:Y:S04]  /*1570*/  BSSY.RECONVERGENT B0, `(.L_x_99) ;  /* 0x000000f000007945 */ /* 0x000fe80003800200 */
[----:B------:R-:W-:Y:S05]  /*1580*/  @P3 BRA `(.L_x_100) ;  /* 0x0000000000343947 */ /* 0x000fea0003800000 */
[----:B------:R-:W5:Y:S01]  /*1590*/  LDCU.64 UR4, c[0x0][0x3c0] ;  /* 0x00007800ff0477ac */ /* 0x000f620008000a00 */
[----:B------:R-:W-:Y:S01]  /*15a0*/  IADD3 R7, P3, PT, R4, 0x40, RZ ;  /* 0x0000004004077810 */ /* 0x000fe20007f7e0ff */
[----:B------:R-:W-:Y:S01]  /*15b0*/  IMAD.MOV.U32 R10, RZ, RZ, R8 ;  /* 0x000000ffff0a7224 */ /* 0x000fe200078e0008 */
        /* <DEDUP_REMOVED lines=10> */
.L_x_100:
[----:B------:R-:W-:Y:S05]  /*1660*/  BSYNC.RECONVERGENT B0 ;  /* 0x0000000000007941 */ /* 0x000fea0003800200 */
.L_x_99:
[----:B-1--4-:R1:W4:Y:S01]  /*1670*/  LDS.128 R12, [R6+0x12800] ;  /* 0x01280000060c7984 */ /* 0x0123220000000c00 */
        /* <DEDUP_REMOVED lines=15> */
.L_x_102:
[----:B------:R-:W-:Y:S05]  /*1770*/  BSYNC.RECONVERGENT B0 ;  /* 0x0000000000007941 */ /* 0x000fea0003800200 */
.L_x_101:
[----:B0---4-:R0:W4:Y:S01]  /*1780*/  LDS.128 R12, [R6+0x13000] ;  /* 0x01300000060c7984 */ /* 0x0111220000000c00 */
[----:B------:R-:W-:Y:S04]  /*1790*/  BSSY.RECONVERGENT B0, `(.L_x_103) ;  /* 0x000000f000007945 */ /* 0x000fe80003800200 */
[----:B------:R-:W-:Y:S05]  /*17a0*/  @P1 BRA `(.L_x_104) ;  /* 0x0000000000341947 */ /* 0x000fea0003800000 */
[----:B------:R-:W5:Y:S01]  /*17b0*/  LDCU.64 UR4, c[0x0][0x3c0] ;  /* 0x00007800ff0477ac */ /* 0x000f620008000a00 */
[----:B------:R-:W-:Y:S01]  /*17c0*/  IADD3 R11, P1, PT, R4, 0x60, RZ ;  /* 0x00000060040b7810 */ /* 0x000fe20007f3e0ff */
[----:B0123--:R-:W-:Y:S01]  /*17d0*/  IMAD.MOV.U32 R6, RZ, RZ, R8 ;  /* 0x000000ffff067224 */ /* 0x00ffe200078e0008 */
        /* <DEDUP_REMOVED lines=10> */
.L_x_104:
[----:B------:R-:W-:Y:S05]  /*1880*/  BSYNC.RECONVERGENT B0 ;  /* 0x0000000000007941 */ /* 0x000fea0003800200 */
.L_x_103:
        /* <DEDUP_REMOVED lines=14> */
.L_x_105:
        /* <DEDUP_REMOVED lines=9> */
.L_x_182:


//--------------------- .text._ZN7cutlass13device_kernelIN5flash32FlashAttnBwdPostprocessConvertdQIN4cute5tupleIJNS3_1CILi64EEENS5_ILi128EEEEEENS_10bfloat16_tEfNS_4arch4Sm90ELi256ENS3_8TiledMMAINS3_8MMA_AtomIJNS3_4SM904GMMA27MMA_64x64x16_F32BF16BF16_SSILNSF_5MajorE0ELSH_1ELNSF_7ScaleInE1ELSI_1EEEEEENS3_6LayoutINS4_IJNS5_ILi1EEENS5_ILi2EEESM_EEENS4_IJNS5_ILi0EEESM_SP_EEEEENS4_IJNS3_10UnderscoreESS_SS_EEEEELb0EEEEEvNT_6ParamsE --------------------------
	.section	.text._ZN7cutlass13device_kernelIN5flash32FlashAttnBwdPostprocessConvertdQIN4cute5tupleIJNS3_1CILi64EEENS5_ILi128EEEEEENS_10bfloat16_tEfNS_4arch4Sm90ELi256ENS3_8TiledMMAINS3_8MMA_AtomIJNS3_4SM904GMMA27MMA_64x64x16_F32BF16BF16_SSILNSF_5MajorE0ELSH_1ELNSF_7ScaleInE1ELSI_1EEEEEENS3_6LayoutINS4_IJNS5_ILi1EEENS5_ILi2EEESM_EEENS4_IJNS5_ILi0EEESM_SP_EEEEENS4_IJNS3_10UnderscoreESS_SS_EEEEELb0EEEEEvNT_6ParamsE,"ax",@progbits
	.align	128
.text._ZN7cutlass13device_kernelIN5flash32FlashAttnBwdPostprocessConvertdQIN4cute5tupleIJNS3_1CILi64EEENS5_ILi128EEEEEENS_10bfloat16_tEfNS_4arch4Sm90ELi256ENS3_8TiledMMAINS3_8MMA_AtomIJNS3_4SM904GMMA27MMA_64x64x16_F32BF16BF16_SSILNSF_5MajorE0ELSH_1ELNSF_7ScaleInE1ELSI_1EEEEEENS3_6LayoutINS4_IJNS5_ILi1EEENS5_ILi2EEESM_EEENS4_IJNS5_ILi0EEESM_SP_EEEEENS4_IJNS3_10UnderscoreESS_SS_EEEEELb0EEEEEvNT_6ParamsE:
        .type           _ZN7cutlass13device_kernelIN5flash32FlashAttnBwdPostprocessConvertdQIN4cute5tupleIJNS3_1CILi64EEENS5_ILi128EEEEEENS_10bfloat16_tEfNS_4arch4Sm90ELi256ENS3_8TiledMMAINS3_8MMA_AtomIJNS3_4SM904GMMA27MMA_64x64x16_F32BF16BF16_SSILNSF_5MajorE0ELSH_1ELNSF_7ScaleInE1ELSI_1EEEEEENS3_6LayoutINS4_IJNS5_ILi1EEENS5_ILi2EEESM_EEENS4_IJNS5_ILi0EEESM_SP_EEEEENS4_IJNS3_10UnderscoreESS_SS_EEEEELb0EEEEEvNT_6ParamsE,@function
        .size           _ZN7cutlass13device_kernelIN5flash32FlashAttnBwdPostprocessConvertdQIN4cute5tupleIJNS3_1CILi64EEENS5_ILi128EEEEEENS_10bfloat16_tEfNS_4arch4Sm90ELi256ENS3_8TiledMMAINS3_8MMA_AtomIJNS3_4SM904GMMA27MMA_64x64x16_F32BF16BF16_SSILNSF_5MajorE0ELSH_1ELNSF_7ScaleInE1ELSI_1EEEEEENS3_6LayoutINS4_IJNS5_ILi1EEENS5_ILi2EEESM_EEENS4_IJNS5_ILi0EEESM_SP_EEEEENS4_IJNS3_10UnderscoreESS_SS_EEEEELb0EEEEEvNT_6ParamsE,(.L_x_183 - _ZN7cutlass13device_kernelIN5flash32FlashAttnBwdPostprocessConvertdQIN4cute5tupleIJNS3_1CILi64EEENS5_ILi128EEEEEENS_10bfloat16_tEfNS_4arch4Sm90ELi256ENS3_8TiledMMAINS3_8MMA_AtomIJNS3_4SM904GMMA27MMA_64x64x16_F32BF16BF16_SSILNSF_5MajorE0ELSH_1ELNSF_7ScaleInE1ELSI_1EEEEEENS3_6LayoutINS4_IJNS5_ILi1EEENS5_ILi2EEESM_EEENS4_IJNS5_ILi0EEESM_SP_EEEEENS4_IJNS3_10UnderscoreESS_SS_EEEEELb0EEEEEvNT_6ParamsE)
        .other          _ZN7cutlass13device_kernelIN5flash32FlashAttnBwdPostprocessConvertdQIN4cute5tupleIJNS3_1CILi64EEENS5_ILi128EEEEEENS_10bfloat16_tEfNS_4arch4Sm90ELi256ENS3_8TiledMMAINS3_8MMA_AtomIJNS3_4SM904GMMA27MMA_64x64x16_F32BF16BF16_SSILNSF_5MajorE0ELSH_1ELNSF_7ScaleInE1ELSI_1EEEEEENS3_6LayoutINS4_IJNS5_ILi1EEENS5_ILi2EEESM_EEENS4_IJNS5_ILi0EEESM_SP_EEEEENS4_IJNS3_10UnderscoreESS_SS_EEEEELb0EEEEEvNT_6ParamsE,@"STO_CUDA_ENTRY STV_DEFAULT"
_ZN7cutlass13device_kernelIN5flash32FlashAttnBwdPostprocessConvertdQIN4cute5tupleIJNS3_1CILi64EEENS5_ILi128EEEEEENS_10bfloat16_tEfNS_4arch4Sm90ELi256ENS3_8TiledMMAINS3_8MMA_AtomIJNS3_4SM904GMMA27MMA_64x64x16_F32BF16BF16_SSILNSF_5MajorE0ELSH_1ELNSF_7ScaleInE1ELSI_1EEEEEENS3_6LayoutINS4_IJNS5_ILi1EEENS5_ILi2EEESM_EEENS4_IJNS5_ILi0EEESM_SP_EEEEENS4_IJNS3_10UnderscoreESS_SS_EEEEELb0EEEEEvNT_6ParamsE:
        /* <DEDUP_REMOVED lines=17> */
.L_x_106:
[----:B------:R-:W0:Y:S01]  /*0110*/  LDC.64 R6, c[0x0][0x3e0] ;  /* 0x0000f800ff067b82 */ /* 0x000e220000000a00 */
[----:B------:R-:W1:Y:S01]  /*0120*/  LDCU.64 UR4, c[0x0][0x3e8] ;  /* 0x00007d00ff0477ac */ /* 0x000e620008000a00 */
[----:B0-----:R-:W-:-:S05]  /*0130*/  IMAD.WIDE.U32 R6, R37, 0x4, R6 ;  /* 0x0000000425067825 */ /* 0x001fca00078e0006 */
[----:B------:R-:W2:Y:S01]  /*0140*/  LDG.E R2, desc[UR8][R6.64] ;  /* 0x0000000806027981 */ /* 0x000ea2000c1e1900 */
[----:B-1----:R-:W-:-:S04]  /*0150*/  UISETP.NE.U32.AND UP0, UPT, UR4, URZ, UPT ;  /* 0x000000ff0400728c */ /* 0x002fc8000bf05070 */
[----:B------:R-:W-:Y:S01]  /*0160*/  UISETP.NE.AND.EX UP0, UPT, UR5, URZ, UPT, UP0 ;  /* 0x000000ff0500728c */ /* 0x000fe2000bf05300 */
[----:B--2---:R-:W-:-:S05]  /*0170*/  IMAD R0, R37, 0x40, R2 ;  /* 0x0000004025007824 */ /* 0x004fca00078e0202 */
[----:B------:R-:W-:-:S04]  /*0180*/  SHF.R.S32.HI R3, RZ, 0x1f, R0 ;  /* 0x0000001fff037819 */ /* 0x000fc80000011400 */
[----:B------:R-:W-:-:S05]  /*0190*/  LEA.HI R3, R3, R0, RZ, 0x6 ;  /* 0x0000000003037211 */ /* 0x000fca00078f30ff */
[----:B------:R-:W-:-:S05]  /*01a0*/  IMAD.SHL.U32 R3, R3, 0x80, RZ ;  /* 0x0000008003037824 */ /* 0x000fca00078e00ff */
[----:B------:R-:W-:Y:S02]  /*01b0*/  LOP3.LUT R4, R3, 0xffffe000, RZ, 0xc0, !PT ;  /* 0xffffe00003047812 */ /* 0x000fe400078ec0ff */
[----:B------:R-:W-:Y:S02]  /*01c0*/  SHF.R.S32.HI R3, RZ, 0x1f, R2 ;  /* 0x0000001fff037819 */ /* 0x000fe40000011402 */
[----:B------:R-:W-:Y:S01]  /*01d0*/  SHF.R.S32.HI R5, RZ, 0x1f, R4 ;  /* 0x0000001fff057819 */ /* 0x000fe20000011404 */
[----:B------:R-:W-:Y:S06]  /*01e0*/  BRA.U !UP0, `(.L_x_109) ;  /* 0x0000000108107547 */ /* 0x000fec000b800000 */
.L_x_108:
[----:B------:R-:W0:Y:S02]  /*01f0*/  LDC.64 R6, c[0x0][0x3e8] ;  /* 0x0000fa00ff067b82 */ /* 0x000e240000000a00 */
[----:B0-----:R-:W-:-:S05]  /*0200*/  IMAD.WIDE.U32 R6, R37, 0x4, R6 ;  /* 0x0000000425067825 */ /* 0x001fca00078e0006 */
[----:B------:R0:W5:Y:S01]  /*0210*/  LDG.E R39, desc[UR8][R6.64] ;  /* 0x0000000806277981 */ /* 0x000162000c1e1900 */
[----:B------:R-:W-:Y:S05]  /*0220*/  BRA `(.L_x_107) ;  /* 0x0000000000087947 */ /* 0x000fea0003800000 */
.L_x_109:
[----:B------:R-:W2:Y:S02]  /*0230*/  LDG.E R7, desc[UR8][R6.64+0x4] ;  /* 0x0000040806077981 */ /* 0x000ea4000c1e1900 */
[----:B--2---:R-:W-:-:S07]  /*0240*/  IADD3 R39, PT, PT, -R2, R7, RZ ;  /* 0x0000000702277210 */ /* 0x004fce0007ffe1ff */
.L_x_107:
[----:B------:R-:W-:Y:S01]  /*0250*/  IMAD.SHL.U32 R40, R38, 0x40, RZ ;  /* 0x0000004026287824 */ /* 0x000fe200078e00ff */
[----:B------:R-:W-:-:S04]  /*0260*/  ISETP.NE.AND.EX P0, PT, R9, RZ, PT, P0 ;  /* 0x000000ff0900720c */ /* 0x000fc80003f05300 */
[----:B-----5:R-:W-:-:S13]  /*0270*/  ISETP.GT.AND P2, PT, R39, R40, PT ;  /* 0x000000282700720c */ /* 0x020fda0003f44270 */
[----:B------:R-:W-:Y:S05]  /*0280*/  @!P2 EXIT P0 ;  /* 0x000000000000a94d */ /* 0x000fea0000000000 */
[----:B------:R-:W1:Y:S01]  /*0290*/  S2R R41, SR_CTAID.Y ;  /* 0x0000000000297919 */ /* 0x000e620000002600 */
[----:B0-----:R-:W1:Y:S01]  /*02a0*/  LDC.64 R6, c[0x0][0x398] ;  /* 0x0000e600ff067b82 */ /* 0x001e620000000a00 */
[----:B------:R-:W-:Y:S01]  /*02b0*/  LEA R4, P0, R38, R4, 0xd ;  /* 0x0000000426047211 */ /* 0x000fe200078068ff */
[----:B------:R-:W-:Y:S01]  /*02c0*/  BSSY.RECONVERGENT B0, `(.L_x_110) ;  /* 0x0000024000007945 */ /* 0x000fe20003800200 */
[----:B------:R-:W0:Y:S01]  /*02d0*/  S2R R0, SR_TID.X ;  /* 0x0000000000007919 */ /* 0x000e220000002100 */
[----:B------:R-:W-:Y:S02]  /*02e0*/  SEL R37, R37, RZ, !P1 ;  /* 0x000000ff25257207 */ /* 0x000fe40004800000 */
[----:B------:R-:W-:Y:S01]  /*02f0*/  IMAD.X R5, RZ, RZ, R5, P0 ;  /* 0x000000ffff057224 */ /* 0x000fe200000e0605 */
[----:B------:R-:W2:Y:S01]  /*0300*/  S2R R13, SR_CgaCtaId ;  /* 0x00000000000d7919 */ /* 0x000ea20000008800 */
[----:B------:R-:W3:Y:S08]  /*0310*/  LDC.64 R8, c[0x0][0x3a0] ;  /* 0x0000e800ff087b82 */ /* 0x000ef00000000a00 */
[----:B------:R-:W4:Y:S01]  /*0320*/  LDC.64 R10, c[0x0][0x380] ;  /* 0x0000e000ff0a7b82 */ /* 0x000f220000000a00 */
[----:B-1----:R-:W-:Y:S01]  /*0330*/  IMAD.WIDE.U32 R4, R41, R6, R4 ;  /* 0x0000000629047225 */ /* 0x002fe200078e0004 */
[----:B0-----:R-:W-:-:S03]  /*0340*/  ISETP.NE.AND P0, PT, R0, RZ, PT ;  /* 0x000000ff0000720c */ /* 0x001fc60003f05270 */
        /* <DEDUP_REMOVED lines=22> */
.L_x_112:
[----:B------:R-:W-:Y:S01]  /*04b0*/  @P0 ELECT P1, URZ, PT ;  /* 0x0000000000ff082f */ /* 0x000fe20003820000 */
[----:B------:R1:W-:-:S12]  /*04c0*/  UBLKCP.S.G [UR6], [UR4], UR10 ;  /* 0x00000006040073ba */ /* 0x0003d8000800020a */
[----:B------:R-:W-:Y:S02]  /*04d0*/  @P1 PLOP3.LUT P0, PT, P1, PT, PT, 0x8, 0x80 ;  /* 0x000000000080181c */ /* 0x000fe40000f0e170 */
[----:B------:R-:W-:-:S11]  /*04e0*/  PLOP3.LUT P1, PT, PT, PT, PT, 0x8, 0x80 ;  /* 0x000000000080781c */ /* 0x000fd60003f2e170 */
[----:B-1----:R-:W-:Y:S05]  /*04f0*/  @P0 BRA.U.ANY `(.L_x_112) ;  /* 0xfffffffd00ec0947 */ /* 0x002fea000393ffff */
.L_x_111:
[----:B------:R-:W-:Y:S05]  /*0500*/  BSYNC.RECONVERGENT B0 ;  /* 0x0000000000007941 */ /* 0x000fea0003800200 */
.L_x_110:
[----:B------:R-:W-:Y:S01]  /*0510*/  BAR.SYNC.DEFER_BLOCKING 0x0 ;  /* 0x0000000000007b1d */ /* 0x000fe20000010000 */
[----:B------:R-:W-:Y:S02]  /*0520*/  MOV R42, 0x400 ;  /* 0x00000400002a7802 */ /* 0x000fe40000000f00 */
[----:B------:R-:W-:Y:S02]  /*0530*/  SHF.L.U32 R5, RZ, 0x1f, RZ ;  /* 0x0000001fff057819 */ /* 0x000fe400000006ff */
[----:B------:R-:W-:-:S07]  /*0540*/  LEA R42, R13, R42, 0x18 ;  /* 0x0000002a0d2a7211 */ /* 0x000fce00078ec0ff */
.L_x_113:
[----:B-1----:R1:W2:Y:S02]  /*0550*/  SYNCS.PHASECHK.TRANS64.TRYWAIT P0, [R42+URZ+0xc000], R5 ;  /* 0x00c000052a0075a7 */ /* 0x0022a400080011ff */
[----:B--2---:R-:W-:Y:S05]  /*0560*/  @!P0 NANOSLEEP.SYNCS 0x989680 ;  /* 0x009896800000895d */ /* 0x004fea0003900000 */
[----:B------:R-:W2:Y:S02]  /*0570*/  @!P0 SYNCS.PHASECHK.TRANS64 P0, [R42+URZ+0xc000], R5 ;  /* 0x00c000052a0085a7 */ /* 0x000ea400080010ff */
[----:B--2---:R-:W-:Y:S05]  /*0580*/  @!P0 BRA `(.L_x_113) ;  /* 0xfffffffc00f08947 */ /* 0x004fea000383ffff */
[C---:B-1----:R-:W-:Y:S01]  /*0590*/  SHF.L.U32 R5, R0.reuse, 0x4, RZ ;  /* 0x0000000400057819 */ /* 0x042fe200000006ff */
[C---:B0-----:R-:W-:Y:S01]  /*05a0*/  IMAD.SHL.U32 R4, R0.reuse, 0x80, RZ ;  /* 0x0000008000047824 */ /* 0x041fe200078e00ff */
[C---:B------:R-:W-:Y:S01]  /*05b0*/  SHF.L.U32 R16, R0.reuse, 0x6, RZ ;  /* 0x0000000600107819 */ /* 0x040fe200000006ff */
[C---:B------:R-:W-:Y:S01]  /*05c0*/  IMAD.SHL.U32 R44, R0.reuse, 0x4, RZ ;  /* 0x00000004002c7824 */ /* 0x040fe200078e00ff */
[----:B------:R-:W-:Y:S01]  /*05d0*/  LOP3.LUT R5, R5, 0x7f0, RZ, 0xc0, !PT ;  /* 0x000007f005057812 */ /* 0x000fe200078ec0ff */
[C---:B------:R-:W-:Y:S01]  /*05e0*/  IMAD.SHL.U32 R12, R0.reuse, 0x20, RZ ;  /* 0x00000020000c7824 */ /* 0x040fe200078e00ff */
[----:B------:R-:W-:Y:S01]  /*05f0*/  SHF.R.U32.HI R20, RZ, 0x1, R0 ;  /* 0x00000001ff147819 */ /* 0x000fe20000011600 */
[----:B------:R-:W-:Y:S01]  /*0600*/  IMAD.SHL.U32 R21, R0, 0x200, RZ ;  /* 0x0000020000157824 */ /* 0x000fe200078e00ff */
[----:B------:R-:W-:Y:S01]  /*0610*/  LOP3.LUT R5, R5, 0x1c000, R4, 0xf8, !PT ;  /* 0x0001c00005057812 */ /* 0x000fe200078ef804 */
[----:B------:R-:W0:Y:S01]  /*0620*/  LDCU UR4, c[0x0][0x3d8] ;  /* 0x00007b00ff0477ac */ /* 0x000e220008000800 */
[----:B------:R-:W-:Y:S01]  /*0630*/  LOP3.LUT R47, R16, 0x1c0, RZ, 0xc0, !PT ;  /* 0x000001c0102f7812 */ /* 0x000fe200078ec0ff */
[----:B------:R-:W-:Y:S01]  /*0640*/  IMAD.SHL.U32 R36, R0, 0x8, RZ ;  /* 0x0000000800247824 */ /* 0x000fe200078e00ff */
[----:B------:R-:W-:Y:S01]  /*0650*/  LOP3.LUT R43, R44, 0x1c0, RZ, 0xc0, !PT ;  /* 0x000001c02c2b7812 */ /* 0x000fe200078ec0ff */
[----:B------:R-:W-:Y:S01]  /*0660*/  IMAD.IADD R46, R42, 0x1, R5 ;  /* 0x000000012a2e7824 */ /* 0x000fe200078e0205 */
[----:B------:R-:W-:Y:S01]  /*0670*/  LOP3.LUT R45, R12, 0x7c00, RZ, 0xc0, !PT ;  /* 0x00007c000c2d7812 */ /* 0x000fe200078ec0ff */
[----:B------:R-:W1:Y:S01]  /*0680*/  LDCU.64 UR6, c[0x0][0x3c8] ;  /* 0x00007900ff0677ac */ /* 0x000e620008000a00 */
[----:B------:R-:W-:Y:S01]  /*0690*/  LOP3.LUT R25, R21, 0x1000, RZ, 0xc0, !PT ;  /* 0x0000100015197812 */ /* 0x000fe200078ec0ff */
[----:B------:R-:W-:Y:S01]  /*06a0*/  BSSY.RECONVERGENT B0, `(.L_x_114) ;  /* 0x0000074000007945 */ /* 0x000fe20003800200 */
[----:B------:R-:W0:Y:S01]  /*06b0*/  LDS.128 R28, [R46] ;  /* 0x000000002e1c7984 */ /* 0x000e220000000c00 */
[--C-:B------:R-:W-:Y:S01]  /*06c0*/  LOP3.LUT R47, R47, 0x8, R20.reuse, 0xf8, !PT ;  /* 0x000000082f2f7812 */ /* 0x100fe200078ef814 */
[----:B------:R-:W2:Y:S01]  /*06d0*/  LDCU.64 UR10, c[0x0][0x3d0] ;  /* 0x00007a00ff0a77ac */ /* 0x000ea20008000a00 */
[----:B------:R-:W-:Y:S01]  /*06e0*/  LOP3.LUT R43, R43, 0x38, R20, 0xf8, !PT ;  /* 0x000000382b2b7812 */ /* 0x000fe200078ef814 */
[----:B------:R-:W3:Y:S01]  /*06f0*/  LDS.128 R32, [R46+0x800] ;  /* 0x000800002e207984 */ /* 0x000ee20000000c00 */
[----:B------:R-:W-:-:S02]  /*0700*/  LOP3.LUT R45, R45, 0x200, R16, 0xf8, !PT ;  /* 0x000002002d2d7812 */ /* 0x000fc400078ef810 */
[----:B------:R-:W-:Y:S01]  /*0710*/  LOP3.LUT R44, R25, 0xe00, R44, 0xf8, !PT ;  /* 0x00000e00192c7812 */ /* 0x000fe200078ef82c */
[----:B------:R-:W4:Y:S01]  /*0720*/  LDS.128 R4, [R46+0x1000] ;  /* 0x001000002e047984 */ /* 0x000f220000000c00 */
[----:B------:R-:W-:Y:S02]  /*0730*/  LOP3.LUT R48, R47, 0x38, R36, 0x78, !PT ;  /* 0x000000382f307812 */ /* 0x000fe400078e7824 */
[----:B------:R-:W-:Y:S01]  /*0740*/  R2P PR, R0, 0x6 ;  /* 0x0000000600007804 */ /* 0x000fe20000000000 */
[----:B------:R-:W5:Y:S01]  /*0750*/  LDS.128 R8, [R46+0x1800] ;  /* 0x001800002e087984 */ /* 0x000f620000000c00 */
[----:B------:R-:W-:-:S03]  /*0760*/  VIADDMNMX R39, R39, -R40, 0x40, PT ;  /* 0x0000004027277446 */ /* 0x000fc60003800928 */
[----:B------:R-:W1:Y:S04]  /*0770*/  LDS.128 R12, [R46+0x2000] ;  /* 0x002000002e0c7984 */ /* 0x000e680000000c00 */
        /* <DEDUP_REMOVED lines=9> */
[----:B------:R-:W-:Y:S01]  /*0810*/  F2FP.BF16.F32.PACK_AB R28, R29, R28 ;  /* 0x0000001c1d1c723e */ /* 0x000fe200000010ff */
[----:B------:R-:W-:Y:S01]  /*0820*/  FMUL.FTZ R34, R34, UR4 ;  /* 0x0000000422227c20 */ /* 0x000fe20008410000 */
[----:B------:R-:W-:Y:S01]  /*0830*/  F2FP.BF16.F32.PACK_AB R29, R31, R30 ;  /* 0x0000001e1f1d723e */ /* 0x000fe200000010ff */
[----:B----4-:R-:W-:Y:S01]  /*0840*/  FMUL.FTZ R4, R4, UR4 ;  /* 0x0000000404047c20 */ /* 0x010fe20008410000 */
[----:B------:R-:W-:Y:S01]  /*0850*/  F2FP.BF16.F32.PACK_AB R30, R33, R32 ;  /* 0x00000020211e723e */ /* 0x000fe200000010ff */
        /* <DEDUP_REMOVED lines=8> */
[----:B------:R-:W-:Y:S01]  /*08e0*/  LOP3.LUT R35, R45, R48, RZ, 0xfc, !PT ;  /* 0x000000302d237212 */ /* 0x000fe200078efcff */
[----:B--2---:R-:W-:Y:S01]  /*08f0*/  FMUL.FTZ R12, R20, UR4 ;  /* 0x00000004140c7c20 */ /* 0x004fe20008410000 */
[----:B------:R-:W-:Y:S01]  /*0900*/  F2FP.BF16.F32.PACK_AB R4, R5, R4 ;  /* 0x000000040504723e */ /* 0x000fe200000010ff */
[----:B------:R-:W-:Y:S01]  /*0910*/  VIADD R20, R42, 0x8000 ;  /* 0x000080002a147836 */ /* 0x000fe20000000000 */
[----:B------:R-:W-:Y:S01]  /*0920*/  F2FP.BF16.F32.PACK_AB R5, R7, R32 ;  /* 0x000000200705723e */ /* 0x000fe200000010ff */
[----:B------:R-:W-:Y:S01]  /*0930*/  FMUL.FTZ R16, R16, UR4 ;  /* 0x0000000410107c20 */ /* 0x000fe20008410000 */
[----:B------:R-:W-:Y:S01]  /*0940*/  FMUL.FTZ R17, R17, UR4 ;  /* 0x0000000411117c20 */ /* 0x000fe20008410000 */
[----:B------:R-:W-:Y:S01]  /*0950*/  F2FP.BF16.F32.PACK_AB R7, R11, R10 ;  /* 0x0000000a0b07723e */ /* 0x000fe200000010ff */
[----:B------:R-:W-:Y:S01]  /*0960*/  IMAD.MOV.U32 R11, RZ, RZ, 0x20 ;  /* 0x00000020ff0b7424 */ /* 0x000fe200078e00ff */
[----:B------:R-:W-:Y:S01]  /*0970*/  F2FP.BF16.F32.PACK_AB R31, R47, R34 ;  /* 0x000000222f1f723e */ /* 0x000fe200000010ff */
[----:B------:R-:W-:Y:S01]  /*0980*/  FMUL.FTZ R9, R9, UR4 ;  /* 0x0000000409097c20 */ /* 0x000fe20008410000 */
[C---:B------:R-:W-:Y:S01]  /*0990*/  LEA R34, R35.reuse, R42, 0x1 ;  /* 0x0000002a23227211 */ /* 0x040fe200078e08ff */
[----:B------:R-:W-:Y:S01]  /*09a0*/  IMAD R35, R35, 0x2, R20 ;  /* 0x0000000223237824 */ /* 0x000fe200078e0214 */
[----:B------:R-:W-:Y:S01]  /*09b0*/  F2FP.BF16.F32.PACK_AB R10, R17, R16 ;  /* 0x00000010110a723e */ /* 0x000fe200000010ff */
[----:B------:R-:W-:Y:S01]  /*09c0*/  FMUL.FTZ R13, R13, UR4 ;  /* 0x000000040d0d7c20 */ /* 0x000fe20008410000 */
[----:B------:R-:W-:Y:S01]  /*09d0*/  SEL R16, R11, 0xffffffe0, !P1 ;  /* 0xffffffe00b107807 */ /* 0x000fe20004800000 */
[----:B------:R0:W-:Y:S01]  /*09e0*/  STSM.16.M88.4 [R34+0x8000], R28 ;  /* 0x0080001c22007844 */ /* 0x0001e20000000200 */
        /* <DEDUP_REMOVED lines=12> */
[----:B------:R-:W1:Y:S01]  /*0ab0*/  LDCU UR4, c[0x0][0x3b4] ;  /* 0x00007680ff0477ac */ /* 0x000e620008000800 */
[----:B------:R-:W-:-:S02]  /*0ac0*/  F2FP.BF16.F32.PACK_AB R8, R13, R8 ;  /* 0x000000080d08723e */ /* 0x000fc400000010ff */
[C---:B0-----:R-:W-:Y:S01]  /*0ad0*/  IADD3 R29, PT, PT, R35.reuse, 0x40, RZ ;  /* 0x00000040231d7810 */ /* 0x041fe20007ffe0ff */
[----:B------:R-:W-:Y:S01]  /*0ae0*/  @P2 VIADD R29, R35, 0xffffffc0 ;  /* 0xffffffc0231d2836 */ /* 0x000fe20000000000 */
[----:B------:R-:W-:Y:S01]  /*0af0*/  F2FP.BF16.F32.PACK_AB R9, R15, R14 ;  /* 0x0000000e0f09723e */ /* 0x000fe200000010ff */
[C---:B------:R-:W-:Y:S01]  /*0b00*/  IMAD.IADD R35, R16.reuse, 0x1, R35 ;  /* 0x0000000110237824 */ /* 0x040fe200078e0223 */
[----:B------:R-:W-:Y:S02]  /*0b10*/  F2FP.BF16.F32.PACK_AB R11, R19, R18 ;  /* 0x00000012130b723e */ /* 0x000fe400000010ff */
[----:B------:R-:W-:Y:S01]  /*0b20*/  F2FP.BF16.F32.PACK_AB R12, R21, R12 ;  /* 0x0000000c150c723e */ /* 0x000fe200000010ff */
[----:B------:R-:W-:Y:S01]  /*0b30*/  IMAD.IADD R21, R16, 0x1, R29 ;  /* 0x0000000110157824 */ /* 0x000fe200078e021d */
[----:B------:R-:W-:Y:S01]  /*0b40*/  F2FP.BF16.F32.PACK_AB R13, R23, R22 ;  /* 0x00000016170d723e */ /* 0x000fe200000010ff */
[----:B------:R0:W-:Y:S01]  /*0b50*/  STSM.16.M88.4 [R35], R4 ;  /* 0x0000000423007844 */ /* 0x0001e20000000200 */
[----:B------:R-:W-:-:S02]  /*0b60*/  F2FP.BF16.F32.PACK_AB R14, R25, R24 ;  /* 0x00000018190e723e */ /* 0x000fc400000010ff */
[----:B------:R-:W-:Y:S01]  /*0b70*/  F2FP.BF16.F32.PACK_AB R15, R27, R26 ;  /* 0x0000001a1b0f723e */ /* 0x000fe200000010ff */
[----:B------:R2:W-:Y:S01]  /*0b80*/  STSM.16.M88.4 [R29], R8 ;  /* 0x000000081d007844 */ /* 0x0005e20000000200 */
[----:B------:R-:W-:Y:S02]  /*0b90*/  LOP3.LUT R33, R43, 0x38, R36, 0x78, !PT ;  /* 0x000000382b217812 */ /* 0x000fe400078e7824 */
[----:B------:R-:W-:Y:S01]  /*0ba0*/  SHF.R.U32.HI R25, RZ, 0x4, R0 ;  /* 0x00000004ff197819 */ /* 0x000fe20000011600 */
[----:B------:R3:W-:Y:S01]  /*0bb0*/  STSM.16.M88.4 [R21], R12 ;  /* 0x0000000c15007844 */ /* 0x0007e20000000200 */
[----:B------:R-:W-:Y:S01]  /*0bc0*/  LOP3.LUT R33, R44, R33, RZ, 0xfc, !PT ;  /* 0x000000212c217212 */ /* 0x000fe200078efcff */
[----:B------:R-:W-:Y:S03]  /*0bd0*/  BAR.SYNC.DEFER_BLOCKING 0x0 ;  /* 0x0000000000007b1d */ /* 0x000fe60000010000 */
[----:B------:R-:W-:Y:S01]  /*0be0*/  LEA R42, R33, R42, 0x1 ;  /* 0x0000002a212a7211 */ /* 0x000fe200078e08ff */
[C---:B------:R-:W-:Y:S01]  /*0bf0*/  VIADD R0, R25.reuse, 0x10 ;  /* 0x0000001019007836 */ /* 0x040fe20000000000 */
[----:B------:R-:W-:-:S02]  /*0c00*/  IADD3 R22, P0, PT, R25, R2, RZ ;  /* 0x0000000219167210 */ /* 0x000fc40007f1e0ff */
[----:B------:R-:W-:Y:S02]  /*0c10*/  LOP3.LUT R2, R36, 0x78, RZ, 0xc0, !PT ;  /* 0x0000007824027812 */ /* 0x000fe400078ec0ff */
[----:B0-----:R-:W-:Y:S01]  /*0c20*/  IADD3 R4, PT, PT, R25, 0x20, RZ ;  /* 0x0000002019047810 */ /* 0x001fe20007ffe0ff */
[----:B------:R-:W-:Y:S01]  /*0c30*/  IMAD.X R23, RZ, RZ, R3, P0 ;  /* 0x000000ffff177224 */ /* 0x000fe200000e0603 */
[----:B-1----:R-:W-:Y:S01]  /*0c40*/  ISETP.GE.AND P0, PT, R2, UR4, PT ;  /* 0x0000000402007c0c */ /* 0x002fe2000bf06270 */
[----:B------:R-:W-:Y:S02]  /*0c50*/  IMAD.MOV.U32 R3, RZ, RZ, RZ ;  /* 0x000000ffff037224 */ /* 0x000fe400078e00ff */
[----:B--2---:R-:W-:Y:S01]  /*0c60*/  IMAD R8, R33, 0x2, R20 ;  /* 0x0000000221087824 */ /* 0x004fe200078e0214 */
[-C--:B------:R-:W-:Y:S01]  /*0c70*/  ISETP.GE.OR P3, PT, R25, R39.reuse, P0 ;  /* 0x000000271900720c */ /* 0x080fe20000766670 */
[----:B------:R-:W-:Y:S01]  /*0c80*/  IMAD.WIDE.U32 R2, R41, UR6, R2 ;  /* 0x0000000629027c25 */ /* 0x000fe2000f8e0002 */
[----:B------:R-:W-:-:S02]  /*0c90*/  ISETP.GE.OR P2, PT, R0, R39, P0 ;  /* 0x000000270000720c */ /* 0x000fc40000746670 */
[-C--:B------:R-:W-:Y:S01]  /*0ca0*/  ISETP.GE.OR P1, PT, R4, R39.reuse, P0 ;  /* 0x000000270400720c */ /* 0x080fe20000726670 */
[----:B------:R-:W-:Y:S02]  /*0cb0*/  IMAD R3, R41, UR7, R3 ;  /* 0x0000000729037c24 */ /* 0x000fe4000f8e0203 */
[----:B------:R-:W-:Y:S02]  /*0cc0*/  VIADD R25, R25, 0x30 ;  /* 0x0000003019197836 */ /* 0x000fe40000000000 */
[----:B------:R-:W-:Y:S01]  /*0cd0*/  IMAD.WIDE.U32 R2, R37, UR10, R2 ;  /* 0x0000000a25027c25 */ /* 0x000fe2000f8e0002 */
[----:B------:R3:W0:Y:S02]  /*0ce0*/  LDS.128 R16, [R42+0x9800] ;  /* 0x009800002a107984 */ /* 0x0006240000000c00 */
[----:B------:R-:W-:Y:S01]  /*0cf0*/  ISETP.GE.OR P0, PT, R25, R39, P0 ;  /* 0x000000271900720c */ /* 0x000fe20000706670 */
[----:B------:R-:W-:Y:S02]  /*0d00*/  IMAD R5, R37, UR11, R3 ;  /* 0x0000000b25057c24 */ /* 0x000fe4000f8e0203 */
[----:B------:R-:W-:Y:S01]  /*0d10*/  IMAD.WIDE.U32 R38, R38, 0x40, R22 ;  /* 0x0000004026267825 */ /* 0x000fe200078e0016 */
[----:B------:R-:W-:Y:S09]  /*0d20*/  @P3 BRA `(.L_x_115) ;  /* 0x00000000002c3947 */ /* 0x000ff20003800000 */
[----:B------:R-:W1:Y:S01]  /*0d30*/  LDS.128 R8, [R8] ;  /* 0x0000000008087984 */ /* 0x000e620000000c00 */
[----:B------:R-:W3:Y:S01]  /*0d40*/  LDCU.64 UR4, c[0x0][0x3c0] ;  /* 0x00007800ff0477ac */ /* 0x000ee20008000a00 */
[----:B------:R-:W-:Y:S01]  /*0d50*/  IMAD.MOV.U32 R4, RZ, RZ, R2 ;  /* 0x000000ffff047224 */ /* 0x000fe200078e0002 */
[----:B------:R-:W2:Y:S01]  /*0d60*/  LDCU.64 UR6, c[0x0][0x3a8] ;  /* 0x00007500ff0677ac */ /* 0x000ea20008000a00 */
[----:B---3--:R-:W-:Y:S02]  /*0d70*/  IMAD R13, R39, UR4, RZ ;  /* 0x00000004270d7c24 */ /* 0x008fe4000f8e02ff */
[----:B------:R-:W-:-:S04]  /*0d80*/  IMAD.WIDE.U32 R6, R38, UR4, R4 ;  /* 0x0000000426067c25 */ /* 0x000fc8000f8e0004 */
[----:B------:R-:W-:Y:S01]  /*0d90*/  IMAD R13, R38, UR5, R13 ;  /* 0x00000005260d7c24 */ /* 0x000fe2000f8e020d */
[----:B--2---:R-:W-:-:S04]  /*0da0*/  LEA R12, P3, R6, UR6, 0x1 ;  /* 0x00000006060c7c11 */ /* 0x004fc8000f8608ff */
[----:B------:R-:W-:-:S04]  /*0db0*/  IADD3 R7, PT, PT, R7, R13, RZ ;  /* 0x0000000d07077210 */ /* 0x000fc80007ffe0ff */
[----:B------:R-:W-:-:S05]  /*0dc0*/  LEA.HI.X R13, R6, UR7, R7, 0x1, P3 ;  /* 0x00000007060d7c11 */ /* 0x000fca00098f0c07 */
[----:B-1----:R1:W-:Y:S02]  /*0dd0*/  STG.E.128 desc[UR8][R12.64], R8 ;  /* 0x000000080c007986 */ /* 0x0023e4000c101d08 */
.L_x_115:
[----:B------:R-:W-:Y:S05]  /*0de0*/  BSYNC.RECONVERGENT B0 ;  /* 0x0000000000007941 */ /* 0x000fea0003800200 */
.L_x_114:
[----:B-1----:R1:W2:Y:S01]  /*0df0*/  LDS.128 R8, [R42+0x8800] ;  /* 0x008800002a087984 */ /* 0x0022a20000000c00 */
[----:B------:R-:W-:Y:S04]  /*0e00*/  BSSY.RECONVERGENT B0, `(.L_x_116) ;  /* 0x000000f000007945 */ /* 0x000fe80003800200 */
[----:B------:R-:W-:Y:S05]  /*0e10*/  @P2 BRA `(.L_x_117) ;  /* 0x0000000000342947 */ /* 0x000fea0003800000 */
[----:B------:R-:W4:Y:S01]  /*0e20*/  LDCU.64 UR4, c[0x0][0x3c0] ;  /* 0x00007800ff0477ac */ /* 0x000f220008000a00 */
[----:B---3--:R-:W-:Y:S01]  /*0e30*/  IADD3 R13, P2, PT, R38, 0x10, RZ ;  /* 0x00000010260d7810 */ /* 0x008fe20007f5e0ff */
[----:B------:R-:W-:Y:S01]  /*0e40*/  IMAD.MOV.U32 R6, RZ, RZ, R2 ;  /* 0x000000ffff067224 */ /* 0x000fe200078e0002 */
[----:B------:R-:W3:Y:S01]  /*0e50*/  LDCU.64 UR6, c[0x0][0x3a8] ;  /* 0x00007500ff0677ac */ /* 0x000ee20008000a00 */
[----:B------:R-:W-:Y:S02]  /*0e60*/  IMAD.MOV.U32 R7, RZ, RZ, R5 ;  /* 0x000000ffff077224 */ /* 0x000fe400078e0005 */
[----:B------:R-:W-:-:S04]  /*0e70*/  IMAD.X R0, RZ, RZ, R39, P2 ;  /* 0x000000ffff007224 */ /* 0x000fc800010e0627 */
[----:B----4-:R-:W-:Y:S02]  /*0e80*/  IMAD R0, R0, UR4, RZ ;  /* 0x0000000400007c24 */ /* 0x010fe4000f8e02ff */
[----:B------:R-:W-:-:S04]  /*0e90*/  IMAD.WIDE.U32 R6, R13, UR4, R6 ;  /* 0x000000040d067c25 */ /* 0x000fc8000f8e0006 */
[----:B------:R-:W-:Y:S01]  /*0ea0*/  IMAD R13, R13, UR5, R0 ;  /* 0x000000050d0d7c24 */ /* 0x000fe2000f8e0200 */
[----:B---3--:R-:W-:-:S04]  /*0eb0*/  LEA R12, P2, R6, UR6, 0x1 ;  /* 0x00000006060c7c11 */ /* 0x008fc8000f8408ff */
[----:B------:R-:W-:-:S04]  /*0ec0*/  IADD3 R7, PT, PT, R7, R13, RZ ;  /* 0x0000000d07077210 */ /* 0x000fc80007ffe0ff */
[----:B------:R-:W-:-:S05]  /*0ed0*/  LEA.HI.X R13, R6, UR7, R7, 0x1, P2 ;  /* 0x00000007060d7c11 */ /* 0x000fca00090f0c07 */
[----:B--2---:R4:W-:Y:S02]  /*0ee0*/  STG.E.128 desc[UR8][R12.64], R8 ;  /* 0x000000080c007986 */ /* 0x0049e4000c101d08 */
.L_x_117:
[----:B------:R-:W-:Y:S05]  /*0ef0*/  BSYNC.RECONVERGENT B0 ;  /* 0x0000000000007941 */ /* 0x000fea0003800200 */
.L_x_116:
[----:B-1-3--:R-:W1:Y:S01]  /*0f00*/  LDS.128 R40, [R42+0x9000] ;  /* 0x009000002a287984 */ /* 0x00ae620000000c00 */
[----:B------:R-:W-:Y:S04]  /*0f10*/  BSSY.RECONVERGENT B0, `(.L_x_118) ;  /* 0x000000f000007945 */ /* 0x000fe80003800200 */
[----:B------:R-:W-:Y:S05]  /*0f20*/  @P1 BRA `(.L_x_119) ;  /* 0x0000000000341947 */ /* 0x000fea0003800000 */
[----:B------:R-:W3:Y:S01]  /*0f30*/  LDCU.64 UR4, c[0x0][0x3c0] ;  /* 0x00007800ff0477ac */ /* 0x000ee20008000a00 */
[----:B--2-4-:R-:W-:Y:S01]  /*0f40*/  IADD3 R9, P1, PT, R38, 0x20, RZ ;  /* 0x0000002026097810 */ /* 0x014fe20007f3e0ff */
[----:B------:R-:W-:Y:S01]  /*0f50*/  IMAD.MOV.U32 R6, RZ, RZ, R2 ;  /* 0x000000ffff067224 */ /* 0x000fe200078e0002 */
[----:B------:R-:W-:Y:S01]  /*0f60*/  MOV R7, R5 ;  /* 0x0000000500077202 */ /* 0x000fe20000000f00 */
[----:B------:R-:W2:Y:S02]  /*0f70*/  LDCU.64 UR6, c[0x0][0x3a8] ;  /* 0x00007500ff0677ac */ /* 0x000ea40008000a00 */
[----:B------:R-:W-:-:S04]  /*0f80*/  IMAD.X R0, RZ, RZ, R39, P1 ;  /* 0x000000ffff007224 */ /* 0x000fc800008e0627 */
[----:B---3--:R-:W-:Y:S02]  /*0f90*/  IMAD R0, R0, UR4, RZ ;  /* 0x0000000400007c24 */ /* 0x008fe4000f8e02ff */
[----:B------:R-:W-:-:S04]  /*0fa0*/  IMAD.WIDE.U32 R6, R9, UR4, R6 ;  /* 0x0000000409067c25 */ /* 0x000fc8000f8e0006 */
[----:B------:R-:W-:Y:S01]  /*0fb0*/  IMAD R9, R9, UR5, R0 ;  /* 0x0000000509097c24 */ /* 0x000fe2000f8e0200 */
[----:B--2---:R-:W-:-:S03]  /*0fc0*/  LEA R8, P1, R6, UR6, 0x1 ;  /* 0x0000000606087c11 */ /* 0x004fc6000f8208ff */
[----:B------:R-:W-:-:S05]  /*0fd0*/  IMAD.IADD R7, R7, 0x1, R9 ;  /* 0x0000000107077824 */ /* 0x000fca00078e0209 */
[----:B------:R-:W-:-:S05]  /*0fe0*/  LEA.HI.X R9, R6, UR7, R7, 0x1, P1 ;  /* 0x0000000706097c11 */ /* 0x000fca00088f0c07 */
[----:B-1----:R3:W-:Y:S02]  /*0ff0*/  STG.E.128 desc[UR8][R8.64], R40 ;  /* 0x0000002808007986 */ /* 0x0027e4000c101d08 */
.L_x_119:
[----:B------:R-:W-:Y:S05]  /*1000*/  BSYNC.RECONVERGENT B0 ;  /* 0x0000000000007941 */ /* 0x000fea0003800200 */
.L_x_118:
[----:B------:R-:W-:Y:S05]  /*1010*/  @P0 EXIT ;  /* 0x000000000000094d */ /* 0x000fea0003800000 */
[----:B------:R-:W5:Y:S01]  /*1020*/  LDCU.64 UR4, c[0x0][0x3c0] ;  /* 0x00007800ff0477ac */ /* 0x000f620008000a00 */
[----:B------:R-:W-:Y:S02]  /*1030*/  IADD3 R7, P0, PT, R38, 0x30, RZ ;  /* 0x0000003026077810 */ /* 0x000fe40007f1e0ff */
[----:B------:R-:W-:Y:S01]  /*1040*/  MOV R3, R5 ;  /* 0x0000000500037202 */ /* 0x000fe20000000f00 */
[----:B------:R-:W0:Y:S02]  /*1050*/  LDCU.64 UR6, c[0x0][0x3a8] ;  /* 0x00007500ff0677ac */ /* 0x000e240008000a00 */
[----:B------:R-:W-:-:S04]  /*1060*/  IMAD.X R38, RZ, RZ, R39, P0 ;  /* 0x000000ffff267224 */ /* 0x000fc800000e0627 */
[----:B-----5:R-:W-:Y:S02]  /*1070*/  IMAD R38, R38, UR4, RZ ;  /* 0x0000000426267c24 */ /* 0x020fe4000f8e02ff */
[----:B------:R-:W-:-:S04]  /*1080*/  IMAD.WIDE.U32 R2, R7, UR4, R2 ;  /* 0x0000000407027c25 */ /* 0x000fc8000f8e0002 */
[----:B------:R-:W-:Y:S01]  /*1090*/  IMAD R7, R7, UR5, R38 ;  /* 0x0000000507077c24 */ /* 0x000fe2000f8e0226 */
[----:B0-----:R-:W-:-:S03]  /*10a0*/  LEA R4, P0, R2, UR6, 0x1 ;  /* 0x0000000602047c11 */ /* 0x001fc6000f8008ff */
[----:B------:R-:W-:-:S05]  /*10b0*/  IMAD.IADD R3, R3, 0x1, R7 ;  /* 0x0000000103037824 */ /* 0x000fca00078e0207 */
[----:B------:R-:W-:-:S05]  /*10c0*/  LEA.HI.X R5, R2, UR7, R3, 0x1, P0 ;  /* 0x0000000702057c11 */ /* 0x000fca00080f0c03 */
[----:B------:R-:W-:Y:S01]  /*10d0*/  STG.E.128 desc[UR8][R4.64], R16 ;  /* 0x0000001004007986 */ /* 0x000fe2000c101d08 */
[----:B------:R-:W-:Y:S05]  /*10e0*/  EXIT ;  /* 0x000000000000794d */ /* 0x000fea0003800000 */
.L_x_120:
        /* <DEDUP_REMOVED lines=9> */
.L_x_183:


//--------------------- .text._ZN7cutlass13device_kernelIN5flash11enable_sm90INS1_16FlashAttnBwdSm90INS1_25CollectiveMainloopBwdSm90ILi2ELi2ELi2EN4cute5tupleIJNS5_1CILi1EEES8_S8_EEENS6_IJNS7_ILi64EEENS7_ILi128EEESB_EEENS_10bfloat16_tEfNS_4arch4Sm90ELb1ELb0ELb0ELb1ELb1ELb1ELb0ELb0ELi2ELi1ELi2ELi1ELb0EEENS1_24CollectiveEpilogueBwdGQAISC_fSF_Li256ELb1ELb1EEENS1_25SingleTileBwdLPTSchedulerILb1ELi128ELb1EEEEEEEEEvNT_6ParamsE --------------------------
	.section	.text._ZN7cutlass13device_kernelIN5flash11enable_sm90INS1_16FlashAttnBwdSm90INS1_25CollectiveMainloopBwdSm90ILi2ELi2ELi2EN4cute5tupleIJNS5_1CILi1EEES8_S8_EEENS6_IJNS7_ILi64EEENS7_ILi128EEESB_EEENS_10bfloat16_tEfNS_4arch4Sm90ELb1ELb0ELb0ELb1ELb1ELb1ELb0ELb0ELi2ELi1ELi2ELi1ELb0EEENS1_24CollectiveEpilogueBwdGQAISC_fSF_Li256ELb1ELb1EEENS1_25SingleTileBwdLPTSchedulerILb1ELi128ELb1EEEEEEEEEvNT_6ParamsE,"ax",@progbits
	.align	128
.text._ZN7cutlass13device_kernelIN5flash11enable_sm90INS1_16FlashAttnBwdSm90INS1_25CollectiveMainloopBwdSm90ILi2ELi2ELi2EN4cute5tupleIJNS5_1CILi1EEES8_S8_EEENS6_IJNS7_ILi64EEENS7_ILi128EEESB_EEENS_10bfloat16_tEfNS_4arch4Sm90ELb1ELb0ELb0ELb1ELb1ELb1ELb0ELb0ELi2ELi1ELi2ELi1ELb0EEENS1_24CollectiveEpilogueBwdGQAISC_fSF_Li256ELb1ELb1EEENS1_25SingleTileBwdLPTSchedulerILb1ELi128ELb1EEEEEEEEEvNT_6ParamsE:
        .type           _ZN7cutlass13device_kernelIN5flash11enable_sm90INS1_16FlashAttnBwdSm90INS1_25CollectiveMainloopBwdSm90ILi2ELi2ELi2EN4cute5tupleIJNS5_1CILi1EEES8_S8_EEENS6_IJNS7_ILi64EEENS7_ILi128EEESB_EEENS_10bfloat16_tEfNS_4arch4Sm90ELb1ELb0ELb0ELb1ELb1ELb1ELb0ELb0ELi2ELi1ELi2ELi1ELb0EEENS1_24CollectiveEpilogueBwdGQAISC_fSF_Li256ELb1ELb1EEENS1_25SingleTileBwdLPTSchedulerILb1ELi128ELb1EEEEEEEEEvNT_6ParamsE,@function
        .size           _ZN7cutlass13device_kernelIN5flash11enable_sm90INS1_16FlashAttnBwdSm90INS1_25CollectiveMainloopBwdSm90ILi2ELi2ELi2EN4cute5tupleIJNS5_1CILi1EEES8_S8_EEENS6_IJNS7_ILi64EEENS7_ILi128EEESB_EEENS_10bfloat16_tEfNS_4arch4Sm90ELb1ELb0ELb0ELb1ELb1ELb1ELb0ELb0ELi2ELi1ELi2ELi1ELb0EEENS1_24CollectiveEpilogueBwdGQAISC_fSF_Li256ELb1ELb1EEENS1_25SingleTileBwdLPTSchedulerILb1ELi128ELb1EEEEEEEEEvNT_6ParamsE,(.L_x_184 - _ZN7cutlass13device_kernelIN5flash11enable_sm90INS1_16FlashAttnBwdSm90INS1_25CollectiveMainloopBwdSm90ILi2ELi2ELi2EN4cute5tupleIJNS5_1CILi1EEES8_S8_EEENS6_IJNS7_ILi64EEENS7_ILi128EEESB_EEENS_10bfloat16_tEfNS_4arch4Sm90ELb1ELb0ELb0ELb1ELb1ELb1ELb0ELb0ELi2ELi1ELi2ELi1ELb0EEENS1_24CollectiveEpilogueBwdGQAISC_fSF_Li256ELb1ELb1EEENS1_25SingleTileBwdLPTSchedulerILb1ELi128ELb1EEEEEEEEEvNT_6ParamsE)
        .other          _ZN7cutlass13device_kernelIN5flash11enable_sm90INS1_16FlashAttnBwdSm90INS1_25CollectiveMainloopBwdSm90ILi2ELi2ELi2EN4cute5tupleIJNS5_1CILi1EEES8_S8_EEENS6_IJNS7_ILi64EEENS7_ILi128EEESB_EEENS_10bfloat16_tEfNS_4arch4Sm90ELb1ELb0ELb0ELb1ELb1ELb1ELb0ELb0ELi2ELi1ELi2ELi1ELb0EEENS1_24CollectiveEpilogueBwdGQAISC_fSF_Li256ELb1ELb1EEENS1_25SingleTileBwdLPTSchedulerILb1ELi128ELb1EEEEEEEEEvNT_6ParamsE,@"STO_CUDA_ENTRY STV_DEFAULT"
_ZN7cutlass13device_kernelIN5flash11enable_sm90INS1_16FlashAttnBwdSm90INS1_25CollectiveMainloopBwdSm90ILi2ELi2ELi2EN4cute5tupleIJNS5_1CILi1EEES8_S8_EEENS6_IJNS7_ILi64EEENS7_ILi128EEESB_EEENS_10bfloat16_tEfNS_4arch4Sm90ELb1ELb0ELb0ELb1ELb1ELb1ELb0ELb0ELi2ELi1ELi2ELi1ELb0EEENS1_24CollectiveEpilogueBwdGQAISC_fSF_Li256ELb1ELb1EEENS1_25SingleTileBwdLPTSchedulerILb1ELi128ELb1EEEEEEEEEvNT_6ParamsE:
[----:B------:R-:W-:Y:S01]  /*0000*/  LDC R1, c[0x0][0x37c] ;  /* 0x0000df00ff017b82 */ /* 0x000fe20000000800 */
[----:B------:R-:W-:Y:S05]  /*0010*/  EXIT ;  /* 0x000000000000794d */ /* 0x000fea0003800000 */
.L_x_121:
        /* <DEDUP_REMOVED lines=14> */
.L_x_184:


//--------------------- .text._ZN7cutlass13device_kernelIN5flash22FlashAttnBwdPreprocessIN4cute5tupleIJNS3_1CILi64EEENS5_ILi128EEEEEENS_10bfloat16_tEfNS_4arch4Sm90ELb1ELb1EEEEEvNT_6ParamsE --------------------------
	.section	.text._ZN7cutlass13device_kernelIN5flash22FlashAttnBwdPreprocessIN4cute5tupleIJNS3_1CILi64EEENS5_ILi128EEEEEENS_10bfloat16_tEfNS_4arch4Sm90ELb1ELb1EEEEEvNT_6ParamsE,"ax",@progbits
	.align	128
.text._ZN7cutlass13device_kernelIN5flash22FlashAttnBwdPreprocessIN4cute5tupleIJNS3_1CILi64EEENS5_ILi128EEEEEENS_10bfloat16_tEfNS_4arch4Sm90ELb1ELb1EEEEEvNT_6ParamsE:
        .type           _ZN7cutlass13device_kernelIN5flash22FlashAttnBwdPreprocessIN4cute5tupleIJNS3_1CILi64EEENS5_ILi128EEEEEENS_10bfloat16_tEfNS_4arch4Sm90ELb1ELb1EEEEEvNT_6ParamsE,@function
        .size           _ZN7cutlass13device_kernelIN5flash22FlashAttnBwdPreprocessIN4cute5tupleIJNS3_1CILi64EEENS5_ILi128EEEEEENS_10bfloat16_tEfNS_4arch4Sm90ELb1ELb1EEEEEvNT_6ParamsE,(.L_x_185 - _ZN7cutlass13device_kernelIN5flash22FlashAttnBwdPreprocessIN4cute5tupleIJNS3_1CILi64EEENS5_ILi128EEEEEENS_10bfloat16_tEfNS_4arch4Sm90ELb1ELb1EEEEEvNT_6ParamsE)
        .other          _ZN7cutlass13device_kernelIN5flash22FlashAttnBwdPreprocessIN4cute5tupleIJNS3_1CILi64EEENS5_ILi128EEEEEENS_10bfloat16_tEfNS_4arch4Sm90ELb1ELb1EEEEEvNT_6ParamsE,@"STO_CUDA_ENTRY STV_DEFAULT"
_ZN7cutlass13device_kernelIN5flash22FlashAttnBwdPreprocessIN4cute5tupleIJNS3_1CILi64EEENS5_ILi128EEEEEENS_10bfloat16_tEfNS_4arch4Sm90ELb1ELb1EEEEEvNT_6ParamsE:
        /* <DEDUP_REMOVED lines=10> */
[----:B------:R-:W-:Y:S01]  /*00a0*/  IMAD.MOV.U32 R3, RZ, RZ, RZ ;  /* 0x000000ffff037224 */ /* 0x000fe200078e00ff */
[----:B------:R-:W-:Y:S01]  /*00b0*/  CS2R R42, SRZ ;  /* 0x00000000002a7805 */ /* 0x000fe2000001ff00 */
[----:B------:R-:W1:Y:S01]  /*00c0*/  LDCU UR7, c[0x0][0x388] ;  /* 0x00007100ff0777ac */ /* 0x000e620008000800 */
[----:B0-----:R-:W-:-:S04]  /*00d0*/  UISETP.NE.U32.AND UP0, UPT, UR8, URZ, UPT ;  /* 0x000000ff0800728c */ /* 0x001fc8000bf05070 */
[----:B------:R-:W-:Y:S01]  /*00e0*/  UISETP.NE.AND.EX UP0, UPT, UR9, URZ, UPT, UP0 ;  /* 0x000000ff0900728c */ /* 0x000fe2000bf05300 */
[----:B-1----:R-:W-:-:S08]  /*00f0*/  IMAD.U32 R53, RZ, RZ, UR7 ;  /* 0x00000007ff357e24 */ /* 0x002fd0000f8e00ff */
[----:B------:R-:W-:Y:S05]  /*0100*/  BRA.U !UP0, `(.L_x_123) ;  /* 0x00000001084c7547 */ /* 0x000fea000b800000 */
[----:B------:R-:W-:Y:S05]  /*0110*/  BRA `(.L_x_124) ;  /* 0x0000000000307947 */ /* 0x000fea0003800000 */
.L_x_122:
[----:B------:R-:W0:Y:S01]  /*0120*/  LDC.64 R4, c[0x0][0x460] ;  /* 0x00011800ff047b82 */ /* 0x000e220000000a00 */
[----:B------:R-:W1:Y:S01]  /*0130*/  LDCU.64 UR8, c[0x0][0x468] ;  /* 0x00008d00ff0877ac */ /* 0x000e620008000a00 */
[----:B0-----:R-:W-:-:S05]  /*0140*/  IMAD.WIDE.U32 R4, R2, 0x4, R4 ;  /* 0x0000000402047825 */ /* 0x001fca00078e0004 */
[----:B------:R-:W2:Y:S01]  /*0150*/  LDG.E R42, desc[UR4][R4.64] ;  /* 0x00000004042a7981 */ /* 0x000ea2000c1e1900 */
[----:B-1----:R-:W-:-:S04]  /*0160*/  UISETP.NE.U32.AND UP0, UPT, UR8, URZ, UPT ;  /* 0x000000ff0800728c */ /* 0x002fc8000bf05070 */
[----:B------:R-:W-:Y:S01]  /*0170*/  UISETP.NE.AND.EX UP0, UPT, UR9, URZ, UPT, UP0 ;  /* 0x000000ff0900728c */ /* 0x000fe2000bf05300 */
[----:B--2---:R-:W-:Y:S02]  /*0180*/  LEA R3, R2, R42, 0x6 ;  /* 0x0000002a02037211 */ /* 0x004fe400078e30ff */
[----:B------:R-:W-:Y:S02]  /*0190*/  SHF.R.S32.HI R43, RZ, 0x1f, R42 ;  /* 0x0000001fff2b7819 */ /* 0x000fe4000001142a */
[----:B------:R-:W-:-:S04]  /*01a0*/  SHF.R.S32.HI R6, RZ, 0x1f, R3 ;  /* 0x0000001fff067819 */ /* 0x000fc80000011403 */
[----:B------:R-:W-:-:S04]  /*01b0*/  LEA.HI R3, R6, R3, RZ, 0x6 ;  /* 0x0000000306037211 */ /* 0x000fc800078f30ff */
[----:B------:R-:W-:Y:S01]  /*01c0*/  LOP3.LUT R3, R3, 0xffffffc0, RZ, 0xc0, !PT ;  /* 0xffffffc003037812 */ /* 0x000fe200078ec0ff */
[----:B------:R-:W-:Y:S06]  /*01d0*/  BRA.U !UP0, `(.L_x_125) ;  /* 0x0000000108107547 */ /* 0x000fec000b800000 */
.L_x_124:
[----:B------:R-:W0:Y:S02]  /*01e0*/  LDC.64 R4, c[0x0][0x468] ;  /* 0x00011a00ff047b82 */ /* 0x000e240000000a00 */
[----:B0-----:R-:W-:-:S05]  /*01f0*/  IMAD.WIDE.U32 R4, R2, 0x4, R4 ;  /* 0x0000000402047825 */ /* 0x001fca00078e0004 */
[----:B------:R0:W5:Y:S01]  /*0200*/  LDG.E R53, desc[UR4][R4.64] ;  /* 0x0000000404357981 */ /* 0x000162000c1e1900 */
[----:B------:R-:W-:Y:S05]  /*0210*/  BRA `(.L_x_123) ;  /* 0x0000000000087947 */ /* 0x000fea0003800000 */
.L_x_125:
[----:B------:R-:W2:Y:S02]  /*0220*/  LDG.E R5, desc[UR4][R4.64+0x4] ;  /* 0x0000040404057981 */ /* 0x000ea4000c1e1900 */
[----:B--2---:R-:W-:-:S07]  /*0230*/  IMAD.IADD R53, R5, 0x1, -R42 ;  /* 0x0000000105357824 */ /* 0x004fce00078e0a2a */
.L_x_123:
[----:B0-----:R-:W0:Y:S01]  /*0240*/  S2R R4, SR_TID.X ;  /* 0x0000000000047919 */ /* 0x001e220000002100 */
[----:B------:R-:W-:Y:S01]  /*0250*/  IMAD.SHL.U32 R5, R0, 0x40, RZ ;  /* 0x0000004000057824 */ /* 0x000fe200078e00ff */
[----:B------:R-:W-:-:S04]  /*0260*/  ISETP.NE.AND.EX P0, PT, R7, RZ, PT, P0 ;  /* 0x000000ff0700720c */ /* 0x000fc80003f05300 */
[----:B-----5:R-:W-:-:S13]  /*0270*/  ISETP.GT.AND P1, PT, R53, R5, PT ;  /* 0x000000053500720c */ /* 0x020fda0003f24270 */
[----:B------:R-:W-:Y:S05]  /*0280*/  @!P1 EXIT P0 ;  /* 0x000000000000994d */ /* 0x000fea0000000000 */
[----:B------:R-:W1:Y:S01]  /*0290*/  LDCU UR7, c[0x0][0x38c] ;  /* 0x00007180ff0777ac */ /* 0x000e620008000800 */
[----:B------:R-:W2:Y:S01]  /*02a0*/  LDC.64 R10, c[0x0][0x3a0] ;  /* 0x0000e800ff0a7b82 */ /* 0x000ea20000000a00 */
[----:B0-----:R-:W-:Y:S01]  /*02b0*/  SHF.L.U32 R44, R4, 0x3, RZ ;  /* 0x00000003042c7819 */ /* 0x001fe200000006ff */
[----:B------:R-:W-:Y:S01]  /*02c0*/  IMAD.IADD R7, R53, 0x1, -R5 ;  /* 0x0000000135077824 */ /* 0x000fe200078e0a05 */
[----:B------:R-:W-:Y:S01]  /*02d0*/  SHF.R.U32.HI R6, RZ, 0x4, R4 ;  /* 0x00000004ff067819 */ /* 0x000fe20000011604 */
[----:B------:R-:W-:Y:S01]  /*02e0*/  HFMA2 R45, -RZ, RZ, 0, 0 ;  /* 0x00000000ff2d7431 */ /* 0x000fe200000001ff */
[----:B------:R-:W-:Y:S02]  /*02f0*/  LOP3.LUT R44, R44, 0x78, RZ, 0xc0, !PT ;  /* 0x000000782c2c7812 */ /* 0x000fe400078ec0ff */
[C---:B------:R-:W-:Y:S01]  /*0300*/  IADD3 R34, P4, PT, R6.reuse, R42, RZ ;  /* 0x0000002a06227210 */ /* 0x040fe20007f9e0ff */
[C---:B------:R-:W-:Y:S01]  /*0310*/  VIADD R40, R6.reuse, 0x10 ;  /* 0x0000001006287836 */ /* 0x040fe20000000000 */
[----:B------:R-:W0:Y:S01]  /*0320*/  LDC.64 R14, c[0x0][0x3c0] ;  /* 0x0000f000ff0e7b82 */ /* 0x000e220000000a00 */
[----:B------:R-:W-:-:S02]  /*0330*/  IADD3 R52, PT, PT, R6, 0x30, RZ ;  /* 0x0000003006347810 */ /* 0x000fc40007ffe0ff */
[----:B------:R-:W-:Y:S01]  /*0340*/  IMAD.X R35, RZ, RZ, R43, P4 ;  /* 0x000000ffff237224 */ /* 0x000fe200020e062b */
[----:B------:R-:W-:Y:S01]  /*0350*/  SEL R41, R2, RZ, !P3 ;  /* 0x000000ff02297207 */ /* 0x000fe20005800000 */
[----:B------:R-:W-:Y:S01]  /*0360*/  IMAD.WIDE.U32 R34, R0, 0x40, R34 ;  /* 0x0000004000227825 */ /* 0x000fe200078e0022 */
[----:B-1----:R-:W-:Y:S02]  /*0370*/  ISETP.GE.AND P0, PT, R44, UR7, PT ;  /* 0x000000072c007c0c */ /* 0x002fe4000bf06270 */
[----:B------:R-:W1:Y:S02]  /*0380*/  LDC.64 R22, c[0x0][0x3a8] ;  /* 0x0000ea00ff167b82 */ /* 0x000e640000000a00 */
[-C--:B------:R-:W-:Y:S02]  /*0390*/  ISETP.GE.OR P1, PT, R40, R7.reuse, P0 ;  /* 0x000000072800720c */ /* 0x080fe40000726670 */
[----:B------:R-:W-:Y:S01]  /*03a0*/  ISETP.GE.OR P2, PT, R6, R7, P0 ;  /* 0x000000070600720c */ /* 0x000fe20000746670 */
[----:B--2---:R-:W-:-:S03]  /*03b0*/  IMAD.WIDE.U32 R8, R10, UR6, R44 ;  /* 0x000000060a087c25 */ /* 0x004fc6000f8e002c */
[----:B------:R-:W2:Y:S01]  /*03c0*/  LDC.64 R30, c[0x0][0x3b8] ;  /* 0x0000ee00ff1e7b82 */ /* 0x000ea20000000a00 */
[----:B------:R-:W-:Y:S02]  /*03d0*/  IMAD R9, R11, UR6, R9 ;  /* 0x000000060b097c24 */ /* 0x000fe4000f8e0209 */
[----:B0-----:R-:W-:-:S05]  /*03e0*/  IMAD.WIDE.U32 R12, R14, UR6, R44 ;  /* 0x000000060e0c7c25 */ /* 0x001fca000f8e002c */
[----:B------:R-:W0:Y:S01]  /*03f0*/  LDC.64 R10, c[0x0][0x3c8] ;  /* 0x0000f200ff0a7b82 */ /* 0x000e220000000a00 */
[----:B------:R-:W-:Y:S01]  /*0400*/  @!P1 IADD3 R19, P4, PT, R34, 0x10, RZ ;  /* 0x0000001022139810 */ /* 0x000fe20007f9e0ff */
[----:B------:R-:W-:Y:S01]  /*0410*/  VIADD R45, R6, 0x20 ;  /* 0x00000020062d7836 */ /* 0x000fe20000000000 */
[----:B------:R-:W-:Y:S01]  /*0420*/  @!P1 IADD3 R27, P5, PT, R34, 0x10, RZ ;  /* 0x00000010221b9810 */ /* 0x000fe20007fbe0ff */
[----:B------:R-:W-:-:S04]  /*0430*/  IMAD R13, R15, UR6, R13 ;  /* 0x000000060f0d7c24 */ /* 0x000fc8000f8e020d */
[----:B------:R-:W3:Y:S01]  /*0440*/  @!P1 LDC.64 R36, c[0x0][0x398] ;  /* 0x0000e600ff249b82 */ /* 0x000ee20000000a00 */
[-C--:B------:R-:W-:Y:S01]  /*0450*/  ISETP.GE.OR P3, PT, R45, R7.reuse, P0 ;  /* 0x000000072d00720c */ /* 0x080fe20000766670 */
[----:B-1----:R-:W-:Y:S01]  /*0460*/  IMAD.WIDE.U32 R32, R41, R22, R8 ;  /* 0x0000001629207225 */ /* 0x002fe200078e0008 */
[----:B------:R-:W-:-:S03]  /*0470*/  ISETP.GE.OR P0, PT, R52, R7, P0 ;  /* 0x000000073400720c */ /* 0x000fc60000706670 */
[----:B------:R-:W-:Y:S01]  /*0480*/  @!P1 IMAD.X R9, RZ, RZ, R35, P4 ;  /* 0x000000ffff099224 */ /* 0x000fe200020e0623 */
[----:B------:R-:W-:Y:S01]  /*0490*/  @!P1 MOV R22, R32 ;  /* 0x0000002000169202 */ /* 0x000fe20000000f00 */
[----:B------:R-:W1:Y:S01]  /*04a0*/  @!P2 LDC.64 R20, c[0x0][0x398] ;  /* 0x0000e600ff14ab82 */ /* 0x000e620000000a00 */
[----:B------:R-:W-:Y:S02]  /*04b0*/  IMAD R23, R41, R23, R33 ;  /* 0x0000001729177224 */ /* 0x000fe400078e0221 */
[----:B------:R-:W-:-:S03]  /*04c0*/  @!P2 IMAD.MOV.U32 R8, RZ, RZ, R32 ;  /* 0x000000ffff08a224 */ /* 0x000fc600078e0020 */
[----:B------:R-:W-:Y:S01]  /*04d0*/  @!P3 IMAD.MOV.U32 R59, RZ, RZ, R23 ;  /* 0x000000ffff3bb224 */ /* 0x000fe200078e0017 */
[C---:B------:R-:W-:Y:S01]  /*04e0*/  @!P3 IADD3 R26, P6, PT, R34.reuse, 0x20, RZ ;  /* 0x00000020221ab810 */ /* 0x040fe20007fde0ff */
[C---:B0-----:R-:W-:Y:S01]  /*04f0*/  IMAD.WIDE.U32 R24, R41.reuse, R10, R12 ;  /* 0x0000000a29187225 */ /* 0x041fe200078e000c */
[----:B------:R-:W0:Y:S01]  /*0500*/  LDC.64 R14, c[0x0][0x3b8] ;  /* 0x0000ee00ff0e7b82 */ /* 0x000e220000000a00 */
[C---:B------:R-:W-:Y:S02]  /*0510*/  @!P3 IADD3 R48, P4, PT, R34.reuse, 0x20, RZ ;  /* 0x000000202230b810 */ /* 0x040fe40007f9e0ff */
[----:B------:R-:W-:Y:S01]  /*0520*/  @!P1 IMAD.X R13, RZ, RZ, R35, P5 ;  /* 0x000000ffff0d9224 */ /* 0x000fe200028e0623 */
[----:B------:R-:W-:Y:S01]  /*0530*/  @!P0 IADD3 R55, P5, PT, R34, 0x30, RZ ;  /* 0x0000003022378810 */ /* 0x000fe20007fbe0ff */
[----:B------:R-:W-:Y:S01]  /*0540*/  IMAD R25, R41, R11, R25 ;  /* 0x0000000b29197224 */ /* 0x000fe200078e0219 */
[----:B------:R-:W-:Y:S01]  /*0550*/  @!P3 MOV R58, R32 ;  /* 0x00000020003ab202 */ /* 0x000fe20000000f00 */
[----:B---3--:R-:W-:Y:S01]  /*0560*/  @!P1 IMAD R10, R9, R36, RZ ;  /* 0x00000024090a9224 */ /* 0x008fe200078e02ff */
[----:B------:R-:W3:Y:S01]  /*0570*/  @!P1 LDC.64 R16, c[0x0][0x380] ;  /* 0x0000e000ff109b82 */ /* 0x000ee20000000a00 */
[----:B------:R-:W-:-:S02]  /*0580*/  @!P2 IMAD.MOV.U32 R9, RZ, RZ, R23 ;  /* 0x000000ffff09a224 */ /* 0x000fc400078e0017 */
[----:B------:R-:W-:Y:S02]  /*0590*/  @!P1 IMAD R37, R19, R37, R10 ;  /* 0x0000002513259224 */ /* 0x000fe400078e020a */
[--C-:B------:R-:W-:Y:S02]  /*05a0*/  @!P0 IMAD.MOV.U32 R33, RZ, RZ, R23.reuse ;  /* 0x000000ffff218224 */ /* 0x100fe400078e0017 */
[----:B-1----:R-:W-:Y:S01]  /*05b0*/  @!P2 IMAD R10, R35, R20, RZ ;  /* 0x00000014230aa224 */ /* 0x002fe200078e02ff */
[----:B------:R-:W1:Y:S01]  /*05c0*/  LDC.64 R46, c[0x0][0x3b0] ;  /* 0x0000ec00ff2e7b82 */ /* 0x000e620000000a00 */
[----:B------:R-:W-:-:S04]  /*05d0*/  @!P1 IMAD.WIDE.U32 R22, R19, R36, R22 ;  /* 0x0000002413169225 */ /* 0x000fc800078e0016 */
[-C--:B--2---:R-:W-:Y:S02]  /*05e0*/  @!P1 IMAD R12, R13, R30.reuse, RZ ;  /* 0x0000001e0d0c9224 */ /* 0x084fe400078e02ff */
[----:B------:R-:W-:Y:S01]  /*05f0*/  @!P1 IMAD.WIDE.U32 R18, R27, R30, R24 ;  /* 0x0000001e1b129225 */ /* 0x000fe200078e0018 */
[----:B------:R-:W2:Y:S03]  /*0600*/  @!P0 LDC.64 R38, c[0x0][0x398] ;  /* 0x0000e600ff268b82 */ /* 0x000ea60000000a00 */
[C---:B------:R-:W-:Y:S02]  /*0610*/  @!P2 IMAD R30, R34.reuse, R21, R10 ;  /* 0x00000015221ea224 */ /* 0x040fe400078e020a */
[----:B------:R-:W-:-:S03]  /*0620*/  @!P2 IMAD.WIDE.U32 R20, R34, R20, R8 ;  /* 0x000000142214a225 */ /* 0x000fc600078e0008 */
[----:B------:R-:W4:Y:S01]  /*0630*/  @!P3 LDC.64 R8, c[0x0][0x398] ;  /* 0x0000e600ff08bb82 */ /* 0x000f220000000a00 */
[----:B------:R-:W-:Y:S01]  /*0640*/  @!P1 IMAD R31, R27, R31, R12 ;  /* 0x0000001f1b1f9224 */ /* 0x000fe200078e020c */
[----:B------:R-:W-:Y:S01]  /*0650*/  @!P3 IADD3.X R27, PT, PT, RZ, R35, RZ, P6, !PT ;  /* 0x00000023ff1bb210 */ /* 0x000fe200037fe4ff */
[----:B0-----:R-:W-:Y:S01]  /*0660*/  @!P2 IMAD R29, R35, R14, RZ ;  /* 0x0000000e231da224 */ /* 0x001fe200078e02ff */
[----:B------:R-:W-:Y:S01]  /*0670*/  @!P2 IADD3 R30, PT, PT, R21, R30, RZ ;  /* 0x0000001e151ea210 */ /* 0x000fe20007ffe0ff */
[--C-:B------:R-:W-:Y:S01]  /*0680*/  @!P3 IMAD.X R50, RZ, RZ, R35.reuse, P4 ;  /* 0x000000ffff32b224 */ /* 0x100fe200020e0623 */
[----:B---3--:R-:W-:Y:S01]  /*0690*/  @!P1 LEA R56, P4, R22, R16, 0x1 ;  /* 0x0000001016389211 */ /* 0x008fe200078808ff */
[----:B------:R-:W-:Y:S01]  /*06a0*/  @!P0 IMAD.X R28, RZ, RZ, R35, P5 ;  /* 0x000000ffff1c8224 */ /* 0x000fe200028e0623 */
[----:B------:R-:W0:Y:S01]  /*06b0*/  @!P2 LDC.64 R12, c[0x0][0x380] ;  /* 0x0000e000ff0cab82 */ /* 0x000e220000000a00 */
[----:B------:R-:W-:Y:S01]  /*06c0*/  @!P1 IMAD.IADD R23, R23, 0x1, R37 ;  /* 0x0000000117179824 */ /* 0x000fe200078e0225 */
[----:B-1----:R-:W-:Y:S01]  /*06d0*/  @!P1 LEA R46, P5, R18, R46, 0x1 ;  /* 0x0000002e122e9211 */ /* 0x002fe200078a08ff */
[----:B------:R-:W-:Y:S01]  /*06e0*/  @!P1 IMAD.IADD R16, R19, 0x1, R31 ;  /* 0x0000000113109824 */ /* 0x000fe200078e021f */
[C---:B------:R-:W-:Y:S01]  /*06f0*/  @!P0 IADD3 R49, P6, PT, R34.reuse, 0x30, RZ ;  /* 0x0000003022318810 */ /* 0x040fe20007fde0ff */
[----:B------:R-:W-:Y:S01]  /*0700*/  @!P2 IMAD R29, R34, R15, R29 ;  /* 0x0000000f221da224 */ /* 0x000fe200078e021d */
[----:B------:R-:W-:Y:S01]  /*0710*/  @!P1 LEA.HI.X R57, R22, R17, R23, 0x1, P4 ;  /* 0x0000001116399211 */ /* 0x000fe200020f0c17 */
[----:B------:R-:W-:Y:S01]  /*0720*/  @!P2 IMAD.WIDE.U32 R14, R34, R14, R24 ;  /* 0x0000000e220ea225 */ /* 0x000fe200078e0018 */
[----:B------:R-:W1:Y:S01]  /*0730*/  LDC.64 R10, c[0x0][0x3b0] ;  /* 0x0000ec00ff0a7b82 */ /* 0x000e620000000a00 */
[----:B------:R-:W-:-:S02]  /*0740*/  @!P1 LEA.HI.X R47, R18, R47, R16, 0x1, P5 ;  /* 0x0000002f122f9211 */ /* 0x000fc400028f0c10 */
[----:B------:R-:W-:Y:S01]  /*0750*/  @!P2 IMAD.IADD R29, R15, 0x1, R29 ;  /* 0x000000010f1da824 */ /* 0x000fe200078e021d */
[----:B------:R-:W-:Y:S01]  /*0760*/  @!P0 IADD3.X R51, PT, PT, RZ, R35, RZ, P6, !PT ;  /* 0x00000023ff338210 */ /* 0x000fe200037fe4ff */
[----:B--2---:R-:W-:Y:S02]  /*0770*/  @!P0 IMAD R28, R28, R38, RZ ;  /* 0x000000261c1c8224 */ /* 0x004fe400078e02ff */
[-C--:B----4-:R-:W-:Y:S01]  /*0780*/  @!P3 IMAD R27, R27, R8.reuse, RZ ;  /* 0x000000081b1bb224 */ /* 0x090fe200078e02ff */
[----:B------:R-:W2:Y:S01]  /*0790*/  LDC.64 R34, c[0x0][0x3b0] ;  /* 0x0000ec00ff227b82 */ /* 0x000ea20000000a00 */
[----:B------:R-:W-:-:S04]  /*07a0*/  @!P3 IMAD.WIDE.U32 R58, R26, R8, R58 ;  /* 0x000000081a3ab225 */ /* 0x000fc800078e003a */
[----:B------:R-:W-:Y:S01]  /*07b0*/  @!P3 IMAD R54, R26, R9, R27 ;  /* 0x000000091a36b224 */ /* 0x000fe200078e021b */
[----:B------:R-:W-:Y:S02]  /*07c0*/  CS2R R8, SRZ ;  /* 0x0000000000087805 */ /* 0x000fe4000001ff00 */
[C---:B0-----:R-:W-:Y:S01]  /*07d0*/  @!P2 LEA R18, P4, R20.reuse, R12, 0x1 ;  /* 0x0000000c1412a211 */ /* 0x041fe200078808ff */
[----:B------:R-:W0:Y:S01]  /*07e0*/  LDC.64 R26, c[0x0][0x3b8] ;  /* 0x0000ee00ff1a7b82 */ /* 0x000e220000000a00 */
[----:B------:R-:W-:Y:S02]  /*07f0*/  @!P0 IMAD R39, R55, R39, R28 ;  /* 0x0000002737278224 */ /* 0x000fe400078e021c */
[----:B------:R-:W-:Y:S02]  /*0800*/  @!P2 LEA.HI.X R19, R20, R13, R30, 0x1, P4 ;  /* 0x0000000d1413a211 */ /* 0x000fe400020f0c1e */
[----:B------:R-:W-:Y:S02]  /*0810*/  CS2R R12, SRZ ;  /* 0x00000000000c7805 */ /* 0x000fe4000001ff00 */
[C---:B-1----:R-:W-:Y:S01]  /*0820*/  @!P2 LEA R16, P5, R14.reuse, R10, 0x1 ;  /* 0x0000000a0e10a211 */ /* 0x042fe200078a08ff */
[----:B------:R-:W1:Y:S03]  /*0830*/  LDC.64 R30, c[0x0][0x3b8] ;  /* 0x0000ee00ff1e7b82 */ /* 0x000e660000000a00 */
[----:B------:R-:W-:-:S02]  /*0840*/  @!P2 LEA.HI.X R17, R14, R11, R29, 0x1, P5 ;  /* 0x0000000b0e11a211 */ /* 0x000fc400028f0c1d */
[----:B------:R-:W-:Y:S02]  /*0850*/  CS2R R10, SRZ ;  /* 0x00000000000a7805 */ /* 0x000fe4000001ff00 */
[----:B------:R-:W-:Y:S01]  /*0860*/  CS2R R14, SRZ ;  /* 0x00000000000e7805 */ /* 0x000fe2000001ff00 */
[----:B------:R-:W3:Y:S01]  /*0870*/  @!P3 LDC.64 R28, c[0x0][0x380] ;  /* 0x0000e000ff1cbb82 */ /* 0x000ee20000000a00 */
[----:B------:R-:W-:Y:S02]  /*0880*/  @!P0 IMAD.WIDE.U32 R60, R55, R38, R32 ;  /* 0x00000026373c8225 */ /* 0x000fe400078e0020 */
[----:B------:R4:W2:Y:S01]  /*0890*/  @!P2 LDG.E.128 R8, desc[UR4][R18.64] ;  /* 0x000000041208a981 */ /* 0x0008a2000c1e1d00 */
[----:B------:R-:W-:-:S04]  /*08a0*/  CS2R R20, SRZ ;  /* 0x0000000000147805 */ /* 0x000fc8000001ff00 */
[----:B------:R-:W1:Y:S01]  /*08b0*/  @!P0 LDC.64 R36, c[0x0][0x380] ;  /* 0x0000e000ff248b82 */ /* 0x000e620000000a00 */
[----:B------:R4:W2:Y:S01]  /*08c0*/  @!P2 LDG.E.128 R12, desc[UR4][R16.64] ;  /* 0x00000004100ca981 */ /* 0x0008a2000c1e1d00 */
[----:B------:R-:W-:Y:S02]  /*08d0*/  CS2R R22, SRZ ;  /* 0x0000000000167805 */ /* 0x000fe4000001ff00 */
[----:B----4-:R-:W-:-:S04]  /*08e0*/  CS2R R18, SRZ ;  /* 0x0000000000127805 */ /* 0x010fc8000001ff00 */
[----:B------:R-:W4:Y:S01]  /*08f0*/  LDC.64 R32, c[0x0][0x3b0] ;  /* 0x0000ec00ff207b82 */ /* 0x000f220000000a00 */
[----:B------:R3:W4:Y:S01]  /*0900*/  @!P1 LDG.E.128 R20, desc[UR4][R46.64] ;  /* 0x000000042e149981 */ /* 0x000722000c1e1d00 */
[----:B------:R-:W-:Y:S01]  /*0910*/  CS2R R16, SRZ ;  /* 0x0000000000107805 */ /* 0x000fe2000001ff00 */
[----:B0-----:R-:W-:-:S05]  /*0920*/  @!P3 IMAD R50, R50, R26, RZ ;  /* 0x0000001a3232b224 */ /* 0x001fca00078e02ff */
[----:B------:R0:W4:Y:S01]  /*0930*/  @!P1 LDG.E.128 R16, desc[UR4][R56.64] ;  /* 0x0000000438109981 */ /* 0x000122000c1e1d00 */
[----:B------:R-:W-:Y:S01]  /*0940*/  @!P3 IMAD.IADD R54, R59, 0x1, R54 ;  /* 0x000000013b36b824 */ /* 0x000fe200078e0236 */
[----:B---3--:R-:W-:Y:S01]  /*0950*/  @!P3 LEA R46, P1, R58, R28, 0x1 ;  /* 0x0000001c3a2eb211 */ /* 0x008fe200078208ff */
[C---:B------:R-:W-:Y:S01]  /*0960*/  @!P3 IMAD R27, R48.reuse, R27, R50 ;  /* 0x0000001b301bb224 */ /* 0x040fe200078e0232 */
[----:B0-----:R-:W-:Y:S01]  /*0970*/  @!P0 MOV R56, R24 ;  /* 0x0000001800388202 */ /* 0x001fe20000000f00 */
[--C-:B------:R-:W-:Y:S02]  /*0980*/  @!P0 IMAD.MOV.U32 R57, RZ, RZ, R25.reuse ;  /* 0x000000ffff398224 */ /* 0x100fe400078e0019 */
[----:B------:R-:W-:-:S04]  /*0990*/  @!P3 IMAD.WIDE.U32 R24, R48, R26, R24 ;  /* 0x0000001a3018b225 */ /* 0x000fc800078e0018 */
[-C--:B-1----:R-:W-:Y:S01]  /*09a0*/  @!P0 IMAD R26, R51, R30.reuse, RZ ;  /* 0x0000001e331a8224 */ /* 0x082fe200078e02ff */
[----:B------:R-:W-:Y:S01]  /*09b0*/  @!P3 LEA.HI.X R47, R58, R29, R54, 0x1, P1 ;  /* 0x0000001d3a2fb211 */ /* 0x000fe200008f0c36 */
[----:B------:R-:W-:Y:S01]  /*09c0*/  @!P0 IMAD.WIDE.U32 R56, R49, R30, R56 ;  /* 0x0000001e31388225 */ /* 0x000fe200078e0038 */
[----:B------:R-:W-:-:S03]  /*09d0*/  @!P0 LEA R50, P1, R60, R36, 0x1 ;  /* 0x000000243c328211 */ /* 0x000fc600078208ff */
[----:B------:R-:W-:Y:S01]  /*09e0*/  @!P0 IMAD R31, R49, R31, R26 ;  /* 0x0000001f311f8224 */ /* 0x000fe200078e021a */
[----:B------:R-:W-:Y:S01]  /*09f0*/  @!P3 IADD3 R27, PT, PT, R25, R27, RZ ;  /* 0x0000001b191bb210 */ /* 0x000fe20007ffe0ff */
[----:B------:R-:W-:Y:S01]  /*0a00*/  @!P0 IMAD.IADD R39, R61, 0x1, R39 ;  /* 0x000000013d278824 */ /* 0x000fe200078e0227 */
[----:B--2---:R-:W-:Y:S01]  /*0a10*/  @!P3 LEA R34, P2, R24, R34, 0x1 ;  /* 0x000000221822b211 */ /* 0x004fe200078408ff */
[----:B------:R-:W-:Y:S01]  /*0a20*/  @!P0 IMAD.IADD R36, R57, 0x1, R31 ;  /* 0x0000000139248824 */ /* 0x000fe200078e021f */
[----:B------:R-:W-:Y:S02]  /*0a30*/  CS2R R28, SRZ ;  /* 0x00000000001c7805 */ /* 0x000fe4000001ff00 */
[----:B------:R-:W-:Y:S02]  /*0a40*/  CS2R R30, SRZ ;  /* 0x00000000001e7805 */ /* 0x000fe4000001ff00 */
[----:B------:R-:W-:Y:S02]  /*0a50*/  @!P0 LEA.HI.X R51, R60, R37, R39, 0x1, P1 ;  /* 0x000000253c338211 */ /* 0x000fe400008f0c27 */
[----:B------:R-:W-:-:S02]  /*0a60*/  @!P3 LEA.HI.X R35, R24, R35, R27, 0x1, P2 ;  /* 0x000000231823b211 */ /* 0x000fc400010f0c1b */
[C---:B----4-:R-:W-:Y:S02]  /*0a70*/  @!P0 LEA R48, P1, R56.reuse, R32, 0x1 ;  /* 0x0000002038308211 */ /* 0x050fe400078208ff */
[----:B------:R-:W-:Y:S02]  /*0a80*/  CS2R R24, SRZ ;  /* 0x0000000000187805 */ /* 0x000fe4000001ff00 */
[----:B------:R-:W-:Y:S01]  /*0a90*/  CS2R R26, SRZ ;  /* 0x00000000001a7805 */ /* 0x000fe2000001ff00 */
[----:B------:R0:W2:Y:S01]  /*0aa0*/  @!P3 LDG.E.128 R28, desc[UR4][R34.64] ;  /* 0x00000004221cb981 */ /* 0x0000a2000c1e1d00 */
[----:B------:R-:W-:Y:S02]  /*0ab0*/  @!P0 LEA.HI.X R49, R56, R33, R36, 0x1, P1 ;  /* 0x0000002138318211 */ /* 0x000fe400008f0c24 */
[----:B------:R-:W-:Y:S02]  /*0ac0*/  CS2R R32, SRZ ;  /* 0x0000000000207805 */ /* 0x000fe4000001ff00 */
[----:B------:R-:W-:-:S02]  /*0ad0*/  CS2R R36, SRZ ;  /* 0x0000000000247805 */ /* 0x000fc4000001ff00 */
[----:B------:R-:W-:Y:S01]  /*0ae0*/  CS2R R38, SRZ ;  /* 0x0000000000267805 */ /* 0x000fe2000001ff00 */
[----:B------:R1:W3:Y:S01]  /*0af0*/  @!P3 LDG.E.128 R24, desc[UR4][R46.64] ;  /* 0x000000042e18b981 */ /* 0x0002e2000c1e1d00 */
[----:B0-----:R-:W-:-:S04]  /*0b00*/  CS2R R34, SRZ ;  /* 0x0000000000227805 */ /* 0x001fc8000001ff00 */
[----:B------:R0:W4:Y:S01]  /*0b10*/  @!P0 LDG.E.128 R36, desc[UR4][R48.64] ;  /* 0x0000000430248981 */ /* 0x000122000c1e1d00 */
[----:B-1----:R-:W1:Y:S03]  /*0b20*/  LDC.64 R46, c[0x0][0x400] ;  /* 0x00010000ff2e7b82 */ /* 0x002e660000000a00 */
[----:B------:R0:W4:Y:S01]  /*0b30*/  @!P0 LDG.E.128 R32, desc[UR4][R50.64] ;  /* 0x0000000432208981 */ /* 0x000122000c1e1d00 */
[----:B------:R-:W-:-:S04]  /*0b40*/  ISETP.GE.AND P0, PT, R4, R7, PT ;  /* 0x000000070400720c */ /* 0x000fc80003f06270 */
[----:B------:R-:W-:Y:S01]  /*0b50*/  ISETP.GT.U32.OR P0, PT, R4, 0x3f, P0 ;  /* 0x0000003f0400780c */ /* 0x000fe20000704470 */
[----:B0-----:R-:W0:-:S12]  /*0b60*/  LDC.64 R48, c[0x0][0x408] ;  /* 0x00010200ff307b82 */ /* 0x001e180000000a00 */
[----:B------:R-:W-:Y:S01]  /*0b70*/  @!P0 IMAD.IADD R55, R5, 0x1, R4 ;  /* 0x0000000105378824 */ /* 0x000fe200078e0204 */
[----:B------:R-:W0:Y:S04]  /*0b80*/  @!P0 LDC.64 R50, c[0x0][0x3f8] ;  /* 0x0000fe00ff328b82 */ /* 0x000e280000000a00 */
[----:B------:R-:W-:-:S04]  /*0b90*/  @!P0 IADD3 R42, P1, PT, R55, R42, RZ ;  /* 0x0000002a372a8210 */ /* 0x000fc80007f3e0ff */
[----:B------:R-:W-:-:S03]  /*0ba0*/  @!P0 IADD3.X R43, PT, PT, RZ, R43, RZ, P1, !PT ;  /* 0x0000002bff2b8210 */ /* 0x000fc60000ffe4ff */
[----:B-1----:R-:W-:-:S04]  /*0bb0*/  @!P0 IMAD.WIDE.U32 R42, R46, UR6, R42 ;  /* 0x000000062e2a8c25 */ /* 0x002fc8000f8e002a */
[----:B------:R-:W-:Y:S02]  /*0bc0*/  @!P0 IMAD R43, R47, UR6, R43 ;  /* 0x000000062f2b8c24 */ /* 0x000fe4000f8e022b */
[----:B0-----:R-:W-:-:S04]  /*0bd0*/  @!P0 IMAD.WIDE.U32 R42, R41, R48, R42 ;  /* 0x00000030292a8225 */ /* 0x001fc800078e002a */
[----:B------:R-:W-:Y:S01]  /*0be0*/  @!P0 IMAD R49, R41, R49, R43 ;  /* 0x0000003129318224 */ /* 0x000fe200078e022b */
[----:B------:R-:W-:-:S04]  /*0bf0*/  @!P0 LEA R50, P1, R42, R50, 0x2 ;  /* 0x000000322a328211 */ /* 0x000fc800078210ff */
[----:B------:R-:W-:Y:S01]  /*0c00*/  @!P0 LEA.HI.X R51, R42, R51, R49, 0x2, P1 ;  /* 0x000000332a338211 */ /* 0x000fe200008f1431 */
[----:B------:R-:W-:-:S06]  /*0c10*/  IMAD.MOV.U32 R49, RZ, RZ, 0x7f800000 ;  /* 0x7f800000ff317424 */ /* 0x000fcc00078e00ff */
[----:B------:R0:W5:Y:S01]  /*0c20*/  @!P0 LDG.E R49, desc[UR4][R50.64] ;  /* 0x0000000432318981 */ /* 0x000162000c1e1900 */
[C---:B------:R-:W-:Y:S01]  /*0c30*/  LOP3.LUT R47, R8.reuse, 0xffff0000, RZ, 0xc0, !PT ;  /* 0xffff0000082f7812 */ /* 0x040fe200078ec0ff */
[----:B------:R-:W-:Y:S01]  /*0c40*/  IMAD.U32 R42, R8, 0x10000, RZ ;  /* 0x00010000082a7824 */ /* 0x000fe200078e00ff */
[C---:B------:R-:W-:Y:S02]  /*0c50*/  LOP3.LUT R48, R12.reuse, 0xffff0000, RZ, 0xc0, !PT ;  /* 0xffff00000c307812 */ /* 0x040fe400078ec0ff */
[----:B------:R-:W-:-:S03]  /*0c60*/  SHF.L.U32 R55, R12, 0x10, RZ ;  /* 0x000000100c377819 */ /* 0x000fc600000006ff */
[----:B------:R-:W-:Y:S01]  /*0c70*/  FMUL.FTZ R59, R47, R48 ;  /* 0x000000302f3b7220 */ /* 0x000fe20000410000 */
[C---:B------:R-:W-:Y:S01]  /*0c80*/  IMAD.U32 R48, R14.reuse, 0x10000, RZ ;  /* 0x000100000e307824 */ /* 0x040fe200078e00ff */
[----:B------:R-:W-:Y:S02]  /*0c90*/  LOP3.LUT R47, R14, 0xffff0000, RZ, 0xc0, !PT ;  /* 0xffff00000e2f7812 */ /* 0x000fe400078ec0ff */
[----:B------:R-:W-:Y:S01]  /*0ca0*/  LOP3.LUT R57, R20, 0xffff0000, RZ, 0xc0, !PT ;  /* 0xffff000014397812 */ /* 0x000fe200078ec0ff */
[----:B0-----:R-:W-:Y:S01]  /*0cb0*/  IMAD.U32 R51, R13, 0x10000, RZ ;  /* 0x000100000d337824 */ /* 0x001fe200078e00ff */
[----:B------:R-:W-:Y:S01]  /*0cc0*/  SHF.L.U32 R8, R9, 0x10, RZ ;  /* 0x0000001009087819 */ /* 0x000fe200000006ff */
[----:B------:R-:W-:Y:S01]  /*0cd0*/  FFMA.FTZ R55, R42, R55, R59 ;  /* 0x000000372a377223 */ /* 0x000fe2000001003b */
[----:B------:R-:W-:Y:S02]  /*0ce0*/  LOP3.LUT R50, R13, 0xffff0000, RZ, 0xc0, !PT ;  /* 0xffff00000d327812 */ /* 0x000fe400078ec0ff */
[C---:B------:R-:W-:Y:S01]  /*0cf0*/  LOP3.LUT R14, R16.reuse, 0xffff0000, RZ, 0xc0, !PT ;  /* 0xffff0000100e7812 */ /* 0x040fe200078ec0ff */
[----:B------:R-:W-:Y:S01]  /*0d00*/  IMAD.U32 R16, R16, 0x10000, RZ ;  /* 0x0001000010107824 */ /* 0x000fe200078e00ff */
[----:B------:R-:W-:-:S02]  /*0d10*/  SHF.L.U32 R13, R15, 0x10, RZ ;  /* 0x000000100f0d7819 */ /* 0x000fc400000006ff */
[----:B------:R-:W-:Y:S01]  /*0d20*/  LOP3.LUT R12, R15, 0xffff0000, RZ, 0xc0, !PT ;  /* 0xffff00000f0c7812 */ /* 0x000fe200078ec0ff */
[----:B------:R-:W-:Y:S02]  /*0d30*/  IMAD.U32 R15, R20, 0x10000, RZ ;  /* 0x00010000140f7824 */ /* 0x000fe400078e00ff */
[----:B------:R-:W-:Y:S01]  /*0d40*/  FMUL.FTZ R57, R14, R57 ;  /* 0x000000390e397220 */ /* 0x000fe20000410000 */
[----:B------:R-:W-:Y:S01]  /*0d50*/  LOP3.LUT R43, R9, 0xffff0000, RZ, 0xc0, !PT ;  /* 0xffff0000092b7812 */ /* 0x000fe200078ec0ff */
[----:B------:R-:W-:Y:S01]  /*0d60*/  FFMA.FTZ R14, R8, R51, R55 ;  /* 0x00000033080e7223 */ /* 0x000fe20000010037 */
[----:B------:R-:W-:Y:S01]  /*0d70*/  SHF.L.U32 R8, R17, 0x10, RZ ;  /* 0x0000001011087819 */ /* 0x000fe200000006ff */
[----:B------:R-:W-:Y:S02]  /*0d80*/  IMAD.U32 R51, R21, 0x10000, RZ ;  /* 0x0001000015337824 */ /* 0x000fe400078e00ff */
[----:B------:R-:W-:Y:S01]  /*0d90*/  FFMA.FTZ R15, R16, R15, R57 ;  /* 0x0000000f100f7223 */ /* 0x000fe20000010039 */
[----:B------:R-:W-:-:S02]  /*0da0*/  IMAD.U32 R9, R10, 0x10000, RZ ;  /* 0x000100000a097824 */ /* 0x000fc400078e00ff */
[----:B------:R-:W-:Y:S01]  /*0db0*/  FFMA.FTZ R50, R43, R50, R14 ;  /* 0x000000322b327223 */ /* 0x000fe2000001000e */
[----:B------:R-:W-:Y:S01]  /*0dc0*/  LOP3.LUT R17, R17, 0xffff0000, RZ, 0xc0, !PT ;  /* 0xffff000011117812 */ /* 0x000fe200078ec0ff */
[----:B------:R-:W-:Y:S01]  /*0dd0*/  FFMA.FTZ R16, R8, R51, R15 ;  /* 0x0000003308107223 */ /* 0x000fe2000001000f */
[----:B------:R-:W-:Y:S01]  /*0de0*/  LOP3.LUT R14, R21, 0xffff0000, RZ, 0xc0, !PT ;  /* 0xffff0000150e7812 */ /* 0x000fe200078ec0ff */
[----:B------:R-:W-:Y:S01]  /*0df0*/  FFMA.FTZ R15, R9, R48, R50 ;  /* 0x00000030090f7223 */ /* 0x000fe20000010032 */
[----:B------:R-:W-:Y:S01]  /*0e00*/  LOP3.LUT R46, R10, 0xffff0000, RZ, 0xc0, !PT ;  /* 0xffff00000a2e7812 */ /* 0x000fe200078ec0ff */
[----:B------:R-:W-:Y:S01]  /*0e10*/  IMAD.U32 R8, R18, 0x10000, RZ ;  /* 0x0001000012087824 */ /* 0x000fe200078e00ff */
[----:B------:R-:W-:Y:S01]  /*0e20*/  SHF.L.U32 R9, R22, 0x10, RZ ;  /* 0x0000001016097819 */ /* 0x000fe200000006ff */
[----:B------:R-:W-:Y:S01]  /*0e30*/  FFMA.FTZ R17, R17, R14, R16 ;  /* 0x0000000e11117223 */ /* 0x000fe20000010010 */
[C---:B------:R-:W-:Y:S02]  /*0e40*/  IMAD.U32 R10, R11.reuse, 0x10000, RZ ;  /* 0x000100000b0a7824 */ /* 0x040fe400078e00ff */
[----:B------:R-:W-:Y:S01]  /*0e50*/  FFMA.FTZ R47, R46, R47, R15 ;  /* 0x0000002f2e2f7223 */ /* 0x000fe2000001000f */
[----:B------:R-:W-:Y:S01]  /*0e60*/  LOP3.LUT R18, R18, 0xffff0000, RZ, 0xc0, !PT ;  /* 0xffff000012127812 */ /* 0x000fe200078ec0ff */
[----:B------:R-:W-:Y:S01]  /*0e70*/  FFMA.FTZ R17, R8, R9, R17 ;  /* 0x0000000908117223 */ /* 0x000fe20000010011 */
[----:B------:R-:W-:Y:S01]  /*0e80*/  LOP3.LUT R15, R22, 0xffff0000, RZ, 0xc0, !PT ;  /* 0xffff0000160f7812 */ /* 0x000fe200078ec0ff */
[----:B------:R-:W-:Y:S01]  /*0e90*/  FFMA.FTZ R8, R10, R13, R47 ;  /* 0x0000000d0a087223 */ /* 0x000fe2000001002f */
[----:B------:R-:W-:-:S03]  /*0ea0*/  LOP3.LUT R11, R11, 0xffff0000, RZ, 0xc0, !PT ;  /* 0xffff00000b0b7812 */ /* 0x000fc600078ec0ff */
[----:B------:R-:W-:Y:S01]  /*0eb0*/  FFMA.FTZ R15, R18, R15, R17 ;  /* 0x0000000f120f7223 */ /* 0x000fe20000010011 */
[----:B------:R-:W-:Y:S02]  /*0ec0*/  IMAD.U32 R9, R23, 0x10000, RZ ;  /* 0x0001000017097824 */ /* 0x000fe400078e00ff */
[----:B------:R-:W-:Y:S01]  /*0ed0*/  FFMA.FTZ R11, R11, R12, R8 ;  /* 0x0000000c0b0b7223 */ /* 0x000fe20000010008 */
[----:B------:R-:W-:Y:S02]  /*0ee0*/  LOP3.LUT R8, R23, 0xffff0000, RZ, 0xc0, !PT ;  /* 0xffff000017087812 */ /* 0x000fe400078ec0ff */
[----:B--2---:R-:W-:Y:S02]  /*0ef0*/  LOP3.LUT R21, R28, 0xffff0000, RZ, 0xc0, !PT ;  /* 0xffff00001c157812 */ /* 0x004fe400078ec0ff */
[C---:B---3--:R-:W-:Y:S02]  /*0f00*/  SHF.L.U32 R17, R24.reuse, 0x10, RZ ;  /* 0x0000001018117819 */ /* 0x048fe400000006ff */
[----:B------:R-:W-:Y:S01]  /*0f10*/  LOP3.LUT R24, R24, 0xffff0000, RZ, 0xc0, !PT ;  /* 0xffff000018187812 */ /* 0x000fe200078ec0ff */
[----:B------:R-:W-:Y:S01]  /*0f20*/  IMAD.U32 R22, R28, 0x10000, RZ ;  /* 0x000100001c167824 */ /* 0x000fe200078e00ff */
[----:B----4-:R-:W-:-:S03]  /*0f30*/  LOP3.LUT R23, R36, 0xffff0000, RZ, 0xc0, !PT ;  /* 0xffff000024177812 */ /* 0x010fc600078ec0ff */
[----:B------:R-:W-:Y:S01]  /*0f40*/  FMUL.FTZ R24, R24, R21 ;  /* 0x0000001518187220 */ /* 0x000fe20000410000 */
[----:B------:R-:W-:Y:S01]  /*0f50*/  LOP3.LUT R18, R32, 0xffff0000, RZ, 0xc0, !PT ;  /* 0xffff000020127812 */ /* 0x000fe200078ec0ff */
[C---:B------:R-:W-:Y:S01]  /*0f60*/  IMAD.U32 R43, R29.reuse, 0x10000, RZ ;  /* 0x000100001d2b7824 */ /* 0x040fe200078e00ff */
[----:B------:R-:W-:Y:S01]  /*0f70*/  LOP3.LUT R28, R29, 0xffff0000, RZ, 0xc0, !PT ;  /* 0xffff00001d1c7812 */ /* 0x000fe200078ec0ff */
[----:B------:R-:W-:Y:S01]  /*0f80*/  IMAD.U32 R21, R36, 0x10000, RZ ;  /* 0x0001000024157824 */ /* 0x000fe200078e00ff */
[----:B------:R-:W-:Y:S01]  /*0f90*/  SHF.L.U32 R32, R32, 0x10, RZ ;  /* 0x0000001020207819 */ /* 0x000fe200000006ff */
[----:B------:R-:W-:Y:S01]  /*0fa0*/  FMUL.FTZ R29, R18, R23 ;  /* 0x00000017121d7220 */ /* 0x000fe20000410000 */
[----:B------:R-:W-:Y:S02]  /*0fb0*/  IMAD.U32 R20, R25, 0x10000, RZ ;  /* 0x0001000019147824 */ /* 0x000fe400078e00ff */
[----:B------:R-:W-:Y:S01]  /*0fc0*/  FFMA.FTZ R23, R17, R22, R24 ;  /* 0x0000001611177223 */ /* 0x000fe20000010018 */
[----:B------:R-:W-:Y:S01]  /*0fd0*/  SHF.L.U32 R17, R33, 0x10, RZ ;  /* 0x0000001021117819 */ /* 0x000fe200000006ff */
[----:B------:R-:W-:-:S02]  /*0fe0*/  IMAD.U32 R18, R37, 0x10000, RZ ;  /* 0x0001000025127824 */ /* 0x000fc400078e00ff */
[----:B------:R-:W-:Y:S01]  /*0ff0*/  FFMA.FTZ R32, R32, R21, R29 ;  /* 0x0000001520207223 */ /* 0x000fe2000001001d */
[----:B------:R-:W-:Y:S01]  /*1000*/  LOP3.LUT R25, R25, 0xffff0000, RZ, 0xc0, !PT ;  /* 0xffff000019197812 */ /* 0x000fe200078ec0ff */
[----:B------:R-:W-:Y:S01]  /*1010*/  FFMA.FTZ R22, R20, R43, R23 ;  /* 0x0000002b14167223 */ /* 0x000fe20000010017 */
[----:B------:R-:W-:Y:S01]  /*1020*/  LOP3.LUT R33, R33, 0xffff0000, RZ, 0xc0, !PT ;  /* 0xffff000021217812 */ /* 0x000fe200078ec0ff */
[----:B------:R-:W-:Y:S01]  /*1030*/  IMAD.U32 R10, R19, 0x10000, RZ ;  /* 0x00010000130a7824 */ /* 0x000fe200078e00ff */
[----:B------:R-:W-:Y:S01]  /*1040*/  LOP3.LUT R20, R37, 0xffff0000, RZ, 0xc0, !PT ;  /* 0xffff000025147812 */ /* 0x000fe200078ec0ff */
[----:B------:R-:W-:Y:S01]  /*1050*/  FFMA.FTZ R32, R17, R18, R32 ;  /* 0x0000001211207223 */ /* 0x000fe20000010020 */
[----:B------:R-:W-:Y:S01]  /*1060*/  SHF.L.U32 R16, R30, 0x10, RZ ;  /* 0x000000101e107819 */ /* 0x000fe200000006ff */
[----:B------:R-:W-:Y:S02]  /*1070*/  IMAD.U32 R13, R26, 0x10000, RZ ;  /* 0x000100001a0d7824 */ /* 0x000fe400078e00ff */
[----:B------:R-:W-:Y:S01]  /*1080*/  FFMA.FTZ R22, R25, R28, R22 ;  /* 0x0000001c19167223 */ /* 0x000fe20000010016 */
[----:B------:R-:W-:Y:S01]  /*1090*/  SHF.L.U32 R17, R34, 0x10, RZ ;  /* 0x0000001022117819 */ /* 0x000fe200000006ff */
[----:B------:R-:W-:Y:S01]  /*10a0*/  FFMA.FTZ R10, R10, R9, R15 ;  /* 0x000000090a0a7223 */ /* 0x000fe2000001000f */
[----:B------:R-:W-:-:S02]  /*10b0*/  IMAD.U32 R18, R38, 0x10000, RZ ;  /* 0x0001000026127824 */ /* 0x000fc400078e00ff */
[----:B------:R-:W-:Y:S01]  /*10c0*/  FFMA.FTZ R20, R33, R20, R32 ;  /* 0x0000001421147223 */ /* 0x000fe20000010020 */
[----:B------:R-:W-:Y:S01]  /*10d0*/  LOP3.LUT R26, R26, 0xffff0000, RZ, 0xc0, !PT ;  /* 0xffff00001a1a7812 */ /* 0x000fe200078ec0ff */
[----:B------:R-:W-:Y:S01]  /*10e0*/  FFMA.FTZ R13, R13, R16, R22 ;  /* 0x000000100d0d7223 */ /* 0x000fe20000010016 */
[----:B------:R-:W-:Y:S01]  /*10f0*/  LOP3.LUT R15, R30, 0xffff0000, RZ, 0xc0, !PT ;  /* 0xffff00001e0f7812 */ /* 0x000fe200078ec0ff */
[----:B------:R-:W-:Y:S01]  /*1100*/  FFMA.FTZ R17, R17, R18, R20 ;  /* 0x0000001211117223 */ /* 0x000fe20000010014 */
[----:B------:R-:W-:Y:S02]  /*1110*/  LOP3.LUT R34, R34, 0xffff0000, RZ, 0xc0, !PT ;  /* 0xffff000022227812 */ /* 0x000fe400078ec0ff */
[----:B------:R-:W-:Y:S01]  /*1120*/  LOP3.LUT R21, R38, 0xffff0000, RZ, 0xc0, !PT ;  /* 0xffff000026157812 */ /* 0x000fe200078ec0ff */
        /* <DEDUP_REMOVED lines=8> */
[----:B------:R-:W-:Y:S02]  /*11b0*/  LOP3.LUT R27, R27, 0xffff0000, RZ, 0xc0, !PT ;  /* 0xffff00001b1b7812 */ /* 0x000fe400078ec0ff */
[----:B------:R-:W-:Y:S01]  /*11c0*/  LOP3.LUT R12, R31, 0xffff0000, RZ, 0xc0, !PT ;  /* 0xffff00001f0c7812 */ /* 0x000fe200078ec0ff */
[----:B------:R-:W-:Y:S01]  /*11d0*/  FFMA.FTZ R16, R13, R16, R34 ;  /* 0x000000100d107223 */ /* 0x000fe20000010022 */
[----:B------:R-:W-:Y:S02]  /*11e0*/  LOP3.LUT R35, R35, 0xffff0000, RZ, 0xc0, !PT ;  /* 0xffff000023237812 */ /* 0x000fe400078ec0ff */
[----:B------:R-:W-:Y:S01]  /*11f0*/  LOP3.LUT R14, R39, 0xffff0000, RZ, 0xc0, !PT ;  /* 0xffff0000270e7812 */ /* 0x000fe200078ec0ff */
[----:B------:R-:W-:Y:S01]  /*1200*/  FFMA.FTZ R10, R19, R8, R10 ;  /* 0x00000008130a7223 */ /* 0x000fe2000001000a */
[----:B------:R-:W-:Y:S01]  /*1210*/  FFMA.FTZ R26, R27, R12, R26 ;  /* 0x0000000c1b1a7223 */ /* 0x000fe2000001001a */
[----:B------:R-:W0:Y:S02]  /*1220*/  SHFL.BFLY PT, R8, R11, 0x8, 0x1f ;  /* 0x0d001f000b087f89 */ /* 0x000e2400000e0000 */
[----:B------:R-:W-:-:S02]  /*1230*/  FFMA.FTZ R16, R35, R14, R16 ;  /* 0x0000000e23107223 */ /* 0x000fc40000010010 */
[----:B------:R-:W1:Y:S04]  /*1240*/  SHFL.BFLY PT, R9, R10, 0x8, 0x1f ;  /* 0x0d001f000a097f89 */ /* 0x000e6800000e0000 */
[----:B------:R-:W2:Y:S04]  /*1250*/  SHFL.BFLY PT, R13, R26, 0x8, 0x1f ;  /* 0x0d001f001a0d7f89 */ /* 0x000ea800000e0000 */
[----:B------:R-:W3:Y:S01]  /*1260*/  SHFL.BFLY PT, R17, R16, 0x8, 0x1f ;  /* 0x0d001f0010117f89 */ /* 0x000ee200000e0000 */
[----:B0-----:R-:W-:Y:S01]  /*1270*/  FADD.FTZ R8, R11, R8 ;  /* 0x000000080b087221 */ /* 0x001fe20000010000 */
[----:B-1----:R-:W-:-:S04]  /*1280*/  FADD.FTZ R12, R10, R9 ;  /* 0x000000090a0c7221 */ /* 0x002fc80000010000 */
[----:B------:R-:W0:Y:S01]  /*1290*/  SHFL.BFLY PT, R9, R8, 0x4, 0x1f ;  /* 0x0c801f0008097f89 */ /* 0x000e2200000e0000 */
[----:B--2---:R-:W-:Y:S01]  /*12a0*/  FADD.FTZ R15, R26, R13 ;  /* 0x0000000d1a0f7221 */ /* 0x004fe20000010000 */
[----:B---3--:R-:W-:-:S04]  /*12b0*/  FADD.FTZ R17, R16, R17 ;  /* 0x0000001110117221 */ /* 0x008fc80000010000 */
[----:B------:R-:W1:Y:S04]  /*12c0*/  SHFL.BFLY PT, R14, R15, 0x4, 0x1f ;  /* 0x0c801f000f0e7f89 */ /* 0x000e6800000e0000 */
[----:B------:R-:W2:Y:S04]  /*12d0*/  SHFL.BFLY PT, R13, R12, 0x4, 0x1f ;  /* 0x0c801f000c0d7f89 */ /* 0x000ea800000e0000 */
[----:B------:R-:W3:Y:S01]  /*12e0*/  SHFL.BFLY PT, R18, R17, 0x4, 0x1f ;  /* 0x0c801f0011127f89 */ /* 0x000ee200000e0000 */
[----:B0-----:R-:W-:-:S05]  /*12f0*/  FADD.FTZ R9, R8, R9 ;  /* 0x0000000908097221 */ /* 0x001fca0000010000 */
[----:B------:R-:W0:Y:S01]  /*1300*/  SHFL.BFLY PT, R10, R9, 0x2, 0x1f ;  /* 0x0c401f00090a7f89 */ /* 0x000e2200000e0000 */
[----:B-1----:R-:W-:Y:S01]  /*1310*/  FADD.FTZ R16, R15, R14 ;  /* 0x0000000e0f107221 */ /* 0x002fe20000010000 */
[----:B--2---:R-:W-:Y:S01]  /*1320*/  FADD.FTZ R11, R12, R13 ;  /* 0x0000000d0c0b7221 */ /* 0x004fe20000010000 */
[----:B---3--:R-:W-:-:S03]  /*1330*/  FADD.FTZ R18, R17, R18 ;  /* 0x0000001211127221 */ /* 0x008fc60000010000 */
[----:B------:R-:W1:Y:S04]  /*1340*/  SHFL.BFLY PT, R13, R16, 0x2, 0x1f ;  /* 0x0c401f00100d7f89 */ /* 0x000e6800000e0000 */
[----:B------:R-:W2:Y:S04]  /*1350*/  SHFL.BFLY PT, R14, R11, 0x2, 0x1f ;  /* 0x0c401f000b0e7f89 */ /* 0x000ea800000e0000 */
[----:B------:R-:W3:Y:S01]  /*1360*/  SHFL.BFLY PT, R19, R18, 0x2, 0x1f ;  /* 0x0c401f0012137f89 */ /* 0x000ee200000e0000 */
[----:B------:R-:W-:Y:S01]  /*1370*/  IADD3 R20, PT, PT, R53, 0x3f, RZ ;  /* 0x0000003f35147810 */ /* 0x000fe20007ffe0ff */
[----:B0-----:R-:W-:-:S03]  /*1380*/  FADD.FTZ R12, R9, R10 ;  /* 0x0000000a090c7221 */ /* 0x001fc60000010000 */
[----:B------:R-:W-:-:S04]  /*1390*/  SHF.R.S32.HI R15, RZ, 0x1f, R20 ;  /* 0x0000001fff0f7819 */ /* 0x000fc80000011414 */
[----:B------:R-:W-:Y:S01]  /*13a0*/  LEA.HI R8, R15, R20, RZ, 0x6 ;  /* 0x000000140f087211 */ /* 0x000fe200078f30ff */
[----:B-1----:R-:W-:Y:S02]  /*13b0*/  FADD.FTZ R17, R16, R13 ;  /* 0x0000000d10117221 */ /* 0x002fe40000010000 */
[----:B------:R-:W0:Y:S01]  /*13c0*/  SHFL.BFLY PT, R13, R12, 0x1, 0x1f ;  /* 0x0c201f000c0d7f89 */ /* 0x000e2200000e0000 */
[----:B--2---:R-:W-:Y:S01]  /*13d0*/  FADD.FTZ R14, R11, R14 ;  /* 0x0000000e0b0e7221 */ /* 0x004fe20000010000 */
[----:B------:R-:W-:Y:S01]  /*13e0*/  LOP3.LUT R8, R8, 0xffffffc0, RZ, 0xc0, !PT ;  /* 0xffffffc008087812 */ /* 0x000fe200078ec0ff */
[----:B---3--:R-:W-:-:S03]  /*13f0*/  FADD.FTZ R19, R18, R19 ;  /* 0x0000001312137221 */ /* 0x008fc60000010000 */
[----:B------:R-:W1:Y:S01]  /*1400*/  SHFL.BFLY PT, R15, R14, 0x1, 0x1f ;  /* 0x0c201f000e0f7f89 */ /* 0x000e6200000e0000 */
[----:B------:R-:W-:Y:S01]  /*1410*/  IADD3 R21, PT, PT, R5, R20, -R8 ;  /* 0x0000001405157210 */ /* 0x000fe20007ffe808 */
[----:B------:R-:W2:Y:S02]  /*1420*/  LDC.64 R10, c[0x0][0x440] ;  /* 0x00011000ff0a7b82 */ /* 0x000ea40000000a00 */
[----:B------:R-:W3:Y:S04]  /*1430*/  SHFL.BFLY PT, R16, R17, 0x1, 0x1f ;  /* 0x0c201f0011107f89 */ /* 0x000ee800000e0000 */
[----:B------:R-:W4:Y:S02]  /*1440*/  SHFL.BFLY PT, R18, R19, 0x1, 0x1f ;  /* 0x0c201f0013127f89 */ /* 0x000f2400000e0000 */
[----:B------:R-:W2:Y:S01]  /*1450*/  LDC.64 R8, c[0x0][0x448] ;  /* 0x00011200ff087b82 */ /* 0x000ea20000000a00 */
[----:B------:R-:W-:Y:S01]  /*1460*/  IMAD.IADD R21, R20, 0x1, -R21 ;  /* 0x0000000114157824 */ /* 0x000fe200078e0a15 */
[----:B------:R-:W-:Y:S01]  /*1470*/  ISETP.NE.AND P1, PT, R44, RZ, PT ;  /* 0x000000ff2c00720c */ /* 0x000fe20003f25270 */
[----:B------:R-:W-:Y:S01]  /*1480*/  IMAD.SHL.U32 R23, R4, 0x4, RZ ;  /* 0x0000000404177824 */ /* 0x000fe200078e00ff */
[----:B------:R-:W-:-:S04]  /*1490*/  SHF.L.U32 R20, R0, 0xd, RZ ;  /* 0x0000000d00147819 */ /* 0x000fc800000006ff */
[----:B------:R-:W-:Y:S02]  /*14a0*/  LOP3.LUT R23, R23, R20, RZ, 0xfc, !PT ;  /* 0x0000001417177212 */ /* 0x000fe400078efcff */
[----:B------:R-:W-:Y:S02]  /*14b0*/  SHF.L.U32 R20, R3, 0x7, RZ ;  /* 0x0000000703147819 */ /* 0x000fe400000006ff */
[----:B------:R-:W-:Y:S01]  /*14c0*/  ISETP.GE.AND P0, PT, R4, R21, PT ;  /* 0x000000150400720c */ /* 0x000fe20003f06270 */
[----:B0-----:R-:W-:Y:S01]  /*14d0*/  FADD.FTZ R21, R12, R13 ;  /* 0x0000000d0c157221 */ /* 0x001fe20000010000 */
[----:B------:R-:W-:Y:S01]  /*14e0*/  IADD3 R12, P2, PT, R20, R23, RZ ;  /* 0x00000017140c7210 */ /* 0x000fe20007f5e0ff */
[----:B------:R-:W-:Y:S01]  /*14f0*/  BSSY.RECONVERGENT B0, `(.L_x_126) ;  /* 0x0000021000007945 */ /* 0x000fe20003800200 */
[----:B------:R-:W-:Y:S01]  /*1500*/  ISETP.GT.U32.OR P0, PT, R4, 0x3f, P0 ;  /* 0x0000003f0400780c */ /* 0x000fe20000704470 */
[----:B-1----:R-:W-:Y:S01]  /*1510*/  FADD.FTZ R22, R14, R15 ;  /* 0x0000000f0e167221 */ /* 0x002fe20000010000 */
[----:B------:R-:W-:Y:S01]  /*1520*/  LEA.HI.X.SX32 R13, R20, RZ, 0x1, P2 ;  /* 0x000000ff140d7211 */ /* 0x000fe200010f0eff */
[----:B---3--:R-:W-:Y:S01]  /*1530*/  FADD.FTZ R23, R17, R16 ;  /* 0x0000001011177221 */ /* 0x008fe20000010000 */
[----:B------:R-:W-:Y:S01]  /*1540*/  SHF.R.S32.HI R20, RZ, 0x1f, R3 ;  /* 0x0000001fff147819 */ /* 0x000fe20000011403 */
[----:B----4-:R-:W-:Y:S01]  /*1550*/  FADD.FTZ R18, R19, R18 ;  /* 0x0000001213127221 */ /* 0x010fe20000010000 */
[----:B------:R-:W-:Y:S07]  /*1560*/  @P1 BRA `(.L_x_127) ;  /* 0x0000000000641947 */ /* 0x000fee0003800000 */
[----:B------:R-:W0:Y:S01]  /*1570*/  LDC.64 R16, c[0x0][0x3e8] ;  /* 0x0000fa00ff107b82 */ /* 0x000e220000000a00 */
[----:B------:R-:W1:Y:S01]  /*1580*/  LDCU.64 UR8, c[0x0][0x3f0] ;  /* 0x00007e00ff0877ac */ /* 0x000e620008000a00 */
[----:B------:R-:W-:Y:S02]  /*1590*/  IADD3 R14, P1, PT, R5, R3, RZ ;  /* 0x00000003050e7210 */ /* 0x000fe40007f3e0ff */
[-C--:B------:R-:W-:Y:S01]  /*15a0*/  ISETP.GE.AND P4, PT, R6, R7.reuse, PT ;  /* 0x000000070600720c */ /* 0x080fe20003f86270 */
[----:B------:R-:W3:Y:S01]  /*15b0*/  LDCU.64 UR10, c[0x0][0x3d0] ;  /* 0x00007a00ff0a77ac */ /* 0x000ee20008000a00 */
[-C--:B------:R-:W-:Y:S01]  /*15c0*/  ISETP.GE.AND P3, PT, R40, R7.reuse, PT ;  /* 0x000000072800720c */ /* 0x080fe20003f66270 */
[----:B------:R-:W-:Y:S01]  /*15d0*/  IMAD.X R15, RZ, RZ, R20, P1 ;  /* 0x000000ffff0f7224 */ /* 0x000fe200008e0614 */
[----:B------:R-:W-:Y:S01]  /*15e0*/  ISETP.GE.AND P1, PT, R52, R7, PT ;  /* 0x000000073400720c */ /* 0x000fe20003f26270 */
[----:B0-----:R-:W-:-:S04]  /*15f0*/  IMAD.WIDE.U32 R14, R16, UR6, R14 ;  /* 0x00000006100e7c25 */ /* 0x001fc8000f8e000e */
[----:B------:R-:W-:Y:S01]  /*1600*/  IMAD R15, R17, UR6, R15 ;  /* 0x00000006110f7c24 */ /* 0x000fe2000f8e020f */
[----:B------:R-:W-:Y:S01]  /*1610*/  FSEL R17, R22, RZ, !P3 ;  /* 0x000000ff16117208 */ /* 0x000fe20005800000 */
[----:B-1----:R-:W-:-:S04]  /*1620*/  IMAD.WIDE.U32 R14, R41, UR8, R14 ;  /* 0x00000008290e7c25 */ /* 0x002fc8000f8e000e */
[----:B------:R-:W-:Y:S01]  /*1630*/  IMAD R16, R41, UR9, R15 ;  /* 0x0000000929107c24 */ /* 0x000fe2000f8e020f */
[----:B------:R-:W-:-:S04]  /*1640*/  IADD3 R15, P2, PT, R6, R14, RZ ;  /* 0x0000000e060f7210 */ /* 0x000fc80007f5e0ff */
[----:B------:R-:W-:Y:S02]  /*1650*/  IADD3.X R16, PT, PT, RZ, R16, RZ, P2, !PT ;  /* 0x00000010ff107210 */ /* 0x000fe400017fe4ff */
[----:B---3--:R-:W-:Y:S02]  /*1660*/  LEA R14, P5, R15, UR10, 0x2 ;  /* 0x0000000a0f0e7c11 */ /* 0x008fe4000f8a10ff */
[----:B------:R-:W-:Y:S02]  /*1670*/  ISETP.GE.AND P2, PT, R45, R7, PT ;  /* 0x000000072d00720c */ /* 0x000fe40003f46270 */
[----:B------:R-:W-:Y:S02]  /*1680*/  FSEL R7, R21, RZ, !P4 ;  /* 0x000000ff15077208 */ /* 0x000fe40006000000 */
[----:B------:R-:W-:Y:S02]  /*1690*/  LEA.HI.X R15, R15, UR11, R16, 0x2, P5 ;  /* 0x0000000b0f0f7c11 */ /* 0x000fe4000a8f1410 */
[----:B------:R-:W-:-:S02]  /*16a0*/  FSEL R19, R23, RZ, !P2 ;  /* 0x000000ff17137208 */ /* 0x000fc40005000000 */
[----:B------:R-:W-:Y:S01]  /*16b0*/  FSEL R21, R18, RZ, !P1 ;  /* 0x000000ff12157208 */ /* 0x000fe20004800000 */
[----:B------:R0:W-:Y:S04]  /*16c0*/  STG.E desc[UR4][R14.64], R7 ;  /* 0x000000070e007986 */ /* 0x0001e8000c101904 */
[----:B------:R0:W-:Y:S04]  /*16d0*/  STG.E desc[UR4][R14.64+0x40], R17 ;  /* 0x000040110e007986 */ /* 0x0001e8000c101904 */
[----:B------:R0:W-:Y:S04]  /*16e0*/  STG.E desc[UR4][R14.64+0x80], R19 ;  /* 0x000080130e007986 */ /* 0x0001e8000c101904 */
[----:B------:R0:W-:Y:S02]  /*16f0*/  STG.E desc[UR4][R14.64+0xc0], R21 ;  /* 0x0000c0150e007986 */ /* 0x0001e4000c101904 */
.L_x_127:
[----:B------:R-:W-:Y:S05]  /*1700*/  BSYNC.RECONVERGENT B0 ;  /* 0x0000000000007941 */ /* 0x000fea0003800200 */
.L_x_126:
[----:B------:R-:W-:Y:S04]  /*1710*/  BSSY.RECONVERGENT B0, `(.L_x_128) ;  /* 0x0000012000007945 */ /* 0x000fe80003800200 */
[----:B------:R-:W-:Y:S05]  /*1720*/  @P0 BRA `(.L_x_129) ;  /* 0x0000000000400947 */ /* 0x000fea0003800000 */
[----:B0-----:R-:W0:Y:S01]  /*1730*/  LDC.64 R14, c[0x0][0x418] ;  /* 0x00010600ff0e7b82 */ /* 0x001e220000000a00 */
[----:B------:R-:W-:Y:S01]  /*1740*/  IMAD.IADD R6, R5, 0x1, R4 ;  /* 0x0000000105067824 */ /* 0x000fe200078e0204 */
[----:B------:R-:W1:Y:S04]  /*1750*/  LDCU.64 UR8, c[0x0][0x420] ;  /* 0x00008400ff0877ac */ /* 0x000e680008000a00 */
[----:B------:R-:W-:Y:S01]  /*1760*/  IADD3 R6, P0, PT, R6, R3, RZ ;  /* 0x0000000306067210 */ /* 0x000fe20007f1e0ff */
[----:B-----5:R-:W-:Y:S01]  /*1770*/  FMUL.FTZ R3, R49, 1.4426950216293334961 ;  /* 0x3fb8aa3b31037820 */ /* 0x020fe20000410000 */
[----:B------:R-:W3:Y:S02]  /*1780*/  LDC.64 R16, c[0x0][0x410] ;  /* 0x00010400ff107b82 */ /* 0x000ee40000000a00 */
[----:B------:R-:W-:-:S02]  /*1790*/  IADD3.X R7, PT, PT, RZ, R20, RZ, P0, !PT ;  /* 0x00000014ff077210 */ /* 0x000fc400007fe4ff */
[----:B------:R-:W-:-:S04]  /*17a0*/  FSETP.NEU.FTZ.AND P0, PT, R49, -INF , PT ;  /* 0xff8000003100780b */ /* 0x000fc80003f1d000 */
[----:B------:R-:W-:Y:S01]  /*17b0*/  FSEL R3, R3, RZ, P0 ;  /* 0x000000ff03037208 */ /* 0x000fe20000000000 */
[----:B0-----:R-:W-:-:S04]  /*17c0*/  IMAD.WIDE.U32 R6, R14, UR6, R6 ;  /* 0x000000060e067c25 */ /* 0x001fc8000f8e0006 */
[----:B------:R-:W-:Y:S02]  /*17d0*/  IMAD R7, R15, UR6, R7 ;  /* 0x000000060f077c24 */ /* 0x000fe4000f8e0207 */
[----:B-1----:R-:W-:-:S04]  /*17e0*/  IMAD.WIDE.U32 R6, R41, UR8, R6 ;  /* 0x0000000829067c25 */ /* 0x002fc8000f8e0006 */
[----:B------:R-:W-:Y:S01]  /*17f0*/  IMAD R5, R41, UR9, R7 ;  /* 0x0000000929057c24 */ /* 0x000fe2000f8e0207 */
[----:B---3--:R-:W-:-:S04]  /*1800*/  LEA R14, P1, R6, R16, 0x2 ;  /* 0x00000010060e7211 */ /* 0x008fc800078210ff */
[----:B------:R-:W-:-:S05]  /*1810*/  LEA.HI.X R15, R6, R17, R5, 0x2, P1 ;  /* 0x00000011060f7211 */ /* 0x000fca00008f1405 */
[----:B------:R1:W-:Y:S04]  /*1820*/  STG.E desc[UR4][R14.64], R3 ;  /* 0x000000030e007986 */ /* 0x0003e8000c101904 */
.L_x_129:
[----:B------:R-:W-:Y:S05]  /*1830*/  BSYNC.RECONVERGENT B0 ;  /* 0x0000000000007941 */ /* 0x000fea0003800200 */
.L_x_128:
[----:B------:R-:W3:Y:S01]  /*1840*/  LDCU.64 UR10, c[0x0][0x458] ;  /* 0x00008b00ff0a77ac */ /* 0x000ee20008000a00 */
[----:B--2---:R-:W-:Y:S01]  /*1850*/  IMAD.WIDE.U32 R12, R10, UR6, R12 ;  /* 0x000000060a0c7c25 */ /* 0x004fe2000f8e000c */
[----:B------:R-:W2:Y:S03]  /*1860*/  LDCU.64 UR8, c[0x0][0x428] ;  /* 0x00008500ff0877ac */ /* 0x000ea60008000a00 */
[----:B------:R-:W-:Y:S02]  /*1870*/  IMAD R13, R11, UR6, R13 ;  /* 0x000000060b0d7c24 */ /* 0x000fe4000f8e020d */
[----:B0-----:R-:W-:-:S04]  /*1880*/  IMAD.WIDE.U32 R6, R41, R8, R12 ;  /* 0x0000000829067225 */ /* 0x001fc800078e000c */
[----:B------:R-:W-:Y:S01]  /*1890*/  IMAD R9, R41, R9, R7 ;  /* 0x0000000929097224 */ /* 0x000fe200078e0207 */
[----:B---3--:R-:W-:-:S04]  /*18a0*/  ISETP.NE.U32.AND P0, PT, RZ, UR10, PT ;  /* 0x0000000aff007c0c */ /* 0x008fc8000bf05070 */
[----:B------:R-:W-:Y:S02]  /*18b0*/  ISETP.NE.AND.EX P0, PT, RZ, UR11, PT, P0 ;  /* 0x0000000bff007c0c */ /* 0x000fe4000bf05300 */
[----:B--2---:R-:W-:Y:S02]  /*18c0*/  LEA R8, P1, R6, UR8, 0x2 ;  /* 0x0000000806087c11 */ /* 0x004fe4000f8210ff */
        /* <DEDUP_REMOVED lines=11> */
[----:B-1----:R-:W1:Y:S01]  /*1980*/  LDC R3, c[0x0][0x390] ;  /* 0x0000e400ff037b82 */ /* 0x002e620000000800 */
[----:B------:R-:W2:Y:S07]  /*1990*/  LDCU UR7, c[0x0][0x450] ;  /* 0x00008a00ff0777ac */ /* 0x000eae0008000800 */
[----:B------:R-:W3:Y:S01]  /*19a0*/  LDC.64 R4, c[0x0][0x458] ;  /* 0x00011600ff047b82 */ /* 0x000ee20000000a00 */
[----:B--2---:R-:W-:-:S04]  /*19b0*/  IMAD R0, R0, UR7, R2 ;  /* 0x0000000700007c24 */ /* 0x004fc8000f8e0202 */
[----:B-1----:R-:W-:-:S04]  /*19c0*/  IMAD R3, R0, R3, UR6 ;  /* 0x0000000600037e24 */ /* 0x002fc8000f8e0203 */
[----:B---3--:R-:W-:-:S05]  /*19d0*/  IMAD.WIDE R2, R3, 0x4, R4 ;  /* 0x0000000403027825 */ /* 0x008fca00078e0204 */
[----:B------:R-:W-:Y:S01]  /*19e0*/  STG.E desc[UR4][R2.64], RZ ;  /* 0x000000ff02007986 */ /* 0x000fe2000c101904 */
[----:B------:R-:W-:Y:S05]  /*19f0*/  EXIT ;  /* 0x000000000000794d */ /* 0x000fea0003800000 */
.L_x_130:
        /* <DEDUP_REMOVED lines=16> */
.L_x_185:


//--------------------- .nv.shared._ZN7cutlass13device_kernelIN5flash11enable_sm90INS1_16FlashAttnBwdSm90INS1_25CollectiveMainloopBwdSm90ILi2ELi2ELi2EN4cute5tupleIJNS5_1CILi1EEES8_S8_EEENS6_IJNS7_ILi64EEENS7_ILi128EEESB_EEENS_10bfloat16_tEfNS_4arch4Sm90ELb0ELb0ELb1ELb0ELb0ELb1ELb0ELb0ELi2ELi1ELi2ELi1ELb0EEENS1_21CollectiveEpilogueBwdISC_SD_SF_Li256ELb0ELb0ELi1EEENS1_19SingleTileSchedulerILb0ELb0ELb0ELi128EEEEEEEEEvNT_6ParamsE --------------------------
	.section	.nv.shared._ZN7cutlass13device_kernelIN5flash11enable_sm90INS1_16FlashAttnBwdSm90INS1_25CollectiveMainloopBwdSm90ILi2ELi2ELi2EN4cute5tupleIJNS5_1CILi1EEES8_S8_EEENS6_IJNS7_ILi64EEENS7_ILi128EEESB_EEENS_10bfloat16_tEfNS_4arch4Sm90ELb0ELb0ELb1ELb0ELb0ELb1ELb0ELb0ELi2ELi1ELi2ELi1ELb0EEENS1_21CollectiveEpilogueBwdISC_SD_SF_Li256ELb0ELb0ELi1EEENS1_19SingleTileSchedulerILb0ELb0ELb0ELi128EEEEEEEEEvNT_6ParamsE,"aw",@nobits
	.sectionflags	@""
	.align	16
	.zero		1024


//--------------------- .nv.shared.reserved.0     --------------------------
	.section	.nv.shared.reserved.0,"aw",@nobits
	.weak		__nv_reservedSMEM_offset_0_alias
	.size		__nv_reservedSMEM_offset_0_alias, 0, 64
	.other		__nv_reservedSMEM_offset_0_alias,@"STO_CUDA_RESERVED_SHARED STV_DEFAULT"
__nv_reservedSMEM_offset_0_alias:
	.zero		0
	.zero		64


//--------------------- .nv.global                --------------------------
	.section	.nv.global,"aw",@nobits
.nv.global:
	.type		_ZN77_INTERNAL_f7f207f7_41_flash_bwd_hdim128_bf16_softcapall_sm90_cu_49158569_30024cute1_E,@object
	.size		_ZN77_INTERNAL_f7f207f7_41_flash_bwd_hdim128_bf16_softcapall_sm90_cu_49158569_30024cute1_E,(_ZN77_INTERNAL_f7f207f7_41_flash_bwd_hdim128_bf16_softcapall_sm90_cu_49158569_30024cuda3std3__45__cpo6cbeginE - _ZN77_INTERNAL_f7f207f7_41_flash_bwd_hdim128_bf16_softcapall_sm90_cu_49158569_30024cute1_E)
_ZN77_INTERNAL_f7f207f7_41_flash_bwd_hdim128_bf16_softcapall_sm90_cu_49158569_30024cute1_E:
	.zero		1
	.type		_ZN77_INTERNAL_f7f207f7_41_flash_bwd_hdim128_bf16_softcapall_sm90_cu_49158569_30024cuda3std3__45__cpo6cbeginE,@object
	.size		_ZN77_INTERNAL_f7f207f7_41_flash_bwd_hdim128_bf16_softcapall_sm90_cu_49158569_30024cuda3std3__45__cpo6cbeginE,(_ZN77_INTERNAL_f7f207f7_41_flash_bwd_hdim128_bf16_softcapall_sm90_cu_49158569_30024cuda3std3__48in_placeE - _ZN77_INTERNAL_f7f207f7_41_flash_bwd_hdim128_bf16_softcapall_sm90_cu_49158569_30024cuda3std3__45__cpo6cbeginE)
_ZN77_INTERNAL_f7f207f7_41_flash_bwd_hdim128_bf16_softcapall_sm90_cu_49158569_30024cuda3std3__45__cpo6cbeginE:
	.zero		1
	.type		_ZN77_INTERNAL_f7f207f7_41_flash_bwd_hdim128_bf16_softcapall_sm90_cu_49158569_30024cuda3std3__48in_placeE,@object
	.size		_ZN77_INTERNAL_f7f207f7_41_flash_bwd_hdim128_bf16_softcapall_sm90_cu_49158569_30024cuda3std3__48in_placeE,(_ZN77_INTERNAL_f7f207f7_41_flash_bwd_hdim128_bf16_softcapall_sm90_cu_49158569_30024cuda3std6ranges3__45__cpo9iter_moveE - _ZN77_INTERNAL_f7f207f7_41_flash_bwd_hdim128_bf16_softcapall_sm90_cu_49158569_30024cuda3std3__48in_placeE)
_ZN77_INTERNAL_f7f207f7_41_flash_bwd_hdim128_bf16_softcapall_sm90_cu_49158569_30024cuda3std3__48in_placeE:
	.zero		1
	.type		_ZN77_INTERNAL_f7f207f7_41_flash_bwd_hdim128_bf16_softcapall_sm90_cu_49158569_30024cuda3std6ranges3__45__cpo9iter_moveE,@object
	.size		_ZN77_INTERNAL_f7f207f7_41_flash_bwd_hdim128_bf16_softcapall_sm90_cu_49158569_30024cuda3std6ranges3__45__cpo9iter_moveE,(_ZN77_INTERNAL_f7f207f7_41_flash_bwd_hdim128_bf16_softcapall_sm90_cu_49158569_30024cuda3std3__45__cpo5beginE - _ZN77_INTERNAL_f7f207f7_41_flash_bwd_hdim128_bf16_softcapall_sm90_cu_49158569_30024cuda3std6ranges3__45__cpo9iter_moveE)
_ZN77_INTERNAL_f7f207f7_41_flash_bwd_hdim128_bf16_softcapall_sm90_cu_49158569_30024cuda3std6ranges3__45__cpo9iter_moveE:
	.zero		1
	.type		_ZN77_INTERNAL_f7f207f7_41_flash_bwd_hdim128_bf16_softcapall_sm90_cu_49158569_30024cuda3std3__45__cpo5beginE,@object
	.size		_ZN77_INTERNAL_f7f207f7_41_flash_bwd_hdim128_bf16_softcapall_sm90_cu_49158569_30024cuda3std3__45__cpo5beginE,(_ZN77_INTERNAL_f7f207f7_41_flash_bwd_hdim128_bf16_softcapall_sm90_cu_49158569_30024cuda3std3__479_GLOBAL__N__f7f207f7_41_flash_bwd_hdim128_bf16_softcapall_sm90_cu_49158569_30026ignoreE - _ZN77_INTERNAL_f7f207f7_41_flash_bwd_hdim128_bf16_softcapall_sm90_cu_49158569_30024cuda3std3__45__cpo5beginE)
_ZN77_INTERNAL_f7f207f7_41_flash_bwd_hdim128_bf16_softcapall_sm90_cu_49158569_30024cuda3std3__45__cpo5beginE:
	.zero		1
	.type		_ZN77_INTERNAL_f7f207f7_41_flash_bwd_hdim128_bf16_softcapall_sm90_cu_49158569_30024cuda3std3__479_GLOBAL__N__f7f207f7_41_flash_bwd_hdim128_bf16_softcapall_sm90_cu_49158569_30026ignoreE,@object
	.size		_ZN77_INTERNAL_f7f207f7_41_flash_bwd_hdim128_bf16_softcapall_sm90_cu_49158569_30024cuda3std3__479_GLOBAL__N__f7f207f7_41_flash_bwd_hdim128_bf16_softcapall_sm90_cu_49158569_30026ignoreE,(_ZN77_INTERNAL_f7f207f7_41_flash_bwd_hdim128_bf16_softcapall_sm90_cu_49158569_30024cute7productE - _ZN77_INTERNAL_f7f207f7_41_flash_bwd_hdim128_bf16_softcapall_sm90_cu_49158569_30024cuda3std3__479_GLOBAL__N__f7f207f7_41_flash_bwd_hdim128_bf16_softcapall_sm90_cu_49158569_30026ignoreE)
_ZN77_INTERNAL_f7f207f7_41_flash_bwd_hdim128_bf16_softcapall_sm90_cu_49158569_30024cuda3std3__479_GLOBAL__N__f7f207f7_41_flash_bwd_hdim128_bf16_softcapall_sm90_cu_49158569_30026ignoreE:
	.zero		1
	.type		_ZN77_INTERNAL_f7f207f7_41_flash_bwd_hdim128_bf16_softcapall_sm90_cu_49158569_30024cute7productE,@object
	.size		_ZN77_INTERNAL_f7f207f7_41_flash_bwd_hdim128_bf16_softcapall_sm90_cu_49158569_30024cute7productE,(_ZN77_INTERNAL_f7f207f7_41_flash_bwd_hdim128_bf16_softcapall_sm90_cu_49158569_30024cuda3std3__45__cpo3endE - _ZN77_INTERNAL_f7f207f7_41_flash_bwd_hdim128_bf16_softcapall_sm90_cu_49158569_30024cute7productE)
_ZN77_INTERNAL_f7f207f7_41_flash_bwd_hdim128_bf16_softcapall_sm90_cu_49158569_30024cute7productE:
	.zero		1
	.type		_ZN77_INTERNAL_f7f207f7_41_flash_bwd_hdim128_bf16_softcapall_sm90_cu_49158569_30024cuda3std3__45__cpo3endE,@object
	.size		_ZN77_INTERNAL_f7f207f7_41_flash_bwd_hdim128_bf16_softcapall_sm90_cu_49158569_30024cuda3std3__45__cpo3endE,(_ZN77_INTERNAL_f7f207f7_41_flash_bwd_hdim128_bf16_softcapall_sm90_cu_49158569_30024cuda3std3__419piecewise_constructE - _ZN77_INTERNAL_f7f207f7_41_flash_bwd_hdim128_bf16_softcapall_sm90_cu_49158569_30024cuda3std3__45__cpo3endE)
_ZN77_INTERNAL_f7f207f7_41_flash_bwd_hdim128_bf16_softcapall_sm90_cu_49158569_30024cuda3std3__45__cpo3endE:
	.zero		1
	.type		_ZN77_INTERNAL_f7f207f7_41_flash_bwd_hdim128_bf16_softcapall_sm90_cu_49158569_30024cuda3std3__419piecewise_constructE,@object
	.size		_ZN77_INTERNAL_f7f207f7_41_flash_bwd_hdim128_bf16_softcapall_sm90_cu_49158569_30024cuda3std3__419piecewise_constructE,(_ZN77_INTERNAL_f7f207f7_41_flash_bwd_hdim128_bf16_softcapall_sm90_cu_49158569_30024cuda3std3__45__cpo4cendE - _ZN77_INTERNAL_f7f207f7_41_flash_bwd_hdim128_bf16_softcapall_sm90_cu_49158569_30024cuda3std3__419piecewise_constructE)
_ZN77_INTERNAL_f7f207f7_41_flash_bwd_hdim128_bf16_softcapall_sm90_cu_49158569_30024cuda3std3__419piecewise_constructE:
	.zero		1
	.type		_ZN77_INTERNAL_f7f207f7_41_flash_bwd_hdim128_bf16_softcapall_sm90_cu_49158569_30024cuda3std3__45__cpo4cendE,@object
	.size		_ZN77_INTERNAL_f7f207f7_41_flash_bwd_hdim128_bf16_softcapall_sm90_cu_49158569_30024cuda3std3__45__cpo4cendE,(_ZN77_INTERNAL_f7f207f7_41_flash_bwd_hdim128_bf16_softcapall_sm90_cu_49158569_30024cuda3std6ranges3__45__cpo4swapE - _ZN77_INTERNAL_f7f207f7_41_flash_bwd_hdim128_bf16_softcapall_sm90_cu_49158569_30024cuda3std3__45__cpo4cendE)
_ZN77_INTERNAL_f7f207f7_41_flash_bwd_hdim128_bf16_softcapall_sm90_cu_49158569_30024cuda3std3__45__cpo4cendE:
	.zero		1
	.type		_ZN77_INTERNAL_f7f207f7_41_flash_bwd_hdim128_bf16_softcapall_sm90_cu_49158569_30024cuda3std6ranges3__45__cpo4swapE,@object
	.size		_ZN77_INTERNAL_f7f207f7_41_flash_bwd_hdim128_bf16_softcapall_sm90_cu_49158569_30024cuda3std6ranges3__45__cpo4swapE,(.L_7 - _ZN77_INTERNAL_f7f207f7_41_flash_bwd_hdim128_bf16_softcapall_sm90_cu_49158569_30024cuda3std6ranges3__45__cpo4swapE)
_ZN77_INTERNAL_f7f207f7_41_flash_bwd_hdim128_bf16_softcapall_sm90_cu_49158569_30024cuda3std6ranges3__45__cpo4swapE:
	.zero		1
.L_7:


//--------------------- .nv.shared._ZN7cutlass13device_kernelIN5flash11enable_sm90INS1_16FlashAttnBwdSm90INS1_25CollectiveMainloopBwdSm90ILi2ELi2ELi2EN4cute5tupleIJNS5_1CILi1EEES8_S8_EEENS6_IJNS7_ILi64EEENS7_ILi128EEESB_EEENS_10bfloat16_tEfNS_4arch4Sm90ELb0ELb0ELb1ELb0ELb1ELb1ELb0ELb0ELi2ELi1ELi2ELi1ELb0EEENS1_21CollectiveEpilogueBwdISC_SD_SF_Li256ELb0ELb0ELi1EEENS1_19SingleTileSchedulerILb0ELb0ELb0ELi128EEEEEEEEEvNT_6ParamsE --------------------------
	.section	.nv.shared._ZN7cutlass13device_kernelIN5flash11enable_sm90INS1_16FlashAttnBwdSm90INS1_25CollectiveMainloopBwdSm90ILi2ELi2ELi2EN4cute5tupleIJNS5_1CILi1EEES8_S8_EEENS6_IJNS7_ILi64EEENS7_ILi128EEESB_EEENS_10bfloat16_tEfNS_4arch4Sm90ELb0ELb0ELb1ELb0ELb1ELb1ELb0ELb0ELi2ELi1ELi2ELi1ELb0EEENS1_21CollectiveEpilogueBwdISC_SD_SF_Li256ELb0ELb0ELi1EEENS1_19SingleTileSchedulerILb0ELb0ELb0ELi128EEEEEEEEEvNT_6ParamsE,"aw",@nobits
	.sectionflags	@""
	.align	16
	.zero		1024


//--------------------- .nv.shared._ZN7cutlass13device_kernelIN5flash11enable_sm90INS1_16FlashAttnBwdSm90INS1_25CollectiveMainloopBwdSm90ILi2ELi2ELi2EN4cute5tupleIJNS5_1CILi1EEES8_S8_EEENS6_IJNS7_ILi64EEENS7_ILi128EEESB_EEENS_10bfloat16_tEfNS_4arch4Sm90ELb0ELb0ELb1ELb0ELb0ELb1ELb0ELb0ELi2ELi1ELi2ELi1ELb0EEENS1_24CollectiveEpilogueBwdGQAISC_fSF_Li256ELb0ELb0EEENS1_19SingleTileSchedulerILb0ELb0ELb0ELi128EEEEEEEEEvNT_6ParamsE --------------------------
	.section	.nv.shared._ZN7cutlass13device_kernelIN5flash11enable_sm90INS1_16FlashAttnBwdSm90INS1_25CollectiveMainloopBwdSm90ILi2ELi2ELi2EN4cute5tupleIJNS5_1CILi1EEES8_S8_EEENS6_IJNS7_ILi64EEENS7_ILi128EEESB_EEENS_10bfloat16_tEfNS_4arch4Sm90ELb0ELb0ELb1ELb0ELb0ELb1ELb0ELb0ELi2ELi1ELi2ELi1ELb0EEENS1_24CollectiveEpilogueBwdGQAISC_fSF_Li256ELb0ELb0EEENS1_19SingleTileSchedulerILb0ELb0ELb0ELi128EEEEEEEEEvNT_6ParamsE,"aw",@nobits
	.sectionflags	@""
	.align	16
	.zero		1024


//--------------------- .nv.shared._ZN7cutlass13device_kernelIN5flash11enable_sm90INS1_16FlashAttnBwdSm90INS1_25CollectiveMainloopBwdSm90ILi2ELi2ELi2EN4cute5tupleIJNS5_1CILi1EEES8_S8_EEENS6_IJNS7_ILi64EEENS7_ILi128EEESB_EEENS_10bfloat16_tEfNS_4arch4Sm90ELb0ELb0ELb1ELb0ELb1ELb1ELb0ELb0ELi2ELi1ELi2ELi1ELb0EEENS1_24CollectiveEpilogueBwdGQAISC_fSF_Li256ELb0ELb1EEENS1_19SingleTileSchedulerILb0ELb0ELb0ELi128EEEEEEEEEvNT_6ParamsE --------------------------
	.section	.nv.shared._ZN7cutlass13device_kernelIN5flash11enable_sm90INS1_16FlashAttnBwdSm90INS1_25CollectiveMainloopBwdSm90ILi2ELi2ELi2EN4cute5tupleIJNS5_1CILi1EEES8_S8_EEENS6_IJNS7_ILi64EEENS7_ILi128EEESB_EEENS_10bfloat16_tEfNS_4arch4Sm90ELb0ELb0ELb1ELb0ELb1ELb1ELb0ELb0ELi2ELi1ELi2ELi1ELb0EEENS1_24CollectiveEpilogueBwdGQAISC_fSF_Li256ELb0ELb1EEENS1_19SingleTileSchedulerILb0ELb0ELb0ELi128EEEEEEEEEvNT_6ParamsE,"aw",@nobits
	.sectionflags	@""
	.align	16
	.zero		1024


//--------------------- .nv.shared._ZN7cutlass13device_kernelIN5flash11enable_sm90INS1_16FlashAttnBwdSm90INS1_25CollectiveMainloopBwdSm90ILi2ELi2ELi2EN4cute5tupleIJNS5_1CILi1EEES8_S8_EEENS6_IJNS7_ILi64EEENS7_ILi128EEESB_EEENS_10bfloat16_tEfNS_4arch4Sm90ELb0ELb0ELb1ELb1ELb0ELb1ELb0ELb0ELi2ELi1ELi2ELi1ELb0EEENS1_21CollectiveEpilogueBwdISC_SD_SF_Li256ELb1ELb0ELi1EEENS1_19SingleTileSchedulerILb1ELb0ELb0ELi128EEEEEEEEEvNT_6ParamsE --------------------------
	.section	.nv.shared._ZN7cutlass13device_kernelIN5flash11enable_sm90INS1_16FlashAttnBwdSm90INS1_25CollectiveMainloopBwdSm90ILi2ELi2ELi2EN4cute5tupleIJNS5_1CILi1EEES8_S8_EEENS6_IJNS7_ILi64EEENS7_ILi128EEESB_EEENS_10bfloat16_tEfNS_4arch4Sm90ELb0ELb0ELb1ELb1ELb0ELb1ELb0ELb0ELi2ELi1ELi2ELi1ELb0EEENS1_21CollectiveEpilogueBwdISC_SD_SF_Li256ELb1ELb0ELi1EEENS1_19SingleTileSchedulerILb1ELb0ELb0ELi128EEEEEEEEEvNT_6ParamsE,"aw",@nobits
	.sectionflags	@""
	.align	16
	.zero		1024


//--------------------- .nv.shared._ZN7cutlass13device_kernelIN5flash11enable_sm90INS1_16FlashAttnBwdSm90INS1_25CollectiveMainloopBwdSm90ILi2ELi2ELi2EN4cute5tupleIJNS5_1CILi1EEES8_S8_EEENS6_IJNS7_ILi64EEENS7_ILi128EEESB_EEENS_10bfloat16_tEfNS_4arch4Sm90ELb0ELb0ELb1ELb1ELb1ELb1ELb0ELb0ELi2ELi1ELi2ELi1ELb0EEENS1_21CollectiveEpilogueBwdISC_SD_SF_Li256ELb1ELb0ELi1EEENS1_19SingleTileSchedulerILb1ELb0ELb0ELi128EEEEEEEEEvNT_6ParamsE --------------------------
	.section	.nv.shared._ZN7cutlass13device_kernelIN5flash11enable_sm90INS1_16FlashAttnBwdSm90INS1_25CollectiveMainloopBwdSm90ILi2ELi2ELi2EN4cute5tupleIJNS5_1CILi1EEES8_S8_EEENS6_IJNS7_ILi64EEENS7_ILi128EEESB_EEENS_10bfloat16_tEfNS_4arch4Sm90ELb0ELb0ELb1ELb1ELb1ELb1ELb0ELb0ELi2ELi1ELi2ELi1ELb0EEENS1_21CollectiveEpilogueBwdISC_SD_SF_Li256ELb1ELb0ELi1EEENS1_19SingleTileSchedulerILb1ELb0ELb0ELi128EEEEEEEEEvNT_6ParamsE,"aw",@nobits
	.sectionflags	@""
	.align	16
	.zero		1024


//--------------------- .nv.shared._ZN7cutlass13device_kernelIN5flash11enable_sm90INS1_16FlashAttnBwdSm90INS1_25CollectiveMainloopBwdSm90ILi2ELi2ELi2EN4cute5tupleIJNS5_1CILi1EEES8_S8_EEENS6_IJNS7_ILi64EEENS7_ILi128EEESB_EEENS_10bfloat16_tEfNS_4arch4Sm90ELb0ELb0ELb1ELb1ELb0ELb1ELb0ELb0ELi2ELi1ELi2ELi1ELb0EEENS1_24CollectiveEpilogueBwdGQAISC_fSF_Li256ELb1ELb0EEENS1_19SingleTileSchedulerILb1ELb0ELb0ELi128EEEEEEEEEvNT_6ParamsE --------------------------
	.section	.nv.shared._ZN7cutlass13device_kernelIN5flash11enable_sm90INS1_16FlashAttnBwdSm90INS1_25CollectiveMainloopBwdSm90ILi2ELi2ELi2EN4cute5tupleIJNS5_1CILi1EEES8_S8_EEENS6_IJNS7_ILi64EEENS7_ILi128EEESB_EEENS_10bfloat16_tEfNS_4arch4Sm90ELb0ELb0ELb1ELb1ELb0ELb1ELb0ELb0ELi2ELi1ELi2ELi1ELb0EEENS1_24CollectiveEpilogueBwdGQAISC_fSF_Li256ELb1ELb0EEENS1_19SingleTileSchedulerILb1ELb0ELb0ELi128EEEEEEEEEvNT_6ParamsE,"aw",@nobits
	.sectionflags	@""
	.align	16
	.zero		1024


//--------------------- .nv.shared._ZN7cutlass13device_kernelIN5flash11enable_sm90INS1_16FlashAttnBwdSm90INS1_25CollectiveMainloopBwdSm90ILi2ELi2ELi2EN4cute5tupleIJNS5_1CILi1EEES8_S8_EEENS6_IJNS7_ILi64EEENS7_ILi128EEESB_EEENS_10bfloat16_tEfNS_4arch4Sm90ELb0ELb0ELb1ELb1ELb1ELb1ELb0ELb0ELi2ELi1ELi2ELi1ELb0EEENS1_24CollectiveEpilogueBwdGQAISC_fSF_Li256ELb1ELb1EEENS1_19SingleTileSchedulerILb1ELb0ELb0ELi128EEEEEEEEEvNT_6ParamsE --------------------------
	.section	.nv.shared._ZN7cutlass13device_kernelIN5flash11enable_sm90INS1_16FlashAttnBwdSm90INS1_25CollectiveMainloopBwdSm90ILi2ELi2ELi2EN4cute5tupleIJNS5_1CILi1EEES8_S8_EEENS6_IJNS7_ILi64EEENS7_ILi128EEESB_EEENS_10bfloat16_tEfNS_4arch4Sm90ELb0ELb0ELb1ELb1ELb1ELb1ELb0ELb0ELi2ELi1ELi2ELi1ELb0EEENS1_24CollectiveEpilogueBwdGQAISC_fSF_Li256ELb1ELb1EEENS1_19SingleTileSchedulerILb1ELb0ELb0ELi128EEEEEEEEEvNT_6ParamsE,"aw",@nobits
	.sectionflags	@""
	.align	16
	.zero		1024


//--------------------- .nv.shared._ZN7cutlass13device_kernelIN5flash11enable_sm90INS1_16FlashAttnBwdSm90INS1_25CollectiveMainloopBwdSm90ILi2ELi2ELi2EN4cute5tupleIJNS5_1CILi1EEES8_S8_EEENS6_IJNS7_ILi64EEENS7_ILi128EEESB_EEENS_10bfloat16_tEfNS_4arch4Sm90ELb0ELb1ELb1ELb0ELb0ELb1ELb0ELb0ELi2ELi1ELi2ELi1ELb0EEENS1_21CollectiveEpilogueBwdISC_SD_SF_Li256ELb0ELb0ELi1EEENS1_19SingleTileSchedulerILb0ELb0ELb0ELi128EEEEEEEEEvNT_6ParamsE --------------------------
	.section	.nv.shared._ZN7cutlass13device_kernelIN5flash11enable_sm90INS1_16FlashAttnBwdSm90INS1_25CollectiveMainloopBwdSm90ILi2ELi2ELi2EN4cute5tupleIJNS5_1CILi1EEES8_S8_EEENS6_IJNS7_ILi64EEENS7_ILi128EEESB_EEENS_10bfloat16_tEfNS_4arch4Sm90ELb0ELb1ELb1ELb0ELb0ELb1ELb0ELb0ELi2ELi1ELi2ELi1ELb0EEENS1_21CollectiveEpilogueBwdISC_SD_SF_Li256ELb0ELb0ELi1EEENS1_19SingleTileSchedulerILb0ELb0ELb0ELi128EEEEEEEEEvNT_6ParamsE,"aw",@nobits
	.sectionflags	@""
	.align	16
	.zero		1024


//--------------------- .nv.shared._ZN7cutlass13device_kernelIN5flash11enable_sm90INS1_16FlashAttnBwdSm90INS1_25CollectiveMainloopBwdSm90ILi2ELi2ELi2EN4cute5tupleIJNS5_1CILi1EEES8_S8_EEENS6_IJNS7_ILi64EEENS7_ILi128EEESB_EEENS_10bfloat16_tEfNS_4arch4Sm90ELb0ELb1ELb1ELb0ELb1ELb1ELb0ELb0ELi2ELi1ELi2ELi1ELb0EEENS1_21CollectiveEpilogueBwdISC_SD_SF_Li256ELb0ELb0ELi1EEENS1_19SingleTileSchedulerILb0ELb0ELb0ELi128EEEEEEEEEvNT_6ParamsE --------------------------
	.section	.nv.shared._ZN7cutlass13device_kernelIN5flash11enable_sm90INS1_16FlashAttnBwdSm90INS1_25CollectiveMainloopBwdSm90ILi2ELi2ELi2EN4cute5tupleIJNS5_1CILi1EEES8_S8_EEENS6_IJNS7_ILi64EEENS7_ILi128EEESB_EEENS_10bfloat16_tEfNS_4arch4Sm90ELb0ELb1ELb1ELb0ELb1ELb1ELb0ELb0ELi2ELi1ELi2ELi1ELb0EEENS1_21CollectiveEpilogueBwdISC_SD_SF_Li256ELb0ELb0ELi1EEENS1_19SingleTileSchedulerILb0ELb0ELb0ELi128EEEEEEEEEvNT_6ParamsE,"aw",@nobits
	.sectionflags	@""
	.align	16
	.zero		1024


//--------------------- .nv.shared._ZN7cutlass13device_kernelIN5flash11enable_sm90INS1_16FlashAttnBwdSm90INS1_25CollectiveMainloopBwdSm90ILi2ELi2ELi2EN4cute5tupleIJNS5_1CILi1EEES8_S8_EEENS6_IJNS7_ILi64EEENS7_ILi128EEESB_EEENS_10bfloat16_tEfNS_4arch4Sm90ELb0ELb1ELb1ELb0ELb0ELb1ELb0ELb0ELi2ELi1ELi2ELi1ELb0EEENS1_24CollectiveEpilogueBwdGQAISC_fSF_Li256ELb0ELb0EEENS1_19SingleTileSchedulerILb0ELb0ELb0ELi128EEEEEEEEEvNT_6ParamsE --------------------------
	.section	.nv.shared._ZN7cutlass13device_kernelIN5flash11enable_sm90INS1_16FlashAttnBwdSm90INS1_25CollectiveMainloopBwdSm90ILi2ELi2ELi2EN4cute5tupleIJNS5_1CILi1EEES8_S8_EEENS6_IJNS7_ILi64EEENS7_ILi128EEESB_EEENS_10bfloat16_tEfNS_4arch4Sm90ELb0ELb1ELb1ELb0ELb0ELb1ELb0ELb0ELi2ELi1ELi2ELi1ELb0EEENS1_24CollectiveEpilogueBwdGQAISC_fSF_Li256ELb0ELb0EEENS1_19SingleTileSchedulerILb0ELb0ELb0ELi128EEEEEEEEEvNT_6ParamsE,"aw",@nobits
	.sectionflags	@""
	.align	16
	.zero		1024


//--------------------- .nv.shared._ZN7cutlass13device_kernelIN5flash11enable_sm90INS1_16FlashAttnBwdSm90INS1_25CollectiveMainloopBwdSm90ILi2ELi2ELi2EN4cute5tupleIJNS5_1CILi1EEES8_S8_EEENS6_IJNS7_ILi64EEENS7_ILi128EEESB_EEENS_10bfloat16_tEfNS_4arch4Sm90ELb0ELb1ELb1ELb0ELb1ELb1ELb0ELb0ELi2ELi1ELi2ELi1ELb0EEENS1_24CollectiveEpilogueBwdGQAISC_fSF_Li256ELb0ELb1EEENS1_19SingleTileSchedulerILb0ELb0ELb0ELi128EEEEEEEEEvNT_6ParamsE --------------------------
	.section	.nv.shared._ZN7cutlass13device_kernelIN5flash11enable_sm90INS1_16FlashAttnBwdSm90INS1_25CollectiveMainloopBwdSm90ILi2ELi2ELi2EN4cute5tupleIJNS5_1CILi1EEES8_S8_EEENS6_IJNS7_ILi64EEENS7_ILi128EEESB_EEENS_10bfloat16_tEfNS_4arch4Sm90ELb0ELb1ELb1ELb0ELb1ELb1ELb0ELb0ELi2ELi1ELi2ELi1ELb0EEENS1_24CollectiveEpilogueBwdGQAISC_fSF_Li256ELb0ELb1EEENS1_19SingleTileSchedulerILb0ELb0ELb0ELi128EEEEEEEEEvNT_6ParamsE,"aw",@nobits
	.sectionflags	@""
	.align	16
	.zero		1024


//--------------------- .nv.shared._ZN7cutlass13device_kernelIN5flash11enable_sm90INS1_16FlashAttnBwdSm90INS1_25CollectiveMainloopBwdSm90ILi2ELi2ELi2EN4cute5tupleIJNS5_1CILi1EEES8_S8_EEENS6_IJNS7_ILi64EEENS7_ILi128EEESB_EEENS_10bfloat16_tEfNS_4arch4Sm90ELb0ELb1ELb1ELb1ELb0ELb1ELb0ELb0ELi2ELi1ELi2ELi1ELb0EEENS1_21CollectiveEpilogueBwdISC_SD_SF_Li256ELb1ELb0ELi1EEENS1_19SingleTileSchedulerILb1ELb0ELb0ELi128EEEEEEEEEvNT_6ParamsE --------------------------
	.section	.nv.shared._ZN7cutlass13device_kernelIN5flash11enable_sm90INS1_16FlashAttnBwdSm90INS1_25CollectiveMainloopBwdSm90ILi2ELi2ELi2EN4cute5tupleIJNS5_1CILi1EEES8_S8_EEENS6_IJNS7_ILi64EEENS7_ILi128EEESB_EEENS_10bfloat16_tEfNS_4arch4Sm90ELb0ELb1ELb1ELb1ELb0ELb1ELb0ELb0ELi2ELi1ELi2ELi1ELb0EEENS1_21CollectiveEpilogueBwdISC_SD_SF_Li256ELb1ELb0ELi1EEENS1_19SingleTileSchedulerILb1ELb0ELb0ELi128EEEEEEEEEvNT_6ParamsE,"aw",@nobits
	.sectionflags	@""
	.align	16
	.zero		1024


//--------------------- .nv.shared._ZN7cutlass13device_kernelIN5flash11enable_sm90INS1_16FlashAttnBwdSm90INS1_25CollectiveMainloopBwdSm90ILi2ELi2ELi2EN4cute5tupleIJNS5_1CILi1EEES8_S8_EEENS6_IJNS7_ILi64EEENS7_ILi128EEESB_EEENS_10bfloat16_tEfNS_4arch4Sm90ELb0ELb1ELb1ELb1ELb1ELb1ELb0ELb0ELi2ELi1ELi2ELi1ELb0EEENS1_21CollectiveEpilogueBwdISC_SD_SF_Li256ELb1ELb0ELi1EEENS1_19SingleTileSchedulerILb1ELb0ELb0ELi128EEEEEEEEEvNT_6ParamsE --------------------------
	.section	.nv.shared._ZN7cutlass13device_kernelIN5flash11enable_sm90INS1_16FlashAttnBwdSm90INS1_25CollectiveMainloopBwdSm90ILi2ELi2ELi2EN4cute5tupleIJNS5_1CILi1EEES8_S8_EEENS6_IJNS7_ILi64EEENS7_ILi128EEESB_EEENS_10bfloat16_tEfNS_4arch4Sm90ELb0ELb1ELb1ELb1ELb1ELb1ELb0ELb0ELi2ELi1ELi2ELi1ELb0EEENS1_21CollectiveEpilogueBwdISC_SD_SF_Li256ELb1ELb0ELi1EEENS1_19SingleTileSchedulerILb1ELb0ELb0ELi128EEEEEEEEEvNT_6ParamsE,"aw",@nobits
	.sectionflags	@""
	.align	16
	.zero		1024


//--------------------- .nv.shared._ZN7cutlass13device_kernelIN5flash11enable_sm90INS1_16FlashAttnBwdSm90INS1_25CollectiveMainloopBwdSm90ILi2ELi2ELi2EN4cute5tupleIJNS5_1CILi1EEES8_S8_EEENS6_IJNS7_ILi64EEENS7_ILi128EEESB_EEENS_10bfloat16_tEfNS_4arch4Sm90ELb0ELb1ELb1ELb1ELb0ELb1ELb0ELb0ELi2ELi1ELi2ELi1ELb0EEENS1_24CollectiveEpilogueBwdGQAISC_fSF_Li256ELb1ELb0EEENS1_19SingleTileSchedulerILb1ELb0ELb0ELi128EEEEEEEEEvNT_6ParamsE --------------------------
	.section	.nv.shared._ZN7cutlass13device_kernelIN5flash11enable_sm90INS1_16FlashAttnBwdSm90INS1_25CollectiveMainloopBwdSm90ILi2ELi2ELi2EN4cute5tupleIJNS5_1CILi1EEES8_S8_EEENS6_IJNS7_ILi64EEENS7_ILi128EEESB_EEENS_10bfloat16_tEfNS_4arch4Sm90ELb0ELb1ELb1ELb1ELb0ELb1ELb0ELb0ELi2ELi1ELi2ELi1ELb0EEENS1_24CollectiveEpilogueBwdGQAISC_fSF_Li256ELb1ELb0EEENS1_19SingleTileSchedulerILb1ELb0ELb0ELi128EEEEEEEEEvNT_6ParamsE,"aw",@nobits
	.sectionflags	@""
	.align	16
	.zero		1024


//--------------------- .nv.shared._ZN7cutlass13device_kernelIN5flash11enable_sm90INS1_16FlashAttnBwdSm90INS1_25CollectiveMainloopBwdSm90ILi2ELi2ELi2EN4cute5tupleIJNS5_1CILi1EEES8_S8_EEENS6_IJNS7_ILi64EEENS7_ILi128EEESB_EEENS_10bfloat16_tEfNS_4arch4Sm90ELb0ELb1ELb1ELb1ELb1ELb1ELb0ELb0ELi2ELi1ELi2ELi1ELb0EEENS1_24CollectiveEpilogueBwdGQAISC_fSF_Li256ELb1ELb1EEENS1_19SingleTileSchedulerILb1ELb0ELb0ELi128EEEEEEEEEvNT_6ParamsE --------------------------
	.section	.nv.shared._ZN7cutlass13device_kernelIN5flash11enable_sm90INS1_16FlashAttnBwdSm90INS1_25CollectiveMainloopBwdSm90ILi2ELi2ELi2EN4cute5tupleIJNS5_1CILi1EEES8_S8_EEENS6_IJNS7_ILi64EEENS7_ILi128EEESB_EEENS_10bfloat16_tEfNS_4arch4Sm90ELb0ELb1ELb1ELb1ELb1ELb1ELb0ELb0ELi2ELi1ELi2ELi1ELb0EEENS1_24CollectiveEpilogueBwdGQAISC_fSF_Li256ELb1ELb1EEENS1_19SingleTileSchedulerILb1ELb0ELb0ELi128EEEEEEEEEvNT_6ParamsE,"aw",@nobits
	.sectionflags	@""
	.align	16
	.zero		1024


//--------------------- .nv.shared._ZN7cutlass13device_kernelIN5flash11enable_sm90INS1_16FlashAttnBwdSm90INS1_25CollectiveMainloopBwdSm90ILi2ELi2ELi2EN4cute5tupleIJNS5_1CILi1EEES8_S8_EEENS6_IJNS7_ILi64EEENS7_ILi128EEESB_EEENS_10bfloat16_tEfNS_4arch4Sm90ELb1ELb0ELb1ELb0ELb0ELb1ELb0ELb0ELi2ELi1ELi2ELi1ELb0EEENS1_21CollectiveEpilogueBwdISC_SD_SF_Li256ELb0ELb0ELi1EEENS1_25SingleTileBwdLPTSchedulerILb0ELi128ELb0EEEEEEEEEvNT_6ParamsE --------------------------
	.section	.nv.shared._ZN7cutlass13device_kernelIN5flash11enable_sm90INS1_16FlashAttnBwdSm90INS1_25CollectiveMainloopBwdSm90ILi2ELi2ELi2EN4cute5tupleIJNS5_1CILi1EEES8_S8_EEENS6_IJNS7_ILi64EEENS7_ILi128EEESB_EEENS_10bfloat16_tEfNS_4arch4Sm90ELb1ELb0ELb1ELb0ELb0ELb1ELb0ELb0ELi2ELi1ELi2ELi1ELb0EEENS1_21CollectiveEpilogueBwdISC_SD_SF_Li256ELb0ELb0ELi1EEENS1_25SingleTileBwdLPTSchedulerILb0ELi128ELb0EEEEEEEEEvNT_6ParamsE,"aw",@nobits
	.sectionflags	@""
	.align	16
	.zero		1024


//--------------------- .nv.shared._ZN7cutlass13device_kernelIN5flash11enable_sm90INS1_16FlashAttnBwdSm90INS1_25CollectiveMainloopBwdSm90ILi2ELi2ELi2EN4cute5tupleIJNS5_1CILi1EEES8_S8_EEENS6_IJNS7_ILi64EEENS7_ILi128EEESB_EEENS_10bfloat16_tEfNS_4arch4Sm90ELb1ELb0ELb1ELb0ELb1ELb1ELb0ELb0ELi2ELi1ELi2ELi1ELb0EEENS1_21CollectiveEpilogueBwdISC_SD_SF_Li256ELb0ELb0ELi1EEENS1_25SingleTileBwdLPTSchedulerILb0ELi128ELb1EEEEEEEEEvNT_6ParamsE --------------------------
	.section	.nv.shared._ZN7cutlass13device_kernelIN5flash11enable_sm90INS1_16FlashAttnBwdSm90INS1_25CollectiveMainloopBwdSm90ILi2ELi2ELi2EN4cute5tupleIJNS5_1CILi1EEES8_S8_EEENS6_IJNS7_ILi64EEENS7_ILi128EEESB_EEENS_10bfloat16_tEfNS_4arch4Sm90ELb1ELb0ELb1ELb0ELb1ELb1ELb0ELb0ELi2ELi1ELi2ELi1ELb0EEENS1_21CollectiveEpilogueBwdISC_SD_SF_Li256ELb0ELb0ELi1EEENS1_25SingleTileBwdLPTSchedulerILb0ELi128ELb1EEEEEEEEEvNT_6ParamsE,"aw",@nobits
	.sectionflags	@""
	.align	16
	.zero		1024


//--------------------- .nv.shared._ZN7cutlass13device_kernelIN5flash11enable_sm90INS1_16FlashAttnBwdSm90INS1_25CollectiveMainloopBwdSm90ILi2ELi2ELi2EN4cute5tupleIJNS5_1CILi1EEES8_S8_EEENS6_IJNS7_ILi64EEENS7_ILi128EEESB_EEENS_10bfloat16_tEfNS_4arch4Sm90ELb1ELb0ELb1ELb0ELb0ELb1ELb0ELb0ELi2ELi1ELi2ELi1ELb0EEENS1_24CollectiveEpilogueBwdGQAISC_fSF_Li256ELb0ELb0EEENS1_25SingleTileBwdLPTSchedulerILb0ELi128ELb0EEEEEEEEEvNT_6ParamsE --------------------------
	.section	.nv.shared._ZN7cutlass13device_kernelIN5flash11enable_sm90INS1_16FlashAttnBwdSm90INS1_25CollectiveMainloopBwdSm90ILi2ELi2ELi2EN4cute5tupleIJNS5_1CILi1EEES8_S8_EEENS6_IJNS7_ILi64EEENS7_ILi128EEESB_EEENS_10bfloat16_tEfNS_4arch4Sm90ELb1ELb0ELb1ELb0ELb0ELb1ELb0ELb0ELi2ELi1ELi2ELi1ELb0EEENS1_24CollectiveEpilogueBwdGQAISC_fSF_Li256ELb0ELb0EEENS1_25SingleTileBwdLPTSchedulerILb0ELi128ELb0EEEEEEEEEvNT_6ParamsE,"aw",@nobits
	.sectionflags	@""
	.align	16
	.zero		1024


//--------------------- .nv.shared._ZN7cutlass13device_kernelIN5flash11enable_sm90INS1_16FlashAttnBwdSm90INS1_25CollectiveMainloopBwdSm90ILi2ELi2ELi2EN4cute5tupleIJNS5_1CILi1EEES8_S8_EEENS6_IJNS7_ILi64EEENS7_ILi128EEESB_EEENS_10bfloat16_tEfNS_4arch4Sm90ELb1ELb0ELb1ELb0ELb1ELb1ELb0ELb0ELi2ELi1ELi2ELi1ELb0EEENS1_24CollectiveEpilogueBwdGQAISC_fSF_Li256ELb0ELb1EEENS1_25SingleTileBwdLPTSchedulerILb0ELi128ELb1EEEEEEEEEvNT_6ParamsE --------------------------
	.section	.nv.shared._ZN7cutlass13device_kernelIN5flash11enable_sm90INS1_16FlashAttnBwdSm90INS1_25CollectiveMainloopBwdSm90ILi2ELi2ELi2EN4cute5tupleIJNS5_1CILi1EEES8_S8_EEENS6_IJNS7_ILi64EEENS7_ILi128EEESB_EEENS_10bfloat16_tEfNS_4arch4Sm90ELb1ELb0ELb1ELb0ELb1ELb1ELb0ELb0ELi2ELi1ELi2ELi1ELb0EEENS1_24CollectiveEpilogueBwdGQAISC_fSF_Li256ELb0ELb1EEENS1_25SingleTileBwdLPTSchedulerILb0ELi128ELb1EEEEEEEEEvNT_6ParamsE,"aw",@nobits
	.sectionflags	@""
	.align	16
	.zero		1024


//--------------------- .nv.shared._ZN7cutlass13device_kernelIN5flash11enable_sm90INS1_16FlashAttnBwdSm90INS1_25CollectiveMainloopBwdSm90ILi2ELi2ELi2EN4cute5tupleIJNS5_1CILi1EEES8_S8_EEENS6_IJNS7_ILi64EEENS7_ILi128EEESB_EEENS_10bfloat16_tEfNS_4arch4Sm90ELb1ELb0ELb1ELb1ELb0ELb1ELb0ELb0ELi2ELi1ELi2ELi1ELb0EEENS1_21CollectiveEpilogueBwdISC_SD_SF_Li256ELb1ELb0ELi1EEENS1_25SingleTileBwdLPTSchedulerILb1ELi128ELb0EEEEEEEEEvNT_6ParamsE --------------------------
	.section	.nv.shared._ZN7cutlass13device_kernelIN5flash11enable_sm90INS1_16FlashAttnBwdSm90INS1_25CollectiveMainloopBwdSm90ILi2ELi2ELi2EN4cute5tupleIJNS5_1CILi1EEES8_S8_EEENS6_IJNS7_ILi64EEENS7_ILi128EEESB_EEENS_10bfloat16_tEfNS_4arch4Sm90ELb1ELb0ELb1ELb1ELb0ELb1ELb0ELb0ELi2ELi1ELi2ELi1ELb0EEENS1_21CollectiveEpilogueBwdISC_SD_SF_Li256ELb1ELb0ELi1EEENS1_25SingleTileBwdLPTSchedulerILb1ELi128ELb0EEEEEEEEEvNT_6ParamsE,"aw",@nobits
	.sectionflags	@""
	.align	16
	.zero		1024


//--------------------- .nv.shared._ZN7cutlass13device_kernelIN5flash11enable_sm90INS1_16FlashAttnBwdSm90INS1_25CollectiveMainloopBwdSm90ILi2ELi2ELi2EN4cute5tupleIJNS5_1CILi1EEES8_S8_EEENS6_IJNS7_ILi64EEENS7_ILi128EEESB_EEENS_10bfloat16_tEfNS_4arch4Sm90ELb1ELb0ELb1ELb1ELb1ELb1ELb0ELb0ELi2ELi1ELi2ELi1ELb0EEENS1_21CollectiveEpilogueBwdISC_SD_SF_Li256ELb1ELb0ELi1EEENS1_25SingleTileBwdLPTSchedulerILb1ELi128ELb1EEEEEEEEEvNT_6ParamsE --------------------------
	.section	.nv.shared._ZN7cutlass13device_kernelIN5flash11enable_sm90INS1_16FlashAttnBwdSm90INS1_25CollectiveMainloopBwdSm90ILi2ELi2ELi2EN4cute5tupleIJNS5_1CILi1EEES8_S8_EEENS6_IJNS7_ILi64EEENS7_ILi128EEESB_EEENS_10bfloat16_tEfNS_4arch4Sm90ELb1ELb0ELb1ELb1ELb1ELb1ELb0ELb0ELi2ELi1ELi2ELi1ELb0EEENS1_21CollectiveEpilogueBwdISC_SD_SF_Li256ELb1ELb0ELi1EEENS1_25SingleTileBwdLPTSchedulerILb1ELi128ELb1EEEEEEEEEvNT_6ParamsE,"aw",@nobits
	.sectionflags	@""
	.align	16
	.zero		1024


//--------------------- .nv.shared._ZN7cutlass13device_kernelIN5flash11enable_sm90INS1_16FlashAttnBwdSm90INS1_25CollectiveMainloopBwdSm90ILi2ELi2ELi2EN4cute5tupleIJNS5_1CILi1EEES8_S8_EEENS6_IJNS7_ILi64EEENS7_ILi128EEESB_EEENS_10bfloat16_tEfNS_4arch4Sm90ELb1ELb0ELb1ELb1ELb0ELb1ELb0ELb0ELi2ELi1ELi2ELi1ELb0EEENS1_24CollectiveEpilogueBwdGQAISC_fSF_Li256ELb1ELb0EEENS1_25SingleTileBwdLPTSchedulerILb1ELi128ELb0EEEEEEEEEvNT_6ParamsE --------------------------
	.section	.nv.shared._ZN7cutlass13device_kernelIN5flash11enable_sm90INS1_16FlashAttnBwdSm90INS1_25CollectiveMainloopBwdSm90ILi2ELi2ELi2EN4cute5tupleIJNS5_1CILi1EEES8_S8_EEENS6_IJNS7_ILi64EEENS7_ILi128EEESB_EEENS_10bfloat16_tEfNS_4arch4Sm90ELb1ELb0ELb1ELb1ELb0ELb1ELb0ELb0ELi2ELi1ELi2ELi1ELb0EEENS1_24CollectiveEpilogueBwdGQAISC_fSF_Li256ELb1ELb0EEENS1_25SingleTileBwdLPTSchedulerILb1ELi128ELb0EEEEEEEEEvNT_6ParamsE,"aw",@nobits
	.sectionflags	@""
	.align	16
	.zero		1024


//--------------------- .nv.shared._ZN7cutlass13device_kernelIN5flash11enable_sm90INS1_16FlashAttnBwdSm90INS1_25CollectiveMainloopBwdSm90ILi2ELi2ELi2EN4cute5tupleIJNS5_1CILi1EEES8_S8_EEENS6_IJNS7_ILi64EEENS7_ILi128EEESB_EEENS_10bfloat16_tEfNS_4arch4Sm90ELb1ELb0ELb1ELb1ELb1ELb1ELb0ELb0ELi2ELi1ELi2ELi1ELb0EEENS1_24CollectiveEpilogueBwdGQAISC_fSF_Li256ELb1ELb1EEENS1_25SingleTileBwdLPTSchedulerILb1ELi128ELb1EEEEEEEEEvNT_6ParamsE --------------------------
	.section	.nv.shared._ZN7cutlass13device_kernelIN5flash11enable_sm90INS1_16FlashAttnBwdSm90INS1_25CollectiveMainloopBwdSm90ILi2ELi2ELi2EN4cute5tupleIJNS5_1CILi1EEES8_S8_EEENS6_IJNS7_ILi64EEENS7_ILi128EEESB_EEENS_10bfloat16_tEfNS_4arch4Sm90ELb1ELb0ELb1ELb1ELb1ELb1ELb0ELb0ELi2ELi1ELi2ELi1ELb0EEENS1_24CollectiveEpilogueBwdGQAISC_fSF_Li256ELb1ELb1EEENS1_25SingleTileBwdLPTSchedulerILb1ELi128ELb1EEEEEEEEEvNT_6ParamsE,"aw",@nobits
	.sectionflags	@""
	.align	16
	.zero		1024


//--------------------- .nv.shared._ZN7cutlass13device_kernelIN5flash11enable_sm90INS1_16FlashAttnBwdSm90INS1_25CollectiveMainloopBwdSm90ILi2ELi2ELi2EN4cute5tupleIJNS5_1CILi1EEES8_S8_EEENS6_IJNS7_ILi80EEENS7_ILi128EEESB_EEENS_10bfloat16_tEfNS_4arch4Sm90ELb0ELb0ELb0ELb0ELb0ELb1ELb0ELb1ELi2ELi1ELi2ELi1ELb0EEENS1_21CollectiveEpilogueBwdISC_SD_SF_Li256ELb0ELb0ELi1EEENS1_19SingleTileSchedulerILb0ELb0ELb0ELi128EEEEEEEEEvNT_6ParamsE --------------------------
	.section	.nv.shared._ZN7cutlass13device_kernelIN5flash11enable_sm90INS1_16FlashAttnBwdSm90INS1_25CollectiveMainloopBwdSm90ILi2ELi2ELi2EN4cute5tupleIJNS5_1CILi1EEES8_S8_EEENS6_IJNS7_ILi80EEENS7_ILi128EEESB_EEENS_10bfloat16_tEfNS_4arch4Sm90ELb0ELb0ELb0ELb0ELb0ELb1ELb0ELb1ELi2ELi1ELi2ELi1ELb0EEENS1_21CollectiveEpilogueBwdISC_SD_SF_Li256ELb0ELb0ELi1EEENS1_19SingleTileSchedulerILb0ELb0ELb0ELi128EEEEEEEEEvNT_6ParamsE,"aw",@nobits
	.sectionflags	@""
	.align	16
	.zero		1024


//--------------------- .nv.shared._ZN7cutlass13device_kernelIN5flash11enable_sm90INS1_16FlashAttnBwdSm90INS1_25CollectiveMainloopBwdSm90ILi2ELi2ELi2EN4cute5tupleIJNS5_1CILi1EEES8_S8_EEENS6_IJNS7_ILi80EEENS7_ILi128EEESB_EEENS_10bfloat16_tEfNS_4arch4Sm90ELb0ELb0ELb0ELb0ELb1ELb1ELb0ELb1ELi2ELi1ELi2ELi1ELb0EEENS1_21CollectiveEpilogueBwdISC_SD_SF_Li256ELb0ELb0ELi1EEENS1_19SingleTileSchedulerILb0ELb0ELb0ELi128EEEEEEEEEvNT_6ParamsE --------------------------
	.section	.nv.shared._ZN7cutlass13device_kernelIN5flash11enable_sm90INS1_16FlashAttnBwdSm90INS1_25CollectiveMainloopBwdSm90ILi2ELi2ELi2EN4cute5tupleIJNS5_1CILi1EEES8_S8_EEENS6_IJNS7_ILi80EEENS7_ILi128EEESB_EEENS_10bfloat16_tEfNS_4arch4Sm90ELb0ELb0ELb0ELb0ELb1ELb1ELb0ELb1ELi2ELi1ELi2ELi1ELb0EEENS1_21CollectiveEpilogueBwdISC_SD_SF_Li256ELb0ELb0ELi1EEENS1_19SingleTileSchedulerILb0ELb0ELb0ELi128EEEEEEEEEvNT_6ParamsE,"aw",@nobits
	.sectionflags	@""
	.align	16
	.zero		1024


//--------------------- .nv.shared._ZN7cutlass13device_kernelIN5flash11enable_sm90INS1_16FlashAttnBwdSm90INS1_25CollectiveMainloopBwdSm90ILi2ELi2ELi2EN4cute5tupleIJNS5_1CILi1EEES8_S8_EEENS6_IJNS7_ILi80EEENS7_ILi128EEESB_EEENS_10bfloat16_tEfNS_4arch4Sm90ELb0ELb0ELb0ELb0ELb0ELb1ELb0ELb1ELi2ELi1ELi2ELi1ELb0EEENS1_24CollectiveEpilogueBwdGQAISC_fSF_Li256ELb0ELb0EEENS1_19SingleTileSchedulerILb0ELb0ELb0ELi128EEEEEEEEEvNT_6ParamsE --------------------------
	.section	.nv.shared._ZN7cutlass13device_kernelIN5flash11enable_sm90INS1_16FlashAttnBwdSm90INS1_25CollectiveMainloopBwdSm90ILi2ELi2ELi2EN4cute5tupleIJNS5_1CILi1EEES8_S8_EEENS6_IJNS7_ILi80EEENS7_ILi128EEESB_EEENS_10bfloat16_tEfNS_4arch4Sm90ELb0ELb0ELb0ELb0ELb0ELb1ELb0ELb1ELi2ELi1ELi2ELi1ELb0EEENS1_24CollectiveEpilogueBwdGQAISC_fSF_Li256ELb0ELb0EEENS1_19SingleTileSchedulerILb0ELb0ELb0ELi128EEEEEEEEEvNT_6ParamsE,"aw",@nobits
	.sectionflags	@""
	.align	16
	.zero		1024


//--------------------- .nv.shared._ZN7cutlass13device_kernelIN5flash11enable_sm90INS1_16FlashAttnBwdSm90INS1_25CollectiveMainloopBwdSm90ILi2ELi2ELi2EN4cute5tupleIJNS5_1CILi1EEES8_S8_EEENS6_IJNS7_ILi80EEENS7_ILi128EEESB_EEENS_10bfloat16_tEfNS_4arch4Sm90ELb0ELb0ELb0ELb0ELb1ELb1ELb0ELb1ELi2ELi1ELi2ELi1ELb0EEENS1_24CollectiveEpilogueBwdGQAISC_fSF_Li256ELb0ELb1EEENS1_19SingleTileSchedulerILb0ELb0ELb0ELi128EEEEEEEEEvNT_6ParamsE --------------------------
	.section	.nv.shared._ZN7cutlass13device_kernelIN5flash11enable_sm90INS1_16FlashAttnBwdSm90INS1_25CollectiveMainloopBwdSm90ILi2ELi2ELi2EN4cute5tupleIJNS5_1CILi1EEES8_S8_EEENS6_IJNS7_ILi80EEENS7_ILi128EEESB_EEENS_10bfloat16_tEfNS_4arch4Sm90ELb0ELb0ELb0ELb0ELb1ELb1ELb0ELb1ELi2ELi1ELi2ELi1ELb0EEENS1_24CollectiveEpilogueBwdGQAISC_fSF_Li256ELb0ELb1EEENS1_19SingleTileSchedulerILb0ELb0ELb0ELi128EEEEEEEEEvNT_6ParamsE,"aw",@nobits
	.sectionflags	@""
	.align	16
	.zero		1024


//--------------------- .nv.shared._ZN7cutlass13device_kernelIN5flash22FlashAttnBwdPreprocessIN4cute5tupleIJNS3_1CILi80EEENS5_ILi128EEEEEENS_10bfloat16_tEfNS_4arch4Sm90ELb1ELb0EEEEEvNT_6ParamsE --------------------------
	.section	.nv.shared._ZN7cutlass13device_kernelIN5flash22FlashAttnBwdPreprocessIN4cute5tupleIJNS3_1CILi80EEENS5_ILi128EEEEEENS_10bfloat16_tEfNS_4arch4Sm90ELb1ELb0EEEEEvNT_6ParamsE,"aw",@nobits
	.sectionflags	@""
	.align	16
	.zero		1024


//--------------------- .nv.shared._ZN7cutlass13device_kernelIN5flash11enable_sm90INS1_16FlashAttnBwdSm90INS1_25CollectiveMainloopBwdSm90ILi2ELi2ELi2EN4cute5tupleIJNS5_1CILi1EEES8_S8_EEENS6_IJNS7_ILi80EEENS7_ILi128EEESB_EEENS_10bfloat16_tEfNS_4arch4Sm90ELb0ELb0ELb0ELb1ELb0ELb1ELb0ELb1ELi2ELi1ELi2ELi1ELb0EEENS1_21CollectiveEpilogueBwdISC_SD_SF_Li256ELb1ELb0ELi1EEENS1_19SingleTileSchedulerILb1ELb0ELb0ELi128EEEEEEEEEvNT_6ParamsE --------------------------
	.section	.nv.shared._ZN7cutlass13device_kernelIN5flash11enable_sm90INS1_16FlashAttnBwdSm90INS1_25CollectiveMainloopBwdSm90ILi2ELi2ELi2EN4cute5tupleIJNS5_1CILi1EEES8_S8_EEENS6_IJNS7_ILi80EEENS7_ILi128EEESB_EEENS_10bfloat16_tEfNS_4arch4Sm90ELb0ELb0ELb0ELb1ELb0ELb1ELb0ELb1ELi2ELi1ELi2ELi1ELb0EEENS1_21CollectiveEpilogueBwdISC_SD_SF_Li256ELb1ELb0ELi1EEENS1_19SingleTileSchedulerILb1ELb0ELb0ELi128EEEEEEEEEvNT_6ParamsE,"aw",@nobits
	.sectionflags	@""
	.align	16
	.zero		1024


//--------------------- .nv.shared._ZN7cutlass13device_kernelIN5flash11enable_sm90INS1_16FlashAttnBwdSm90INS1_25CollectiveMainloopBwdSm90ILi2ELi2ELi2EN4cute5tupleIJNS5_1CILi1EEES8_S8_EEENS6_IJNS7_ILi80EEENS7_ILi128EEESB_EEENS_10bfloat16_tEfNS_4arch4Sm90ELb0ELb0ELb0ELb1ELb1ELb1ELb0ELb1ELi2ELi1ELi2ELi1ELb0EEENS1_21CollectiveEpilogueBwdISC_SD_SF_Li256ELb1ELb0ELi1EEENS1_19SingleTileSchedulerILb1ELb0ELb0ELi128EEEEEEEEEvNT_6ParamsE --------------------------
	.section	.nv.shared._ZN7cutlass13device_kernelIN5flash11enable_sm90INS1_16FlashAttnBwdSm90INS1_25CollectiveMainloopBwdSm90ILi2ELi2ELi2EN4cute5tupleIJNS5_1CILi1EEES8_S8_EEENS6_IJNS7_ILi80EEENS7_ILi128EEESB_EEENS_10bfloat16_tEfNS_4arch4Sm90ELb0ELb0ELb0ELb1ELb1ELb1ELb0ELb1ELi2ELi1ELi2ELi1ELb0EEENS1_21CollectiveEpilogueBwdISC_SD_SF_Li256ELb1ELb0ELi1EEENS1_19SingleTileSchedulerILb1ELb0ELb0ELi128EEEEEEEEEvNT_6ParamsE,"aw",@nobits
	.sectionflags	@""
	.align	16
	.zero		1024


//--------------------- .nv.shared._ZN7cutlass13device_kernelIN5flash11enable_sm90INS1_16FlashAttnBwdSm90INS1_25CollectiveMainloopBwdSm90ILi2ELi2ELi2EN4cute5tupleIJNS5_1CILi1EEES8_S8_EEENS6_IJNS7_ILi80EEENS7_ILi128EEESB_EEENS_10bfloat16_tEfNS_4arch4Sm90ELb0ELb0ELb0ELb1ELb0ELb1ELb0ELb1ELi2ELi1ELi2ELi1ELb0EEENS1_24CollectiveEpilogueBwdGQAISC_fSF_Li256ELb1ELb0EEENS1_19SingleTileSchedulerILb1ELb0ELb0ELi128EEEEEEEEEvNT_6ParamsE --------------------------
	.section	.nv.shared._ZN7cutlass13device_kernelIN5flash11enable_sm90INS1_16FlashAttnBwdSm90INS1_25CollectiveMainloopBwdSm90ILi2ELi2ELi2EN4cute5tupleIJNS5_1CILi1EEES8_S8_EEENS6_IJNS7_ILi80EEENS7_ILi128EEESB_EEENS_10bfloat16_tEfNS_4arch4Sm90ELb0ELb0ELb0ELb1ELb0ELb1ELb0ELb1ELi2ELi1ELi2ELi1ELb0EEENS1_24CollectiveEpilogueBwdGQAISC_fSF_Li256ELb1ELb0EEENS1_19SingleTileSchedulerILb1ELb0ELb0ELi128EEEEEEEEEvNT_6ParamsE,"aw",@nobits
	.sectionflags	@""
	.align	16
	.zero		1024


//--------------------- .nv.shared._ZN7cutlass13device_kernelIN5flash32FlashAttnBwdPostprocessConvertdQIN4cute5tupleIJNS3_1CILi80EEENS5_ILi128EEEEEENS_10bfloat16_tEfNS_4arch4Sm90ELi256ENS3_8TiledMMAINS3_8MMA_AtomIJNS3_4SM904GMMA27MMA_64x16x16_F32BF16BF16_SSILNSF_5MajorE1ELSH_0ELNSF_7ScaleInE1ELSI_1EEEEEENS3_6LayoutINS4_IJNS5_ILi2EEENS5_ILi1EEESN_EEENS4_IJSN_NS5_ILi0EEESP_EEEEENS4_IJNS3_10UnderscoreESS_SS_EEEEELb1EEEEEvNT_6ParamsE --------------------------
	.section	.nv.shared._ZN7cutlass13device_kernelIN5flash32FlashAttnBwdPostprocessConvertdQIN4cute5tupleIJNS3_1CILi80EEENS5_ILi128EEEEEENS_10bfloat16_tEfNS_4arch4Sm90ELi256ENS3_8TiledMMAINS3_8MMA_AtomIJNS3_4SM904GMMA27MMA_64x16x16_F32BF16BF16_SSILNSF_5MajorE1ELSH_0ELNSF_7ScaleInE1ELSI_1EEEEEENS3_6LayoutINS4_IJNS5_ILi2EEENS5_ILi1EEESN_EEENS4_IJSN_NS5_ILi0EEESP_EEEEENS4_IJNS3_10UnderscoreESS_SS_EEEEELb1EEEEEvNT_6ParamsE,"aw",@nobits
	.sectionflags	@""
	.align	16
	.zero		1024


//--------------------- .nv.shared._ZN7cutlass13device_kernelIN5flash11enable_sm90INS1_16FlashAttnBwdSm90INS1_25CollectiveMainloopBwdSm90ILi2ELi2ELi2EN4cute5tupleIJNS5_1CILi1EEES8_S8_EEENS6_IJNS7_ILi80EEENS7_ILi128EEESB_EEENS_10bfloat16_tEfNS_4arch4Sm90ELb0ELb0ELb0ELb1ELb1ELb1ELb0ELb1ELi2ELi1ELi2ELi1ELb0EEENS1_24CollectiveEpilogueBwdGQAISC_fSF_Li256ELb1ELb1EEENS1_19SingleTileSchedulerILb1ELb0ELb0ELi128EEEEEEEEEvNT_6ParamsE --------------------------
	.section	.nv.shared._ZN7cutlass13device_kernelIN5flash11enable_sm90INS1_16FlashAttnBwdSm90INS1_25CollectiveMainloopBwdSm90ILi2ELi2ELi2EN4cute5tupleIJNS5_1CILi1EEES8_S8_EEENS6_IJNS7_ILi80EEENS7_ILi128EEESB_EEENS_10bfloat16_tEfNS_4arch4Sm90ELb0ELb0ELb0ELb1ELb1ELb1ELb0ELb1ELi2ELi1ELi2ELi1ELb0EEENS1_24CollectiveEpilogueBwdGQAISC_fSF_Li256ELb1ELb1EEENS1_19SingleTileSchedulerILb1ELb0ELb0ELi128EEEEEEEEEvNT_6ParamsE,"aw",@nobits
	.sectionflags	@""
	.align	16
	.zero		1024


//--------------------- .nv.shared._ZN7cutlass13device_kernelIN5flash22FlashAttnBwdPreprocessIN4cute5tupleIJNS3_1CILi80EEENS5_ILi128EEEEEENS_10bfloat16_tEfNS_4arch4Sm90ELb1ELb1EEEEEvNT_6ParamsE --------------------------
	.section	.nv.shared._ZN7cutlass13device_kernelIN5flash22FlashAttnBwdPreprocessIN4cute5tupleIJNS3_1CILi80EEENS5_ILi128EEEEEENS_10bfloat16_tEfNS_4arch4Sm90ELb1ELb1EEEEEvNT_6ParamsE,"aw",@nobits
	.sectionflags	@""
	.align	16
	.zero		1024


//--------------------- .nv.shared._ZN7cutlass13device_kernelIN5flash11enable_sm90INS1_16FlashAttnBwdSm90INS1_25CollectiveMainloopBwdSm90ILi2ELi2ELi2EN4cute5tupleIJNS5_1CILi1EEES8_S8_EEENS6_IJNS7_ILi64EEENS7_ILi128EEESB_EEENS_10bfloat16_tEfNS_4arch4Sm90ELb0ELb1ELb0ELb0ELb0ELb1ELb0ELb0ELi2ELi1ELi2ELi1ELb0EEENS1_21CollectiveEpilogueBwdISC_SD_SF_Li256ELb0ELb0ELi1EEENS1_19SingleTileSchedulerILb0ELb0ELb0ELi128EEEEEEEEEvNT_6ParamsE --------------------------
	.section	.nv.shared._ZN7cutlass13device_kernelIN5flash11enable_sm90INS1_16FlashAttnBwdSm90INS1_25CollectiveMainloopBwdSm90ILi2ELi2ELi2EN4cute5tupleIJNS5_1CILi1EEES8_S8_EEENS6_IJNS7_ILi64EEENS7_ILi128EEESB_EEENS_10bfloat16_tEfNS_4arch4Sm90ELb0ELb1ELb0ELb0ELb0ELb1ELb0ELb0ELi2ELi1ELi2ELi1ELb0EEENS1_21CollectiveEpilogueBwdISC_SD_SF_Li256ELb0ELb0ELi1EEENS1_19SingleTileSchedulerILb0ELb0ELb0ELi128EEEEEEEEEvNT_6ParamsE,"aw",@nobits
	.sectionflags	@""
	.align	16
	.zero		1024


//--------------------- .nv.shared._ZN7cutlass13device_kernelIN5flash11enable_sm90INS1_16FlashAttnBwdSm90INS1_25CollectiveMainloopBwdSm90ILi2ELi2ELi2EN4cute5tupleIJNS5_1CILi1EEES8_S8_EEENS6_IJNS7_ILi64EEENS7_ILi128EEESB_EEENS_10bfloat16_tEfNS_4arch4Sm90ELb0ELb1ELb0ELb0ELb1ELb1ELb0ELb0ELi2ELi1ELi2ELi1ELb0EEENS1_21CollectiveEpilogueBwdISC_SD_SF_Li256ELb0ELb0ELi1EEENS1_19SingleTileSchedulerILb0ELb0ELb0ELi128EEEEEEEEEvNT_6ParamsE --------------------------
	.section	.nv.shared._ZN7cutlass13device_kernelIN5flash11enable_sm90INS1_16FlashAttnBwdSm90INS1_25CollectiveMainloopBwdSm90ILi2ELi2ELi2EN4cute5tupleIJNS5_1CILi1EEES8_S8_EEENS6_IJNS7_ILi64EEENS7_ILi128EEESB_EEENS_10bfloat16_tEfNS_4arch4Sm90ELb0ELb1ELb0ELb0ELb1ELb1ELb0ELb0ELi2ELi1ELi2ELi1ELb0EEENS1_21CollectiveEpilogueBwdISC_SD_SF_Li256ELb0ELb0ELi1EEENS1_19SingleTileSchedulerILb0ELb0ELb0ELi128EEEEEEEEEvNT_6ParamsE,"aw",@nobits
	.sectionflags	@""
	.align	16
	.zero		1024


//--------------------- .nv.shared._ZN7cutlass13device_kernelIN5flash11enable_sm90INS1_16FlashAttnBwdSm90INS1_25CollectiveMainloopBwdSm90ILi2ELi2ELi2EN4cute5tupleIJNS5_1CILi1EEES8_S8_EEENS6_IJNS7_ILi64EEENS7_ILi128EEESB_EEENS_10bfloat16_tEfNS_4arch4Sm90ELb0ELb1ELb0ELb0ELb0ELb1ELb0ELb0ELi2ELi1ELi2ELi1ELb0EEENS1_24CollectiveEpilogueBwdGQAISC_fSF_Li256ELb0ELb0EEENS1_19SingleTileSchedulerILb0ELb0ELb0ELi128EEEEEEEEEvNT_6ParamsE --------------------------
	.section	.nv.shared._ZN7cutlass13device_kernelIN5flash11enable_sm90INS1_16FlashAttnBwdSm90INS1_25CollectiveMainloopBwdSm90ILi2ELi2ELi2EN4cute5tupleIJNS5_1CILi1EEES8_S8_EEENS6_IJNS7_ILi64EEENS7_ILi128EEESB_EEENS_10bfloat16_tEfNS_4arch4Sm90ELb0ELb1ELb0ELb0ELb0ELb1ELb0ELb0ELi2ELi1ELi2ELi1ELb0EEENS1_24CollectiveEpilogueBwdGQAISC_fSF_Li256ELb0ELb0EEENS1_19SingleTileSchedulerILb0ELb0ELb0ELi128EEEEEEEEEvNT_6ParamsE,"aw",@nobits
	.sectionflags	@""
	.align	16
	.zero		1024


//--------------------- .nv.shared._ZN7cutlass13device_kernelIN5flash11enable_sm90INS1_16FlashAttnBwdSm90INS1_25CollectiveMainloopBwdSm90ILi2ELi2ELi2EN4cute5tupleIJNS5_1CILi1EEES8_S8_EEENS6_IJNS7_ILi64EEENS7_ILi128EEESB_EEENS_10bfloat16_tEfNS_4arch4Sm90ELb0ELb1ELb0ELb0ELb1ELb1ELb0ELb0ELi2ELi1ELi2ELi1ELb0EEENS1_24CollectiveEpilogueBwdGQAISC_fSF_Li256ELb0ELb1EEENS1_19SingleTileSchedulerILb0ELb0ELb0ELi128EEEEEEEEEvNT_6ParamsE --------------------------
	.section	.nv.shared._ZN7cutlass13device_kernelIN5flash11enable_sm90INS1_16FlashAttnBwdSm90INS1_25CollectiveMainloopBwdSm90ILi2ELi2ELi2EN4cute5tupleIJNS5_1CILi1EEES8_S8_EEENS6_IJNS7_ILi64EEENS7_ILi128EEESB_EEENS_10bfloat16_tEfNS_4arch4Sm90ELb0ELb1ELb0ELb0ELb1ELb1ELb0ELb0ELi2ELi1ELi2ELi1ELb0EEENS1_24CollectiveEpilogueBwdGQAISC_fSF_Li256ELb0ELb1EEENS1_19SingleTileSchedulerILb0ELb0ELb0ELi128EEEEEEEEEvNT_6ParamsE,"aw",@nobits
	.sectionflags	@""
	.align	16
	.zero		1024


//--------------------- .nv.shared._ZN7cutlass13device_kernelIN5flash11enable_sm90INS1_16FlashAttnBwdSm90INS1_25CollectiveMainloopBwdSm90ILi2ELi2ELi2EN4cute5tupleIJNS5_1CILi1EEES8_S8_EEENS6_IJNS7_ILi64EEENS7_ILi128EEESB_EEENS_10bfloat16_tEfNS_4arch4Sm90ELb0ELb1ELb0ELb1ELb0ELb1ELb0ELb0ELi2ELi1ELi2ELi1ELb0EEENS1_21CollectiveEpilogueBwdISC_SD_SF_Li256ELb1ELb0ELi1EEENS1_19SingleTileSchedulerILb1ELb0ELb0ELi128EEEEEEEEEvNT_6ParamsE --------------------------
	.section	.nv.shared._ZN7cutlass13device_kernelIN5flash11enable_sm90INS1_16FlashAttnBwdSm90INS1_25CollectiveMainloopBwdSm90ILi2ELi2ELi2EN4cute5tupleIJNS5_1CILi1EEES8_S8_EEENS6_IJNS7_ILi64EEENS7_ILi128EEESB_EEENS_10bfloat16_tEfNS_4arch4Sm90ELb0ELb1ELb0ELb1ELb0ELb1ELb0ELb0ELi2ELi1ELi2ELi1ELb0EEENS1_21CollectiveEpilogueBwdISC_SD_SF_Li256ELb1ELb0ELi1EEENS1_19SingleTileSchedulerILb1ELb0ELb0ELi128EEEEEEEEEvNT_6ParamsE,"aw",@nobits
	.sectionflags	@""
	.align	16
	.zero		1024


//--------------------- .nv.shared._ZN7cutlass13device_kernelIN5flash11enable_sm90INS1_16FlashAttnBwdSm90INS1_25CollectiveMainloopBwdSm90ILi2ELi2ELi2EN4cute5tupleIJNS5_1CILi1EEES8_S8_EEENS6_IJNS7_ILi64EEENS7_ILi128EEESB_EEENS_10bfloat16_tEfNS_4arch4Sm90ELb0ELb1ELb0ELb1ELb1ELb1ELb0ELb0ELi2ELi1ELi2ELi1ELb0EEENS1_21CollectiveEpilogueBwdISC_SD_SF_Li256ELb1ELb0ELi1EEENS1_19SingleTileSchedulerILb1ELb0ELb0ELi128EEEEEEEEEvNT_6ParamsE --------------------------
	.section	.nv.shared._ZN7cutlass13device_kernelIN5flash11enable_sm90INS1_16FlashAttnBwdSm90INS1_25CollectiveMainloopBwdSm90ILi2ELi2ELi2EN4cute5tupleIJNS5_1CILi1EEES8_S8_EEENS6_IJNS7_ILi64EEENS7_ILi128EEESB_EEENS_10bfloat16_tEfNS_4arch4Sm90ELb0ELb1ELb0ELb1ELb1ELb1ELb0ELb0ELi2ELi1ELi2ELi1ELb0EEENS1_21CollectiveEpilogueBwdISC_SD_SF_Li256ELb1ELb0ELi1EEENS1_19SingleTileSchedulerILb1ELb0ELb0ELi128EEEEEEEEEvNT_6ParamsE,"aw",@nobits
	.sectionflags	@""
	.align	16
	.zero		1024


//--------------------- .nv.shared._ZN7cutlass13device_kernelIN5flash11enable_sm90INS1_16FlashAttnBwdSm90INS1_25CollectiveMainloopBwdSm90ILi2ELi2ELi2EN4cute5tupleIJNS5_1CILi1EEES8_S8_EEENS6_IJNS7_ILi64EEENS7_ILi128EEESB_EEENS_10bfloat16_tEfNS_4arch4Sm90ELb0ELb1ELb0ELb1ELb0ELb1ELb0ELb0ELi2ELi1ELi2ELi1ELb0EEENS1_24CollectiveEpilogueBwdGQAISC_fSF_Li256ELb1ELb0EEENS1_19SingleTileSchedulerILb1ELb0ELb0ELi128EEEEEEEEEvNT_6ParamsE --------------------------
	.section	.nv.shared._ZN7cutlass13device_kernelIN5flash11enable_sm90INS1_16FlashAttnBwdSm90INS1_25CollectiveMainloopBwdSm90ILi2ELi2ELi2EN4cute5tupleIJNS5_1CILi1EEES8_S8_EEENS6_IJNS7_ILi64EEENS7_ILi128EEESB_EEENS_10bfloat16_tEfNS_4arch4Sm90ELb0ELb1ELb0ELb1ELb0ELb1ELb0ELb0ELi2ELi1ELi2ELi1ELb0EEENS1_24CollectiveEpilogueBwdGQAISC_fSF_Li256ELb1ELb0EEENS1_19SingleTileSchedulerILb1ELb0ELb0ELi128EEEEEEEEEvNT_6ParamsE,"aw",@nobits
	.sectionflags	@""
	.align	16
	.zero		1024


//--------------------- .nv.shared._ZN7cutlass13device_kernelIN5flash11enable_sm90INS1_16FlashAttnBwdSm90INS1_25CollectiveMainloopBwdSm90ILi2ELi2ELi2EN4cute5tupleIJNS5_1CILi1EEES8_S8_EEENS6_IJNS7_ILi64EEENS7_ILi128EEESB_EEENS_10bfloat16_tEfNS_4arch4Sm90ELb0ELb1ELb0ELb1ELb1ELb1ELb0ELb0ELi2ELi1ELi2ELi1ELb0EEENS1_24CollectiveEpilogueBwdGQAISC_fSF_Li256ELb1ELb1EEENS1_19SingleTileSchedulerILb1ELb0ELb0ELi128EEEEEEEEEvNT_6ParamsE --------------------------
	.section	.nv.shared._ZN7cutlass13device_kernelIN5flash11enable_sm90INS1_16FlashAttnBwdSm90INS1_25CollectiveMainloopBwdSm90ILi2ELi2ELi2EN4cute5tupleIJNS5_1CILi1EEES8_S8_EEENS6_IJNS7_ILi64EEENS7_ILi128EEESB_EEENS_10bfloat16_tEfNS_4arch4Sm90ELb0ELb1ELb0ELb1ELb1ELb1ELb0ELb0ELi2ELi1ELi2ELi1ELb0EEENS1_24CollectiveEpilogueBwdGQAISC_fSF_Li256ELb1ELb1EEENS1_19SingleTileSchedulerILb1ELb0ELb0ELi128EEEEEEEEEvNT_6ParamsE,"aw",@nobits
	.sectionflags	@""
	.align	16
	.zero		1024


//--------------------- .nv.shared._ZN7cutlass13device_kernelIN5flash11enable_sm90INS1_16FlashAttnBwdSm90INS1_25CollectiveMainloopBwdSm90ILi2ELi2ELi2EN4cute5tupleIJNS5_1CILi1EEES8_S8_EEENS6_IJNS7_ILi64EEENS7_ILi128EEESB_EEENS_10bfloat16_tEfNS_4arch4Sm90ELb1ELb0ELb0ELb0ELb0ELb1ELb0ELb0ELi2ELi1ELi2ELi1ELb0EEENS1_21CollectiveEpilogueBwdISC_SD_SF_Li256ELb0ELb0ELi1EEENS1_25SingleTileBwdLPTSchedulerILb0ELi128ELb0EEEEEEEEEvNT_6ParamsE --------------------------
	.section	.nv.shared._ZN7cutlass13device_kernelIN5flash11enable_sm90INS1_16FlashAttnBwdSm90INS1_25CollectiveMainloopBwdSm90ILi2ELi2ELi2EN4cute5tupleIJNS5_1CILi1EEES8_S8_EEENS6_IJNS7_ILi64EEENS7_ILi128EEESB_EEENS_10bfloat16_tEfNS_4arch4Sm90ELb1ELb0ELb0ELb0ELb0ELb1ELb0ELb0ELi2ELi1ELi2ELi1ELb0EEENS1_21CollectiveEpilogueBwdISC_SD_SF_Li256ELb0ELb0ELi1EEENS1_25SingleTileBwdLPTSchedulerILb0ELi128ELb0EEEEEEEEEvNT_6ParamsE,"aw",@nobits
	.sectionflags	@""
	.align	16
	.zero		1024


//--------------------- .nv.shared._ZN7cutlass13device_kernelIN5flash11enable_sm90INS1_16FlashAttnBwdSm90INS1_25CollectiveMainloopBwdSm90ILi2ELi2ELi2EN4cute5tupleIJNS5_1CILi1EEES8_S8_EEENS6_IJNS7_ILi64EEENS7_ILi128EEESB_EEENS_10bfloat16_tEfNS_4arch4Sm90ELb1ELb0ELb0ELb0ELb1ELb1ELb0ELb0ELi2ELi1ELi2ELi1ELb0EEENS1_21CollectiveEpilogueBwdISC_SD_SF_Li256ELb0ELb0ELi1EEENS1_25SingleTileBwdLPTSchedulerILb0ELi128ELb1EEEEEEEEEvNT_6ParamsE --------------------------
	.section	.nv.shared._ZN7cutlass13device_kernelIN5flash11enable_sm90INS1_16FlashAttnBwdSm90INS1_25CollectiveMainloopBwdSm90ILi2ELi2ELi2EN4cute5tupleIJNS5_1CILi1EEES8_S8_EEENS6_IJNS7_ILi64EEENS7_ILi128EEESB_EEENS_10bfloat16_tEfNS_4arch4Sm90ELb1ELb0ELb0ELb0ELb1ELb1ELb0ELb0ELi2ELi1ELi2ELi1ELb0EEENS1_21CollectiveEpilogueBwdISC_SD_SF_Li256ELb0ELb0ELi1EEENS1_25SingleTileBwdLPTSchedulerILb0ELi128ELb1EEEEEEEEEvNT_6ParamsE,"aw",@nobits
	.sectionflags	@""
	.align	16
	.zero		1024


//--------------------- .nv.shared._ZN7cutlass13device_kernelIN5flash11enable_sm90INS1_16FlashAttnBwdSm90INS1_25CollectiveMainloopBwdSm90ILi2ELi2ELi2EN4cute5tupleIJNS5_1CILi1EEES8_S8_EEENS6_IJNS7_ILi64EEENS7_ILi128EEESB_EEENS_10bfloat16_tEfNS_4arch4Sm90ELb1ELb0ELb0ELb0ELb0ELb1ELb0ELb0ELi2ELi1ELi2ELi1ELb0EEENS1_24CollectiveEpilogueBwdGQAISC_fSF_Li256ELb0ELb0EEENS1_25SingleTileBwdLPTSchedulerILb0ELi128ELb0EEEEEEEEEvNT_6ParamsE --------------------------
	.section	.nv.shared._ZN7cutlass13device_kernelIN5flash11enable_sm90INS1_16FlashAttnBwdSm90INS1_25CollectiveMainloopBwdSm90ILi2ELi2ELi2EN4cute5tupleIJNS5_1CILi1EEES8_S8_EEENS6_IJNS7_ILi64EEENS7_ILi128EEESB_EEENS_10bfloat16_tEfNS_4arch4Sm90ELb1ELb0ELb0ELb0ELb0ELb1ELb0ELb0ELi2ELi1ELi2ELi1ELb0EEENS1_24CollectiveEpilogueBwdGQAISC_fSF_Li256ELb0ELb0EEENS1_25SingleTileBwdLPTSchedulerILb0ELi128ELb0EEEEEEEEEvNT_6ParamsE,"aw",@nobits
	.sectionflags	@""
	.align	16
	.zero		1024


//--------------------- .nv.shared._ZN7cutlass13device_kernelIN5flash11enable_sm90INS1_16FlashAttnBwdSm90INS1_25CollectiveMainloopBwdSm90ILi2ELi2ELi2EN4cute5tupleIJNS5_1CILi1EEES8_S8_EEENS6_IJNS7_ILi64EEENS7_ILi128EEESB_EEENS_10bfloat16_tEfNS_4arch4Sm90ELb1ELb0ELb0ELb0ELb1ELb1ELb0ELb0ELi2ELi1ELi2ELi1ELb0EEENS1_24CollectiveEpilogueBwdGQAISC_fSF_Li256ELb0ELb1EEENS1_25SingleTileBwdLPTSchedulerILb0ELi128ELb1EEEEEEEEEvNT_6ParamsE --------------------------
	.section	.nv.shared._ZN7cutlass13device_kernelIN5flash11enable_sm90INS1_16FlashAttnBwdSm90INS1_25CollectiveMainloopBwdSm90ILi2ELi2ELi2EN4cute5tupleIJNS5_1CILi1EEES8_S8_EEENS6_IJNS7_ILi64EEENS7_ILi128EEESB_EEENS_10bfloat16_tEfNS_4arch4Sm90ELb1ELb0ELb0ELb0ELb1ELb1ELb0ELb0ELi2ELi1ELi2ELi1ELb0EEENS1_24CollectiveEpilogueBwdGQAISC_fSF_Li256ELb0ELb1EEENS1_25SingleTileBwdLPTSchedulerILb0ELi128ELb1EEEEEEEEEvNT_6ParamsE,"aw",@nobits
	.sectionflags	@""
	.align	16
	.zero		1024


//--------------------- .nv.shared._ZN7cutlass13device_kernelIN5flash22FlashAttnBwdPreprocessIN4cute5tupleIJNS3_1CILi64EEENS5_ILi128EEEEEENS_10bfloat16_tEfNS_4arch4Sm90ELb1ELb0EEEEEvNT_6ParamsE --------------------------
	.section	.nv.shared._ZN7cutlass13device_kernelIN5flash22FlashAttnBwdPreprocessIN4cute5tupleIJNS3_1CILi64EEENS5_ILi128EEEEEENS_10bfloat16_tEfNS_4arch4Sm90ELb1ELb0EEEEEvNT_6ParamsE,"aw",@nobits
	.sectionflags	@""
	.align	16
	.zero		1024


//--------------------- .nv.shared._ZN7cutlass13device_kernelIN5flash11enable_sm90INS1_16FlashAttnBwdSm90INS1_25CollectiveMainloopBwdSm90ILi2ELi2ELi2EN4cute5tupleIJNS5_1CILi1EEES8_S8_EEENS6_IJNS7_ILi64EEENS7_ILi128EEESB_EEENS_10bfloat16_tEfNS_4arch4Sm90ELb1ELb0ELb0ELb1ELb0ELb1ELb0ELb0ELi2ELi1ELi2ELi1ELb0EEENS1_21CollectiveEpilogueBwdISC_SD_SF_Li256ELb1ELb0ELi1EEENS1_25SingleTileBwdLPTSchedulerILb1ELi128ELb0EEEEEEEEEvNT_6ParamsE --------------------------
	.section	.nv.shared._ZN7cutlass13device_kernelIN5flash11enable_sm90INS1_16FlashAttnBwdSm90INS1_25CollectiveMainloopBwdSm90ILi2ELi2ELi2EN4cute5tupleIJNS5_1CILi1EEES8_S8_EEENS6_IJNS7_ILi64EEENS7_ILi128EEESB_EEENS_10bfloat16_tEfNS_4arch4Sm90ELb1ELb0ELb0ELb1ELb0ELb1ELb0ELb0ELi2ELi1ELi2ELi1ELb0EEENS1_21CollectiveEpilogueBwdISC_SD_SF_Li256ELb1ELb0ELi1EEENS1_25SingleTileBwdLPTSchedulerILb1ELi128ELb0EEEEEEEEEvNT_6ParamsE,"aw",@nobits
	.sectionflags	@""
	.align	16
	.zero		1024


//--------------------- .nv.shared._ZN7cutlass13device_kernelIN5flash11enable_sm90INS1_16FlashAttnBwdSm90INS1_25CollectiveMainloopBwdSm90ILi2ELi2ELi2EN4cute5tupleIJNS5_1CILi1EEES8_S8_EEENS6_IJNS7_ILi64EEENS7_ILi128EEESB_EEENS_10bfloat16_tEfNS_4arch4Sm90ELb1ELb0ELb0ELb1ELb1ELb1ELb0ELb0ELi2ELi1ELi2ELi1ELb0EEENS1_21CollectiveEpilogueBwdISC_SD_SF_Li256ELb1ELb0ELi1EEENS1_25SingleTileBwdLPTSchedulerILb1ELi128ELb1EEEEEEEEEvNT_6ParamsE --------------------------
	.section	.nv.shared._ZN7cutlass13device_kernelIN5flash11enable_sm90INS1_16FlashAttnBwdSm90INS1_25CollectiveMainloopBwdSm90ILi2ELi2ELi2EN4cute5tupleIJNS5_1CILi1EEES8_S8_EEENS6_IJNS7_ILi64EEENS7_ILi128EEESB_EEENS_10bfloat16_tEfNS_4arch4Sm90ELb1ELb0ELb0ELb1ELb1ELb1ELb0ELb0ELi2ELi1ELi2ELi1ELb0EEENS1_21CollectiveEpilogueBwdISC_SD_SF_Li256ELb1ELb0ELi1EEENS1_25SingleTileBwdLPTSchedulerILb1ELi128ELb1EEEEEEEEEvNT_6ParamsE,"aw",@nobits
	.sectionflags	@""
	.align	16
	.zero		1024


//--------------------- .nv.shared._ZN7cutlass13device_kernelIN5flash11enable_sm90INS1_16FlashAttnBwdSm90INS1_25CollectiveMainloopBwdSm90ILi2ELi2ELi2EN4cute5tupleIJNS5_1CILi1EEES8_S8_EEENS6_IJNS7_ILi64EEENS7_ILi128EEESB_EEENS_10bfloat16_tEfNS_4arch4Sm90ELb1ELb0ELb0ELb1ELb0ELb1ELb0ELb0ELi2ELi1ELi2ELi1ELb0EEENS1_24CollectiveEpilogueBwdGQAISC_fSF_Li256ELb1ELb0EEENS1_25SingleTileBwdLPTSchedulerILb1ELi128ELb0EEEEEEEEEvNT_6ParamsE --------------------------
	.section	.nv.shared._ZN7cutlass13device_kernelIN5flash11enable_sm90INS1_16FlashAttnBwdSm90INS1_25CollectiveMainloopBwdSm90ILi2ELi2ELi2EN4cute5tupleIJNS5_1CILi1EEES8_S8_EEENS6_IJNS7_ILi64EEENS7_ILi128EEESB_EEENS_10bfloat16_tEfNS_4arch4Sm90ELb1ELb0ELb0ELb1ELb0ELb1ELb0ELb0ELi2ELi1ELi2ELi1ELb0EEENS1_24CollectiveEpilogueBwdGQAISC_fSF_Li256ELb1ELb0EEENS1_25SingleTileBwdLPTSchedulerILb1ELi128ELb0EEEEEEEEEvNT_6ParamsE,"aw",@nobits
	.sectionflags	@""
	.align	16
	.zero		1024


//--------------------- .nv.shared._ZN7cutlass13device_kernelIN5flash32FlashAttnBwdPostprocessConvertdQIN4cute5tupleIJNS3_1CILi128EEES6_EEENS_10bfloat16_tEfNS_4arch4Sm90ELi256ENS3_8TiledMMAINS3_8MMA_AtomIJNS3_4SM904GMMA28MMA_64x128x16_F32BF16BF16_RSILNSE_5MajorE0ELSG_1ELNSE_7ScaleInE1ELSH_1EEEEEENS3_6LayoutINS4_IJNS5_ILi2EEENS5_ILi1EEESM_EEENS4_IJSM_NS5_ILi0EEESO_EEEEENS4_IJNS3_10UnderscoreESR_SR_EEEEELb0EEEEEvNT_6ParamsE --------------------------
	.section	.nv.shared._ZN7cutlass13device_kernelIN5flash32FlashAttnBwdPostprocessConvertdQIN4cute5tupleIJNS3_1CILi128EEES6_EEENS_10bfloat16_tEfNS_4arch4Sm90ELi256ENS3_8TiledMMAINS3_8MMA_AtomIJNS3_4SM904GMMA28MMA_64x128x16_F32BF16BF16_RSILNSE_5MajorE0ELSG_1ELNSE_7ScaleInE1ELSH_1EEEEEENS3_6LayoutINS4_IJNS5_ILi2EEENS5_ILi1EEESM_EEENS4_IJSM_NS5_ILi0EEESO_EEEEENS4_IJNS3_10UnderscoreESR_SR_EEEEELb0EEEEEvNT_6ParamsE,"aw",@nobits
	.sectionflags	@""
	.align	16
	.zero		1024


//--------------------- .nv.shared._ZN7cutlass13device_kernelIN5flash32FlashAttnBwdPostprocessConvertdQIN4cute5tupleIJNS3_1CILi64EEENS5_ILi128EEEEEENS_10bfloat16_tEfNS_4arch4Sm90ELi256ENS3_8TiledMMAINS3_8MMA_AtomIJNS3_4SM904GMMA27MMA_64x64x16_F32BF16BF16_SSILNSF_5MajorE0ELSH_1ELNSF_7ScaleInE1ELSI_1EEEEEENS3_6LayoutINS4_IJNS5_ILi1EEENS5_ILi2EEESM_EEENS4_IJNS5_ILi0EEESM_SP_EEEEENS4_IJNS3_10UnderscoreESS_SS_EEEEELb0EEEEEvNT_6ParamsE --------------------------
	.section	.nv.shared._ZN7cutlass13device_kernelIN5flash32FlashAttnBwdPostprocessConvertdQIN4cute5tupleIJNS3_1CILi64EEENS5_ILi128EEEEEENS_10bfloat16_tEfNS_4arch4Sm90ELi256ENS3_8TiledMMAINS3_8MMA_AtomIJNS3_4SM904GMMA27MMA_64x64x16_F32BF16BF16_SSILNSF_5MajorE0ELSH_1ELNSF_7ScaleInE1ELSI_1EEEEEENS3_6LayoutINS4_IJNS5_ILi1EEENS5_ILi2EEESM_EEENS4_IJNS5_ILi0EEESM_SP_EEEEENS4_IJNS3_10UnderscoreESS_SS_EEEEELb0EEEEEvNT_6ParamsE,"aw",@nobits
	.sectionflags	@""
	.align	16
	.zero		1024


//--------------------- .nv.shared._ZN7cutlass13device_kernelIN5flash11enable_sm90INS1_16FlashAttnBwdSm90INS1_25CollectiveMainloopBwdSm90ILi2ELi2ELi2EN4cute5tupleIJNS5_1CILi1EEES8_S8_EEENS6_IJNS7_ILi64EEENS7_ILi128EEESB_EEENS_10bfloat16_tEfNS_4arch4Sm90ELb1ELb0ELb0ELb1ELb1ELb1ELb0ELb0ELi2ELi1ELi2ELi1ELb0EEENS1_24CollectiveEpilogueBwdGQAISC_fSF_Li256ELb1ELb1EEENS1_25SingleTileBwdLPTSchedulerILb1ELi128ELb1EEEEEEEEEvNT_6ParamsE --------------------------
	.section	.nv.shared._ZN7cutlass13device_kernelIN5flash11enable_sm90INS1_16FlashAttnBwdSm90INS1_25CollectiveMainloopBwdSm90ILi2ELi2ELi2EN4cute5tupleIJNS5_1CILi1EEES8_S8_EEENS6_IJNS7_ILi64EEENS7_ILi128EEESB_EEENS_10bfloat16_tEfNS_4arch4Sm90ELb1ELb0ELb0ELb1ELb1ELb1ELb0ELb0ELi2ELi1ELi2ELi1ELb0EEENS1_24CollectiveEpilogueBwdGQAISC_fSF_Li256ELb1ELb1EEENS1_25SingleTileBwdLPTSchedulerILb1ELi128ELb1EEEEEEEEEvNT_6ParamsE,"aw",@nobits
	.sectionflags	@""
	.align	16
	.zero		1024


//--------------------- .nv.shared._ZN7cutlass13device_kernelIN5flash22FlashAttnBwdPreprocessIN4cute5tupleIJNS3_1CILi64EEENS5_ILi128EEEEEENS_10bfloat16_tEfNS_4arch4Sm90ELb1ELb1EEEEEvNT_6ParamsE --------------------------
	.section	.nv.shared._ZN7cutlass13device_kernelIN5flash22FlashAttnBwdPreprocessIN4cute5tupleIJNS3_1CILi64EEENS5_ILi128EEEEEENS_10bfloat16_tEfNS_4arch4Sm90ELb1ELb1EEEEEvNT_6ParamsE,"aw",@nobits
	.sectionflags	@""
	.align	16
	.zero		1024


//--------------------- .nv.constant0._ZN7cutlass13device_kernelIN5flash11enable_sm90INS1_16FlashAttnBwdSm90INS1_25CollectiveMainloopBwdSm90ILi2ELi2ELi2EN4cute5tupleIJNS5_1CILi1EEES8_S8_EEENS6_IJNS7_ILi64EEENS7_ILi128EEESB_EEENS_10bfloat16_tEfNS_4arch4Sm90ELb0ELb0ELb1ELb0ELb0ELb1ELb0ELb0ELi2ELi1ELi2ELi1ELb0EEENS1_21CollectiveEpilogueBwdISC_SD_SF_Li256ELb0ELb0ELi1EEENS1_19SingleTileSchedulerILb0ELb0ELb0ELi128EEEEEEEEEvNT_6ParamsE --------------------------
	.section	.nv.constant0._ZN7cutlass13device_kernelIN5flash11enable_sm90INS1_16FlashAttnBwdSm90INS1_25CollectiveMainloopBwdSm90ILi2ELi2ELi2EN4cute5tupleIJNS5_1CILi1EEES8_S8_EEENS6_IJNS7_ILi64EEENS7_ILi128EEESB_EEENS_10bfloat16_tEfNS_4arch4Sm90ELb0ELb0ELb1ELb0ELb0ELb1ELb0ELb0ELi2ELi1ELi2ELi1ELb0EEENS1_21CollectiveEpilogueBwdISC_SD_SF_Li256ELb0ELb0ELi1EEENS1_19SingleTileSchedulerILb0ELb0ELb0ELi128EEEEEEEEEvNT_6ParamsE,"a",@progbits
	.sectionflags	@""
	.align	4
.nv.constant0._ZN7cutlass13device_kernelIN5flash11enable_sm90INS1_16FlashAttnBwdSm90INS1_25CollectiveMainloopBwdSm90ILi2ELi2ELi2EN4cute5tupleIJNS5_1CILi1EEES8_S8_EEENS6_IJNS7_ILi64EEENS7_ILi128EEESB_EEENS_10bfloat16_tEfNS_4arch4Sm90ELb0ELb0ELb1ELb0ELb0ELb1ELb0ELb0ELi2ELi1ELi2ELi1ELb0EEENS1_21CollectiveEpilogueBwdISC_SD_SF_Li256ELb0ELb0ELi1EEENS1_19SingleTileSchedulerILb0ELb0ELb0ELi128EEEEEEEEEvNT_6ParamsE:
	.zero		3200


//--------------------- .nv.constant0._ZN7cutlass13device_kernelIN5flash11enable_sm90INS1_16FlashAttnBwdSm90INS1_25CollectiveMainloopBwdSm90ILi2ELi2ELi2EN4cute5tupleIJNS5_1CILi1EEES8_S8_EEENS6_IJNS7_ILi64EEENS7_ILi128EEESB_EEENS_10bfloat16_tEfNS_4arch4Sm90ELb0ELb0ELb1ELb0ELb1ELb1ELb0ELb0ELi2ELi1ELi2ELi1ELb0EEENS1_21CollectiveEpilogueBwdISC_SD_SF_Li256ELb0ELb0ELi1EEENS1_19SingleTileSchedulerILb0ELb0ELb0ELi128EEEEEEEEEvNT_6ParamsE --------------------------
	.section	.nv.constant0._ZN7cutlass13device_kernelIN5flash11enable_sm90INS1_16FlashAttnBwdSm90INS1_25CollectiveMainloopBwdSm90ILi2ELi2ELi2EN4cute5tupleIJNS5_1CILi1EEES8_S8_EEENS6_IJNS7_ILi64EEENS7_ILi128EEESB_EEENS_10bfloat16_tEfNS_4arch4Sm90ELb0ELb0ELb1ELb0ELb1ELb1ELb0ELb0ELi2ELi1ELi2ELi1ELb0EEENS1_21CollectiveEpilogueBwdISC_SD_SF_Li256ELb0ELb0ELi1EEENS1_19SingleTileSchedulerILb0ELb0ELb0ELi128EEEEEEEEEvNT_6ParamsE,"a",@progbits
	.sectionflags	@""
	.align	4
.nv.constant0._ZN7cutlass13device_kernelIN5flash11enable_sm90INS1_16FlashAttnBwdSm90INS1_25CollectiveMainloopBwdSm90ILi2ELi2ELi2EN4cute5tupleIJNS5_1CILi1EEES8_S8_EEENS6_IJNS7_ILi64EEENS7_ILi128EEESB_EEENS_10bfloat16_tEfNS_4arch4Sm90ELb0ELb0ELb1ELb0ELb1ELb1ELb0ELb0ELi2ELi1ELi2ELi1ELb0EEENS1_21CollectiveEpilogueBwdISC_SD_SF_Li256ELb0ELb0ELi1EEENS1_19SingleTileSchedulerILb0ELb0ELb0ELi128EEEEEEEEEvNT_6ParamsE:
	.zero		3200


//--------------------- .nv.constant0._ZN7cutlass13device_kernelIN5flash11enable_sm90INS1_16FlashAttnBwdSm90INS1_25CollectiveMainloopBwdSm90ILi2ELi2ELi2EN4cute5tupleIJNS5_1CILi1EEES8_S8_EEENS6_IJNS7_ILi64EEENS7_ILi128EEESB_EEENS_10bfloat16_tEfNS_4arch4Sm90ELb0ELb0ELb1ELb0ELb0ELb1ELb0ELb0ELi2ELi1ELi2ELi1ELb0EEENS1_24CollectiveEpilogueBwdGQAISC_fSF_Li256ELb0ELb0EEENS1_19SingleTileSchedulerILb0ELb0ELb0ELi128EEEEEEEEEvNT_6ParamsE --------------------------
	.section	.nv.constant0._ZN7cutlass13device_kernelIN5flash11enable_sm90INS1_16FlashAttnBwdSm90INS1_25CollectiveMainloopBwdSm90ILi2ELi2ELi2EN4cute5tupleIJNS5_1CILi1EEES8_S8_EEENS6_IJNS7_ILi64EEENS7_ILi128EEESB_EEENS_10bfloat16_tEfNS_4arch4Sm90ELb0ELb0ELb1ELb0ELb0ELb1ELb0ELb0ELi2ELi1ELi2ELi1ELb0EEENS1_24CollectiveEpilogueBwdGQAISC_fSF_Li256ELb0ELb0EEENS1_19SingleTileSchedulerILb0ELb0ELb0ELi128EEEEEEEEEvNT_6ParamsE,"a",@progbits
	.sectionflags	@""
	.align	4
.nv.constant0._ZN7cutlass13device_kernelIN5flash11enable_sm90INS1_16FlashAttnBwdSm90INS1_25CollectiveMainloopBwdSm90ILi2ELi2ELi2EN4cute5tupleIJNS5_1CILi1EEES8_S8_EEENS6_IJNS7_ILi64EEENS7_ILi128EEESB_EEENS_10bfloat16_tEfNS_4arch4Sm90ELb0ELb0ELb1ELb0ELb0ELb1ELb0ELb0ELi2ELi1ELi2ELi1ELb0EEENS1_24CollectiveEpilogueBwdGQAISC_fSF_Li256ELb0ELb0EEENS1_19SingleTileSchedulerILb0ELb0ELb0ELi128EEEEEEEEEvNT_6ParamsE:
	.zero		2560


//--------------------- .nv.constant0._ZN7cutlass13device_kernelIN5flash11enable_sm90INS1_16FlashAttnBwdSm90INS1_25CollectiveMainloopBwdSm90ILi2ELi2ELi2EN4cute5tupleIJNS5_1CILi1EEES8_S8_EEENS6_IJNS7_ILi64EEENS7_ILi128EEESB_EEENS_10bfloat16_tEfNS_4arch4Sm90ELb0ELb0ELb1ELb0ELb1ELb1ELb0ELb0ELi2ELi1ELi2ELi1ELb0EEENS1_24CollectiveEpilogueBwdGQAISC_fSF_Li256ELb0ELb1EEENS1_19SingleTileSchedulerILb0ELb0ELb0ELi128EEEEEEEEEvNT_6ParamsE --------------------------
	.section	.nv.constant0._ZN7cutlass13device_kernelIN5flash11enable_sm90INS1_16FlashAttnBwdSm90INS1_25CollectiveMainloopBwdSm90ILi2ELi2ELi2EN4cute5tupleIJNS5_1CILi1EEES8_S8_EEENS6_IJNS7_ILi64EEENS7_ILi128EEESB_EEENS_10bfloat16_tEfNS_4arch4Sm90ELb0ELb0ELb1ELb0ELb1ELb1ELb0ELb0ELi2ELi1ELi2ELi1ELb0EEENS1_24CollectiveEpilogueBwdGQAISC_fSF_Li256ELb0ELb1EEENS1_19SingleTileSchedulerILb0ELb0ELb0ELi128EEEEEEEEEvNT_6ParamsE,"a",@progbits
	.sectionflags	@""
	.align	4
.nv.constant0._ZN7cutlass13device_kernelIN5flash11enable_sm90INS1_16FlashAttnBwdSm90INS1_25CollectiveMainloopBwdSm90ILi2ELi2ELi2EN4cute5tupleIJNS5_1CILi1EEES8_S8_EEENS6_IJNS7_ILi64EEENS7_ILi128EEESB_EEENS_10bfloat16_tEfNS_4arch4Sm90ELb0ELb0ELb1ELb0ELb1ELb1ELb0ELb0ELi2ELi1ELi2ELi1ELb0EEENS1_24CollectiveEpilogueBwdGQAISC_fSF_Li256ELb0ELb1EEENS1_19SingleTileSchedulerILb0ELb0ELb0ELi128EEEEEEEEEvNT_6ParamsE:
	.zero		2560


//--------------------- .nv.constant0._ZN7cutlass13device_kernelIN5flash11enable_sm90INS1_16FlashAttnBwdSm90INS1_25CollectiveMainloopBwdSm90ILi2ELi2ELi2EN4cute5tupleIJNS5_1CILi1EEES8_S8_EEENS6_IJNS7_ILi64EEENS7_ILi128EEESB_EEENS_10bfloat16_tEfNS_4arch4Sm90ELb0ELb0ELb1ELb1ELb0ELb1ELb0ELb0ELi2ELi1ELi2ELi1ELb0EEENS1_21CollectiveEpilogueBwdISC_SD_SF_Li256ELb1ELb0ELi1EEENS1_19SingleTileSchedulerILb1ELb0ELb0ELi128EEEEEEEEEvNT_6ParamsE --------------------------
	.section	.nv.constant0._ZN7cutlass13device_kernelIN5flash11enable_sm90INS1_16FlashAttnBwdSm90INS1_25CollectiveMainloopBwdSm90ILi2ELi2ELi2EN4cute5tupleIJNS5_1CILi1EEES8_S8_EEENS6_IJNS7_ILi64EEENS7_ILi128EEESB_EEENS_10bfloat16_tEfNS_4arch4Sm90ELb0ELb0ELb1ELb1ELb0ELb1ELb0ELb0ELi2ELi1ELi2ELi1ELb0EEENS1_21CollectiveEpilogueBwdISC_SD_SF_Li256ELb1ELb0ELi1EEENS1_19SingleTileSchedulerILb1ELb0ELb0ELi128EEEEEEEEEvNT_6ParamsE,"a",@progbits
	.sectionflags	@""
	.align	4
.nv.constant0._ZN7cutlass13device_kernelIN5flash11enable_sm90INS1_16FlashAttnBwdSm90INS1_25CollectiveMainloopBwdSm90ILi2ELi2ELi2EN4cute5tupleIJNS5_1CILi1EEES8_S8_EEENS6_IJNS7_ILi64EEENS7_ILi128EEESB_EEENS_10bfloat16_tEfNS_4arch4Sm90ELb0ELb0ELb1ELb1ELb0ELb1ELb0ELb0ELi2ELi1ELi2ELi1ELb0EEENS1_21CollectiveEpilogueBwdISC_SD_SF_Li256ELb1ELb0ELi1EEENS1_19SingleTileSchedulerILb1ELb0ELb0ELi128EEEEEEEEEvNT_6ParamsE:
	.zero		2560


//--------------------- .nv.constant0._ZN7cutlass13device_kernelIN5flash11enable_sm90INS1_16FlashAttnBwdSm90INS1_25CollectiveMainloopBwdSm90ILi2ELi2ELi2EN4cute5tupleIJNS5_1CILi1EEES8_S8_EEENS6_IJNS7_ILi64EEENS7_ILi128EEESB_EEENS_10bfloat16_tEfNS_4arch4Sm90ELb0ELb0ELb1ELb1ELb1ELb1ELb0ELb0ELi2ELi1ELi2ELi1ELb0EEENS1_21CollectiveEpilogueBwdISC_SD_SF_Li256ELb1ELb0ELi1EEENS1_19SingleTileSchedulerILb1ELb0ELb0ELi128EEEEEEEEEvNT_6ParamsE --------------------------
	.section	.nv.constant0._ZN7cutlass13device_kernelIN5flash11enable_sm90INS1_16FlashAttnBwdSm90INS1_25CollectiveMainloopBwdSm90ILi2ELi2ELi2EN4cute5tupleIJNS5_1CILi1EEES8_S8_EEENS6_IJNS7_ILi64EEENS7_ILi128EEESB_EEENS_10bfloat16_tEfNS_4arch4Sm90ELb0ELb0ELb1ELb1ELb1ELb1ELb0ELb0ELi2ELi1ELi2ELi1ELb0EEENS1_21CollectiveEpilogueBwdISC_SD_SF_Li256ELb1ELb0ELi1EEENS1_19SingleTileSchedulerILb1ELb0ELb0ELi128EEEEEEEEEvNT_6ParamsE,"a",@progbits
	.sectionflags	@""
	.align	4
.nv.constant0._ZN7cutlass13device_kernelIN5flash11enable_sm90INS1_16FlashAttnBwdSm90INS1_25CollectiveMainloopBwdSm90ILi2ELi2ELi2EN4cute5tupleIJNS5_1CILi1EEES8_S8_EEENS6_IJNS7_ILi64EEENS7_ILi128EEESB_EEENS_10bfloat16_tEfNS_4arch4Sm90ELb0ELb0ELb1ELb1ELb1ELb1ELb0ELb0ELi2ELi1ELi2ELi1ELb0EEENS1_21CollectiveEpilogueBwdISC_SD_SF_Li256ELb1ELb0ELi1EEENS1_19SingleTileSchedulerILb1ELb0ELb0ELi128EEEEEEEEEvNT_6ParamsE:
	.zero		2560


//--------------------- .nv.constant0._ZN7cutlass13device_kernelIN5flash11enable_sm90INS1_16FlashAttnBwdSm90INS1_25CollectiveMainloopBwdSm90ILi2ELi2ELi2EN4cute5tupleIJNS5_1CILi1EEES8_S8_EEENS6_IJNS7_ILi64EEENS7_ILi128EEESB_EEENS_10bfloat16_tEfNS_4arch4Sm90ELb0ELb0ELb1ELb1ELb0ELb1ELb0ELb0ELi2ELi1ELi2ELi1ELb0EEENS1_24CollectiveEpilogueBwdGQAISC_fSF_Li256ELb1ELb0EEENS1_19SingleTileSchedulerILb1ELb0ELb0ELi128EEEEEEEEEvNT_6ParamsE --------------------------
	.section	.nv.constant0._ZN7cutlass13device_kernelIN5flash11enable_sm90INS1_16FlashAttnBwdSm90INS1_25CollectiveMainloopBwdSm90ILi2ELi2ELi2EN4cute5tupleIJNS5_1CILi1EEES8_S8_EEENS6_IJNS7_ILi64EEENS7_ILi128EEESB_EEENS_10bfloat16_tEfNS_4arch4Sm90ELb0ELb0ELb1ELb1ELb0ELb1ELb0ELb0ELi2ELi1ELi2ELi1ELb0EEENS1_24CollectiveEpilogueBwdGQAISC_fSF_Li256ELb1ELb0EEENS1_19SingleTileSchedulerILb1ELb0ELb0ELi128EEEEEEEEEvNT_6ParamsE,"a",@progbits
	.sectionflags	@""
	.align	4
.nv.constant0._ZN7cutlass13device_kernelIN5flash11enable_sm90INS1_16FlashAttnBwdSm90INS1_25CollectiveMainloopBwdSm90ILi2ELi2ELi2EN4cute5tupleIJNS5_1CILi1EEES8_S8_EEENS6_IJNS7_ILi64EEENS7_ILi128EEESB_EEENS_10bfloat16_tEfNS_4arch4Sm90ELb0ELb0ELb1ELb1ELb0ELb1ELb0ELb0ELi2ELi1ELi2ELi1ELb0EEENS1_24CollectiveEpilogueBwdGQAISC_fSF_Li256ELb1ELb0EEENS1_19SingleTileSchedulerILb1ELb0ELb0ELi128EEEEEEEEEvNT_6ParamsE:
	.zero		2560


//--------------------- .nv.constant0._ZN7cutlass13device_kernelIN5flash11enable_sm90INS1_16FlashAttnBwdSm90INS1_25CollectiveMainloopBwdSm90ILi2ELi2ELi2EN4cute5tupleIJNS5_1CILi1EEES8_S8_EEENS6_IJNS7_ILi64EEENS7_ILi128EEESB_EEENS_10bfloat16_tEfNS_4arch4Sm90ELb0ELb0ELb1ELb1ELb1ELb1ELb0ELb0ELi2ELi1ELi2ELi1ELb0EEENS1_24CollectiveEpilogueBwdGQAISC_fSF_Li256ELb1ELb1EEENS1_19SingleTileSchedulerILb1ELb0ELb0ELi128EEEEEEEEEvNT_6ParamsE --------------------------
	.section	.nv.constant0._ZN7cutlass13device_kernelIN5flash11enable_sm90INS1_16FlashAttnBwdSm90INS1_25CollectiveMainloopBwdSm90ILi2ELi2ELi2EN4cute5tupleIJNS5_1CILi1EEES8_S8_EEENS6_IJNS7_ILi64EEENS7_ILi128EEESB_EEENS_10bfloat16_tEfNS_4arch4Sm90ELb0ELb0ELb1ELb1ELb1ELb1ELb0ELb0ELi2ELi1ELi2ELi1ELb0EEENS1_24CollectiveEpilogueBwdGQAISC_fSF_Li256ELb1ELb1EEENS1_19SingleTileSchedulerILb1ELb0ELb0ELi128EEEEEEEEEvNT_6ParamsE,"a",@progbits
	.sectionflags	@""
	.align	4
.nv.constant0._ZN7cutlass13device_kernelIN5flash11enable_sm90INS1_16FlashAttnBwdSm90INS1_25CollectiveMainloopBwdSm90ILi2ELi2ELi2EN4cute5tupleIJNS5_1CILi1EEES8_S8_EEENS6_IJNS7_ILi64EEENS7_ILi128EEESB_EEENS_10bfloat16_tEfNS_4arch4Sm90ELb0ELb0ELb1ELb1ELb1ELb1ELb0ELb0ELi2ELi1ELi2ELi1ELb0EEENS1_24CollectiveEpilogueBwdGQAISC_fSF_Li256ELb1ELb1EEENS1_19SingleTileSchedulerILb1ELb0ELb0ELi128EEEEEEEEEvNT_6ParamsE:
	.zero		2560


//--------------------- .nv.constant0._ZN7cutlass13device_kernelIN5flash11enable_sm90INS1_16FlashAttnBwdSm90INS1_25CollectiveMainloopBwdSm90ILi2ELi2ELi2EN4cute5tupleIJNS5_1CILi1EEES8_S8_EEENS6_IJNS7_ILi64EEENS7_ILi128EEESB_EEENS_10bfloat16_tEfNS_4arch4Sm90ELb0ELb1ELb1ELb0ELb0ELb1ELb0ELb0ELi2ELi1ELi2ELi1ELb0EEENS1_21CollectiveEpilogueBwdISC_SD_SF_Li256ELb0ELb0ELi1EEENS1_19SingleTileSchedulerILb0ELb0ELb0ELi128EEEEEEEEEvNT_6ParamsE --------------------------
	.section	.nv.constant0._ZN7cutlass13device_kernelIN5flash11enable_sm90INS1_16FlashAttnBwdSm90INS1_25CollectiveMainloopBwdSm90ILi2ELi2ELi2EN4cute5tupleIJNS5_1CILi1EEES8_S8_EEENS6_IJNS7_ILi64EEENS7_ILi128EEESB_EEENS_10bfloat16_tEfNS_4arch4Sm90ELb0ELb1ELb1ELb0ELb0ELb1ELb0ELb0ELi2ELi1ELi2ELi1ELb0EEENS1_21CollectiveEpilogueBwdISC_SD_SF_Li256ELb0ELb0ELi1EEENS1_19SingleTileSchedulerILb0ELb0ELb0ELi128EEEEEEEEEvNT_6ParamsE,"a",@progbits
	.sectionflags	@""
	.align	4
.nv.constant0._ZN7cutlass13device_kernelIN5flash11enable_sm90INS1_16FlashAttnBwdSm90INS1_25CollectiveMainloopBwdSm90ILi2ELi2ELi2EN4cute5tupleIJNS5_1CILi1EEES8_S8_EEENS6_IJNS7_ILi64EEENS7_ILi128EEESB_EEENS_10bfloat16_tEfNS_4arch4Sm90ELb0ELb1ELb1ELb0ELb0ELb1ELb0ELb0ELi2ELi1ELi2ELi1ELb0EEENS1_21CollectiveEpilogueBwdISC_SD_SF_Li256ELb0ELb0ELi1EEENS1_19SingleTileSchedulerILb0ELb0ELb0ELi128EEEEEEEEEvNT_6ParamsE:
	.zero		3200


//--------------------- .nv.constant0._ZN7cutlass13device_kernelIN5flash11enable_sm90INS1_16FlashAttnBwdSm90INS1_25CollectiveMainloopBwdSm90ILi2ELi2ELi2EN4cute5tupleIJNS5_1CILi1EEES8_S8_EEENS6_IJNS7_ILi64EEENS7_ILi128EEESB_EEENS_10bfloat16_tEfNS_4arch4Sm90ELb0ELb1ELb1ELb0ELb1ELb1ELb0ELb0ELi2ELi1ELi2ELi1ELb0EEENS1_21CollectiveEpilogueBwdISC_SD_SF_Li256ELb0ELb0ELi1EEENS1_19SingleTileSchedulerILb0ELb0ELb0ELi128EEEEEEEEEvNT_6ParamsE --------------------------
	.section	.nv.constant0._ZN7cutlass13device_kernelIN5flash11enable_sm90INS1_16FlashAttnBwdSm90INS1_25CollectiveMainloopBwdSm90ILi2ELi2ELi2EN4cute5tupleIJNS5_1CILi1EEES8_S8_EEENS6_IJNS7_ILi64EEENS7_ILi128EEESB_EEENS_10bfloat16_tEfNS_4arch4Sm90ELb0ELb1ELb1ELb0ELb1ELb1ELb0ELb0ELi2ELi1ELi2ELi1ELb0EEENS1_21CollectiveEpilogueBwdISC_SD_SF_Li256ELb0ELb0ELi1EEENS1_19SingleTileSchedulerILb0ELb0ELb0ELi128EEEEEEEEEvNT_6ParamsE,"a",@progbits
	.sectionflags	@""
	.align	4
.nv.constant0._ZN7cutlass13device_kernelIN5flash11enable_sm90INS1_16FlashAttnBwdSm90INS1_25CollectiveMainloopBwdSm90ILi2ELi2ELi2EN4cute5tupleIJNS5_1CILi1EEES8_S8_EEENS6_IJNS7_ILi64EEENS7_ILi128EEESB_EEENS_10bfloat16_tEfNS_4arch4Sm90ELb0ELb1ELb1ELb0ELb1ELb1ELb0ELb0ELi2ELi1ELi2ELi1ELb0EEENS1_21CollectiveEpilogueBwdISC_SD_SF_Li256ELb0ELb0ELi1EEENS1_19SingleTileSchedulerILb0ELb0ELb0ELi128EEEEEEEEEvNT_6ParamsE:
	.zero		3200


//--------------------- .nv.constant0._ZN7cutlass13device_kernelIN5flash11enable_sm90INS1_16FlashAttnBwdSm90INS1_25CollectiveMainloopBwdSm90ILi2ELi2ELi2EN4cute5tupleIJNS5_1CILi1EEES8_S8_EEENS6_IJNS7_ILi64EEENS7_ILi128EEESB_EEENS_10bfloat16_tEfNS_4arch4Sm90ELb0ELb1ELb1ELb0ELb0ELb1ELb0ELb0ELi2ELi1ELi2ELi1ELb0EEENS1_24CollectiveEpilogueBwdGQAISC_fSF_Li256ELb0ELb0EEENS1_19SingleTileSchedulerILb0ELb0ELb0ELi128EEEEEEEEEvNT_6ParamsE --------------------------
	.section	.nv.constant0._ZN7cutlass13device_kernelIN5flash11enable_sm90INS1_16FlashAttnBwdSm90INS1_25CollectiveMainloopBwdSm90ILi2ELi2ELi2EN4cute5tupleIJNS5_1CILi1EEES8_S8_EEENS6_IJNS7_ILi64EEENS7_ILi128EEESB_EEENS_10bfloat16_tEfNS_4arch4Sm90ELb0ELb1ELb1ELb0ELb0ELb1ELb0ELb0ELi2ELi1ELi2ELi1ELb0EEENS1_24CollectiveEpilogueBwdGQAISC_fSF_Li256ELb0ELb0EEENS1_19SingleTileSchedulerILb0ELb0ELb0ELi128EEEEEEEEEvNT_6ParamsE,"a",@progbits
	.sectionflags	@""
	.align	4
.nv.constant0._ZN7cutlass13device_kernelIN5flash11enable_sm90INS1_16FlashAttnBwdSm90INS1_25CollectiveMainloopBwdSm90ILi2ELi2ELi2EN4cute5tupleIJNS5_1CILi1EEES8_S8_EEENS6_IJNS7_ILi64EEENS7_ILi128EEESB_EEENS_10bfloat16_tEfNS_4arch4Sm90ELb0ELb1ELb1ELb0ELb0ELb1ELb0ELb0ELi2ELi1ELi2ELi1ELb0EEENS1_24CollectiveEpilogueBwdGQAISC_fSF_Li256ELb0ELb0EEENS1_19SingleTileSchedulerILb0ELb0ELb0ELi128EEEEEEEEEvNT_6ParamsE:
	.zero		2560


//--------------------- .nv.constant0._ZN7cutlass13device_kernelIN5flash11enable_sm90INS1_16FlashAttnBwdSm90INS1_25CollectiveMainloopBwdSm90ILi2ELi2ELi2EN4cute5tupleIJNS5_1CILi1EEES8_S8_EEENS6_IJNS7_ILi64EEENS7_ILi128EEESB_EEENS_10bfloat16_tEfNS_4arch4Sm90ELb0ELb1ELb1ELb0ELb1ELb1ELb0ELb0ELi2ELi1ELi2ELi1ELb0EEENS1_24CollectiveEpilogueBwdGQAISC_fSF_Li256ELb0ELb1EEENS1_19SingleTileSchedulerILb0ELb0ELb0ELi128EEEEEEEEEvNT_6ParamsE --------------------------
	.section	.nv.constant0._ZN7cutlass13device_kernelIN5flash11enable_sm90INS1_16FlashAttnBwdSm90INS1_25CollectiveMainloopBwdSm90ILi2ELi2ELi2EN4cute5tupleIJNS5_1CILi1EEES8_S8_EEENS6_IJNS7_ILi64EEENS7_ILi128EEESB_EEENS_10bfloat16_tEfNS_4arch4Sm90ELb0ELb1ELb1ELb0ELb1ELb1ELb0ELb0ELi2ELi1ELi2ELi1ELb0EEENS1_24CollectiveEpilogueBwdGQAISC_fSF_Li256ELb0ELb1EEENS1_19SingleTileSchedulerILb0ELb0ELb0ELi128EEEEEEEEEvNT_6ParamsE,"a",@progbits
	.sectionflags	@""
	.align	4
.nv.constant0._ZN7cutlass13device_kernelIN5flash11enable_sm90INS1_16FlashAttnBwdSm90INS1_25CollectiveMainloopBwdSm90ILi2ELi2ELi2EN4cute5tupleIJNS5_1CILi1EEES8_S8_EEENS6_IJNS7_ILi64EEENS7_ILi128EEESB_EEENS_10bfloat16_tEfNS_4arch4Sm90ELb0ELb1ELb1ELb0ELb1ELb1ELb0ELb0ELi2ELi1ELi2ELi1ELb0EEENS1_24CollectiveEpilogueBwdGQAISC_fSF_Li256ELb0ELb1EEENS1_19SingleTileSchedulerILb0ELb0ELb0ELi128EEEEEEEEEvNT_6ParamsE:
	.zero		2560


//--------------------- .nv.constant0._ZN7cutlass13device_kernelIN5flash11enable_sm90INS1_16FlashAttnBwdSm90INS1_25CollectiveMainloopBwdSm90ILi2ELi2ELi2EN4cute5tupleIJNS5_1CILi1EEES8_S8_EEENS6_IJNS7_ILi64EEENS7_ILi128EEESB_EEENS_10bfloat16_tEfNS_4arch4Sm90ELb0ELb1ELb1ELb1ELb0ELb1ELb0ELb0ELi2ELi1ELi2ELi1ELb0EEENS1_21CollectiveEpilogueBwdISC_SD_SF_Li256ELb1ELb0ELi1EEENS1_19SingleTileSchedulerILb1ELb0ELb0ELi128EEEEEEEEEvNT_6ParamsE --------------------------
	.section	.nv.constant0._ZN7cutlass13device_kernelIN5flash11enable_sm90INS1_16FlashAttnBwdSm90INS1_25CollectiveMainloopBwdSm90ILi2ELi2ELi2EN4cute5tupleIJNS5_1CILi1EEES8_S8_EEENS6_IJNS7_ILi64EEENS7_ILi128EEESB_EEENS_10bfloat16_tEfNS_4arch4Sm90ELb0ELb1ELb1ELb1ELb0ELb1ELb0ELb0ELi2ELi1ELi2ELi1ELb0EEENS1_21CollectiveEpilogueBwdISC_SD_SF_Li256ELb1ELb0ELi1EEENS1_19SingleTileSchedulerILb1ELb0ELb0ELi128EEEEEEEEEvNT_6ParamsE,"a",@progbits
	.sectionflags	@""
	.align	4
.nv.constant0._ZN7cutlass13device_kernelIN5flash11enable_sm90INS1_16FlashAttnBwdSm90INS1_25CollectiveMainloopBwdSm90ILi2ELi2ELi2EN4cute5tupleIJNS5_1CILi1EEES8_S8_EEENS6_IJNS7_ILi64EEENS7_ILi128EEESB_EEENS_10bfloat16_tEfNS_4arch4Sm90ELb0ELb1ELb1ELb1ELb0ELb1ELb0ELb0ELi2ELi1ELi2ELi1ELb0EEENS1_21CollectiveEpilogueBwdISC_SD_SF_Li256ELb1ELb0ELi1EEENS1_19SingleTileSchedulerILb1ELb0ELb0ELi128EEEEEEEEEvNT_6ParamsE:
	.zero		2560


//--------------------- .nv.constant0._ZN7cutlass13device_kernelIN5flash11enable_sm90INS1_16FlashAttnBwdSm90INS1_25CollectiveMainloopBwdSm90ILi2ELi2ELi2EN4cute5tupleIJNS5_1CILi1EEES8_S8_EEENS6_IJNS7_ILi64EEENS7_ILi128EEESB_EEENS_10bfloat16_tEfNS_4arch4Sm90ELb0ELb1ELb1ELb1ELb1ELb1ELb0ELb0ELi2ELi1ELi2ELi1ELb0EEENS1_21CollectiveEpilogueBwdISC_SD_SF_Li256ELb1ELb0ELi1EEENS1_19SingleTileSchedulerILb1ELb0ELb0ELi128EEEEEEEEEvNT_6ParamsE --------------------------
	.section	.nv.constant0._ZN7cutlass13device_kernelIN5flash11enable_sm90INS1_16FlashAttnBwdSm90INS1_25CollectiveMainloopBwdSm90ILi2ELi2ELi2EN4cute5tupleIJNS5_1CILi1EEES8_S8_EEENS6_IJNS7_ILi64EEENS7_ILi128EEESB_EEENS_10bfloat16_tEfNS_4arch4Sm90ELb0ELb1ELb1ELb1ELb1ELb1ELb0ELb0ELi2ELi1ELi2ELi1ELb0EEENS1_21CollectiveEpilogueBwdISC_SD_SF_Li256ELb1ELb0ELi1EEENS1_19SingleTileSchedulerILb1ELb0ELb0ELi128EEEEEEEEEvNT_6ParamsE,"a",@progbits
	.sectionflags	@""
	.align	4
.nv.constant0._ZN7cutlass13device_kernelIN5flash11enable_sm90INS1_16FlashAttnBwdSm90INS1_25CollectiveMainloopBwdSm90ILi2ELi2ELi2EN4cute5tupleIJNS5_1CILi1EEES8_S8_EEENS6_IJNS7_ILi64EEENS7_ILi128EEESB_EEENS_10bfloat16_tEfNS_4arch4Sm90ELb0ELb1ELb1ELb1ELb1ELb1ELb0ELb0ELi2ELi1ELi2ELi1ELb0EEENS1_21CollectiveEpilogueBwdISC_SD_SF_Li256ELb1ELb0ELi1EEENS1_19SingleTileSchedulerILb1ELb0ELb0ELi128EEEEEEEEEvNT_6ParamsE:
	.zero		2560


//--------------------- .nv.constant0._ZN7cutlass13device_kernelIN5flash11enable_sm90INS1_16FlashAttnBwdSm90INS1_25CollectiveMainloopBwdSm90ILi2ELi2ELi2EN4cute5tupleIJNS5_1CILi1EEES8_S8_EEENS6_IJNS7_ILi64EEENS7_ILi128EEESB_EEENS_10bfloat16_tEfNS_4arch4Sm90ELb0ELb1ELb1ELb1ELb0ELb1ELb0ELb0ELi2ELi1ELi2ELi1ELb0EEENS1_24CollectiveEpilogueBwdGQAISC_fSF_Li256ELb1ELb0EEENS1_19SingleTileSchedulerILb1ELb0ELb0ELi128EEEEEEEEEvNT_6ParamsE --------------------------
	.section	.nv.constant0._ZN7cutlass13device_kernelIN5flash11enable_sm90INS1_16FlashAttnBwdSm90INS1_25CollectiveMainloopBwdSm90ILi2ELi2ELi2EN4cute5tupleIJNS5_1CILi1EEES8_S8_EEENS6_IJNS7_ILi64EEENS7_ILi128EEESB_EEENS_10bfloat16_tEfNS_4arch4Sm90ELb0ELb1ELb1ELb1ELb0ELb1ELb0ELb0ELi2ELi1ELi2ELi1ELb0EEENS1_24CollectiveEpilogueBwdGQAISC_fSF_Li256ELb1ELb0EEENS1_19SingleTileSchedulerILb1ELb0ELb0ELi128EEEEEEEEEvNT_6ParamsE,"a",@progbits
	.sectionflags	@""
	.align	4
.nv.constant0._ZN7cutlass13device_kernelIN5flash11enable_sm90INS1_16FlashAttnBwdSm90INS1_25CollectiveMainloopBwdSm90ILi2ELi2ELi2EN4cute5tupleIJNS5_1CILi1EEES8_S8_EEENS6_IJNS7_ILi64EEENS7_ILi128EEESB_EEENS_10bfloat16_tEfNS_4arch4Sm90ELb0ELb1ELb1ELb1ELb0ELb1ELb0ELb0ELi2ELi1ELi2ELi1ELb0EEENS1_24CollectiveEpilogueBwdGQAISC_fSF_Li256ELb1ELb0EEENS1_19SingleTileSchedulerILb1ELb0ELb0ELi128EEEEEEEEEvNT_6ParamsE:
	.zero		2560


//--------------------- .nv.constant0._ZN7cutlass13device_kernelIN5flash11enable_sm90INS1_16FlashAttnBwdSm90INS1_25CollectiveMainloopBwdSm90ILi2ELi2ELi2EN4cute5tupleIJNS5_1CILi1EEES8_S8_EEENS6_IJNS7_ILi64EEENS7_ILi128EEESB_EEENS_10bfloat16_tEfNS_4arch4Sm90ELb0ELb1ELb1ELb1ELb1ELb1ELb0ELb0ELi2ELi1ELi2ELi1ELb0EEENS1_24CollectiveEpilogueBwdGQAISC_fSF_Li256ELb1ELb1EEENS1_19SingleTileSchedulerILb1ELb0ELb0ELi128EEEEEEEEEvNT_6ParamsE --------------------------
	.section	.nv.constant0._ZN7cutlass13device_kernelIN5flash11enable_sm90INS1_16FlashAttnBwdSm90INS1_25CollectiveMainloopBwdSm90ILi2ELi2ELi2EN4cute5tupleIJNS5_1CILi1EEES8_S8_EEENS6_IJNS7_ILi64EEENS7_ILi128EEESB_EEENS_10bfloat16_tEfNS_4arch4Sm90ELb0ELb1ELb1ELb1ELb1ELb1ELb0ELb0ELi2ELi1ELi2ELi1ELb0EEENS1_24CollectiveEpilogueBwdGQAISC_fSF_Li256ELb1ELb1EEENS1_19SingleTileSchedulerILb1ELb0ELb0ELi128EEEEEEEEEvNT_6ParamsE,"a",@progbits
	.sectionflags	@""
	.align	4
.nv.constant0._ZN7cutlass13device_kernelIN5flash11enable_sm90INS1_16FlashAttnBwdSm90INS1_25CollectiveMainloopBwdSm90ILi2ELi2ELi2EN4cute5tupleIJNS5_1CILi1EEES8_S8_EEENS6_IJNS7_ILi64EEENS7_ILi128EEESB_EEENS_10bfloat16_tEfNS_4arch4Sm90ELb0ELb1ELb1ELb1ELb1ELb1ELb0ELb0ELi2ELi1ELi2ELi1ELb0EEENS1_24CollectiveEpilogueBwdGQAISC_fSF_Li256ELb1ELb1EEENS1_19SingleTileSchedulerILb1ELb0ELb0ELi128EEEEEEEEEvNT_6ParamsE:
	.zero		2560


//--------------------- .nv.constant0._ZN7cutlass13device_kernelIN5flash11enable_sm90INS1_16FlashAttnBwdSm90INS1_25CollectiveMainloopBwdSm90ILi2ELi2ELi2EN4cute5tupleIJNS5_1CILi1EEES8_S8_EEENS6_IJNS7_ILi64EEENS7_ILi128EEESB_EEENS_10bfloat16_tEfNS_4arch4Sm90ELb1ELb0ELb1ELb0ELb0ELb1ELb0ELb0ELi2ELi1ELi2ELi1ELb0EEENS1_21CollectiveEpilogueBwdISC_SD_SF_Li256ELb0ELb0ELi1EEENS1_25SingleTileBwdLPTSchedulerILb0ELi128ELb0EEEEEEEEEvNT_6ParamsE --------------------------
	.section	.nv.constant0._ZN7cutlass13device_kernelIN5flash11enable_sm90INS1_16FlashAttnBwdSm90INS1_25CollectiveMainloopBwdSm90ILi2ELi2ELi2EN4cute5tupleIJNS5_1CILi1EEES8_S8_EEENS6_IJNS7_ILi64EEENS7_ILi128EEESB_EEENS_10bfloat16_tEfNS_4arch4Sm90ELb1ELb0ELb1ELb0ELb0ELb1ELb0ELb0ELi2ELi1ELi2ELi1ELb0EEENS1_21CollectiveEpilogueBwdISC_SD_SF_Li256ELb0ELb0ELi1EEENS1_25SingleTileBwdLPTSchedulerILb0ELi128ELb0EEEEEEEEEvNT_6ParamsE,"a",@progbits
	.sectionflags	@""
	.align	4
.nv.constant0._ZN7cutlass13device_kernelIN5flash11enable_sm90INS1_16FlashAttnBwdSm90INS1_25CollectiveMainloopBwdSm90ILi2ELi2ELi2EN4cute5tupleIJNS5_1CILi1EEES8_S8_EEENS6_IJNS7_ILi64EEENS7_ILi128EEESB_EEENS_10bfloat16_tEfNS_4arch4Sm90ELb1ELb0ELb1ELb0ELb0ELb1ELb0ELb0ELi2ELi1ELi2ELi1ELb0EEENS1_21CollectiveEpilogueBwdISC_SD_SF_Li256ELb0ELb0ELi1EEENS1_25SingleTileBwdLPTSchedulerILb0ELi128ELb0EEEEEEEEEvNT_6ParamsE:
	.zero		3200


//--------------------- .nv.constant0._ZN7cutlass13device_kernelIN5flash11enable_sm90INS1_16FlashAttnBwdSm90INS1_25CollectiveMainloopBwdSm90ILi2ELi2ELi2EN4cute5tupleIJNS5_1CILi1EEES8_S8_EEENS6_IJNS7_ILi64EEENS7_ILi128EEESB_EEENS_10bfloat16_tEfNS_4arch4Sm90ELb1ELb0ELb1ELb0ELb1ELb1ELb0ELb0ELi2ELi1ELi2ELi1ELb0EEENS1_21CollectiveEpilogueBwdISC_SD_SF_Li256ELb0ELb0ELi1EEENS1_25SingleTileBwdLPTSchedulerILb0ELi128ELb1EEEEEEEEEvNT_6ParamsE --------------------------
	.section	.nv.constant0._ZN7cutlass13device_kernelIN5flash11enable_sm90INS1_16FlashAttnBwdSm90INS1_25CollectiveMainloopBwdSm90ILi2ELi2ELi2EN4cute5tupleIJNS5_1CILi1EEES8_S8_EEENS6_IJNS7_ILi64EEENS7_ILi128EEESB_EEENS_10bfloat16_tEfNS_4arch4Sm90ELb1ELb0ELb1ELb0ELb1ELb1ELb0ELb0ELi2ELi1ELi2ELi1ELb0EEENS1_21CollectiveEpilogueBwdISC_SD_SF_Li256ELb0ELb0ELi1EEENS1_25SingleTileBwdLPTSchedulerILb0ELi128ELb1EEEEEEEEEvNT_6ParamsE,"a",@progbits
	.sectionflags	@""
	.align	4
.nv.constant0._ZN7cutlass13device_kernelIN5flash11enable_sm90INS1_16FlashAttnBwdSm90INS1_25CollectiveMainloopBwdSm90ILi2ELi2ELi2EN4cute5tupleIJNS5_1CILi1EEES8_S8_EEENS6_IJNS7_ILi64EEENS7_ILi128EEESB_EEENS_10bfloat16_tEfNS_4arch4Sm90ELb1ELb0ELb1ELb0ELb1ELb1ELb0ELb0ELi2ELi1ELi2ELi1ELb0EEENS1_21CollectiveEpilogueBwdISC_SD_SF_Li256ELb0ELb0ELi1EEENS1_25SingleTileBwdLPTSchedulerILb0ELi128ELb1EEEEEEEEEvNT_6ParamsE:
	.zero		3200


//--------------------- .nv.constant0._ZN7cutlass13device_kernelIN5flash11enable_sm90INS1_16FlashAttnBwdSm90INS1_25CollectiveMainloopBwdSm90ILi2ELi2ELi2EN4cute5tupleIJNS5_1CILi1EEES8_S8_EEENS6_IJNS7_ILi64EEENS7_ILi128EEESB_EEENS_10bfloat16_tEfNS_4arch4Sm90ELb1ELb0ELb1ELb0ELb0ELb1ELb0ELb0ELi2ELi1ELi2ELi1ELb0EEENS1_24CollectiveEpilogueBwdGQAISC_fSF_Li256ELb0ELb0EEENS1_25SingleTileBwdLPTSchedulerILb0ELi128ELb0EEEEEEEEEvNT_6ParamsE --------------------------
	.section	.nv.constant0._ZN7cutlass13device_kernelIN5flash11enable_sm90INS1_16FlashAttnBwdSm90INS1_25CollectiveMainloopBwdSm90ILi2ELi2ELi2EN4cute5tupleIJNS5_1CILi1EEES8_S8_EEENS6_IJNS7_ILi64EEENS7_ILi128EEESB_EEENS_10bfloat16_tEfNS_4arch4Sm90ELb1ELb0ELb1ELb0ELb0ELb1ELb0ELb0ELi2ELi1ELi2ELi1ELb0EEENS1_24CollectiveEpilogueBwdGQAISC_fSF_Li256ELb0ELb0EEENS1_25SingleTileBwdLPTSchedulerILb0ELi128ELb0EEEEEEEEEvNT_6ParamsE,"a",@progbits
	.sectionflags	@""
	.align	4
.nv.constant0._ZN7cutlass13device_kernelIN5flash11enable_sm90INS1_16FlashAttnBwdSm90INS1_25CollectiveMainloopBwdSm90ILi2ELi2ELi2EN4cute5tupleIJNS5_1CILi1EEES8_S8_EEENS6_IJNS7_ILi64EEENS7_ILi128EEESB_EEENS_10bfloat16_tEfNS_4arch4Sm90ELb1ELb0ELb1ELb0ELb0ELb1ELb0ELb0ELi2ELi1ELi2ELi1ELb0EEENS1_24CollectiveEpilogueBwdGQAISC_fSF_Li256ELb0ELb0EEENS1_25SingleTileBwdLPTSchedulerILb0ELi128ELb0EEEEEEEEEvNT_6ParamsE:
	.zero		2688


//--------------------- .nv.constant0._ZN7cutlass13device_kernelIN5flash11enable_sm90INS1_16FlashAttnBwdSm90INS1_25CollectiveMainloopBwdSm90ILi2ELi2ELi2EN4cute5tupleIJNS5_1CILi1EEES8_S8_EEENS6_IJNS7_ILi64EEENS7_ILi128EEESB_EEENS_10bfloat16_tEfNS_4arch4Sm90ELb1ELb0ELb1ELb0ELb1ELb1ELb0ELb0ELi2ELi1ELi2ELi1ELb0EEENS1_24CollectiveEpilogueBwdGQAISC_fSF_Li256ELb0ELb1EEENS1_25SingleTileBwdLPTSchedulerILb0ELi128ELb1EEEEEEEEEvNT_6ParamsE --------------------------
	.section	.nv.constant0._ZN7cutlass13device_kernelIN5flash11enable_sm90INS1_16FlashAttnBwdSm90INS1_25CollectiveMainloopBwdSm90ILi2ELi2ELi2EN4cute5tupleIJNS5_1CILi1EEES8_S8_EEENS6_IJNS7_ILi64EEENS7_ILi128EEESB_EEENS_10bfloat16_tEfNS_4arch4Sm90ELb1ELb0ELb1ELb0ELb1ELb1ELb0ELb0ELi2ELi1ELi2ELi1ELb0EEENS1_24CollectiveEpilogueBwdGQAISC_fSF_Li256ELb0ELb1EEENS1_25SingleTileBwdLPTSchedulerILb0ELi128ELb1EEEEEEEEEvNT_6ParamsE,"a",@progbits
	.sectionflags	@""
	.align	4
.nv.constant0._ZN7cutlass13device_kernelIN5flash11enable_sm90INS1_16FlashAttnBwdSm90INS1_25CollectiveMainloopBwdSm90ILi2ELi2ELi2EN4cute5tupleIJNS5_1CILi1EEES8_S8_EEENS6_IJNS7_ILi64EEENS7_ILi128EEESB_EEENS_10bfloat16_tEfNS_4arch4Sm90ELb1ELb0ELb1ELb0ELb1ELb1ELb0ELb0ELi2ELi1ELi2ELi1ELb0EEENS1_24CollectiveEpilogueBwdGQAISC_fSF_Li256ELb0ELb1EEENS1_25SingleTileBwdLPTSchedulerILb0ELi128ELb1EEEEEEEEEvNT_6ParamsE:
	.zero		2688


//--------------------- .nv.constant0._ZN7cutlass13device_kernelIN5flash11enable_sm90INS1_16FlashAttnBwdSm90INS1_25CollectiveMainloopBwdSm90ILi2ELi2ELi2EN4cute5tupleIJNS5_1CILi1EEES8_S8_EEENS6_IJNS7_ILi64EEENS7_ILi128EEESB_EEENS_10bfloat16_tEfNS_4arch4Sm90ELb1ELb0ELb1ELb1ELb0ELb1ELb0ELb0ELi2ELi1ELi2ELi1ELb0EEENS1_21CollectiveEpilogueBwdISC_SD_SF_Li256ELb1ELb0ELi1EEENS1_25SingleTileBwdLPTSchedulerILb1ELi128ELb0EEEEEEEEEvNT_6ParamsE --------------------------
	.section	.nv.constant0._ZN7cutlass13device_kernelIN5flash11enable_sm90INS1_16FlashAttnBwdSm90INS1_25CollectiveMainloopBwdSm90ILi2ELi2ELi2EN4cute5tupleIJNS5_1CILi1EEES8_S8_EEENS6_IJNS7_ILi64EEENS7_ILi128EEESB_EEENS_10bfloat16_tEfNS_4arch4Sm90ELb1ELb0ELb1ELb1ELb0ELb1ELb0ELb0ELi2ELi1ELi2ELi1ELb0EEENS1_21CollectiveEpilogueBwdISC_SD_SF_Li256ELb1ELb0ELi1EEENS1_25SingleTileBwdLPTSchedulerILb1ELi128ELb0EEEEEEEEEvNT_6ParamsE,"a",@progbits
	.sectionflags	@""
	.align	4
.nv.constant0._ZN7cutlass13device_kernelIN5flash11enable_sm90INS1_16FlashAttnBwdSm90INS1_25CollectiveMainloopBwdSm90ILi2ELi2ELi2EN4cute5tupleIJNS5_1CILi1EEES8_S8_EEENS6_IJNS7_ILi64EEENS7_ILi128EEESB_EEENS_10bfloat16_tEfNS_4arch4Sm90ELb1ELb0ELb1ELb1ELb0ELb1ELb0ELb0ELi2ELi1ELi2ELi1ELb0EEENS1_21CollectiveEpilogueBwdISC_SD_SF_Li256ELb1ELb0ELi1EEENS1_25SingleTileBwdLPTSchedulerILb1ELi128ELb0EEEEEEEEEvNT_6ParamsE:
	.zero		2560


//--------------------- .nv.constant0._ZN7cutlass13device_kernelIN5flash11enable_sm90INS1_16FlashAttnBwdSm90INS1_25CollectiveMainloopBwdSm90ILi2ELi2ELi2EN4cute5tupleIJNS5_1CILi1EEES8_S8_EEENS6_IJNS7_ILi64EEENS7_ILi128EEESB_EEENS_10bfloat16_tEfNS_4arch4Sm90ELb1ELb0ELb1ELb1ELb1ELb1ELb0ELb0ELi2ELi1ELi2ELi1ELb0EEENS1_21CollectiveEpilogueBwdISC_SD_SF_Li256ELb1ELb0ELi1EEENS1_25SingleTileBwdLPTSchedulerILb1ELi128ELb1EEEEEEEEEvNT_6ParamsE --------------------------
	.section	.nv.constant0._ZN7cutlass13device_kernelIN5flash11enable_sm90INS1_16FlashAttnBwdSm90INS1_25CollectiveMainloopBwdSm90ILi2ELi2ELi2EN4cute5tupleIJNS5_1CILi1EEES8_S8_EEENS6_IJNS7_ILi64EEENS7_ILi128EEESB_EEENS_10bfloat16_tEfNS_4arch4Sm90ELb1ELb0ELb1ELb1ELb1ELb1ELb0ELb0ELi2ELi1ELi2ELi1ELb0EEENS1_21CollectiveEpilogueBwdISC_SD_SF_Li256ELb1ELb0ELi1EEENS1_25SingleTileBwdLPTSchedulerILb1ELi128ELb1EEEEEEEEEvNT_6ParamsE,"a",@progbits
	.sectionflags	@""
	.align	4
.nv.constant0._ZN7cutlass13device_kernelIN5flash11enable_sm90INS1_16FlashAttnBwdSm90INS1_25CollectiveMainloopBwdSm90ILi2ELi2ELi2EN4cute5tupleIJNS5_1CILi1EEES8_S8_EEENS6_IJNS7_ILi64EEENS7_ILi128EEESB_EEENS_10bfloat16_tEfNS_4arch4Sm90ELb1ELb0ELb1ELb1ELb1ELb1ELb0ELb0ELi2ELi1ELi2ELi1ELb0EEENS1_21CollectiveEpilogueBwdISC_SD_SF_Li256ELb1ELb0ELi1EEENS1_25SingleTileBwdLPTSchedulerILb1ELi128ELb1EEEEEEEEEvNT_6ParamsE:
	.zero		2560


//--------------------- .nv.constant0._ZN7cutlass13device_kernelIN5flash11enable_sm90INS1_16FlashAttnBwdSm90INS1_25CollectiveMainloopBwdSm90ILi2ELi2ELi2EN4cute5tupleIJNS5_1CILi1EEES8_S8_EEENS6_IJNS7_ILi64EEENS7_ILi128EEESB_EEENS_10bfloat16_tEfNS_4arch4Sm90ELb1ELb0ELb1ELb1ELb0ELb1ELb0ELb0ELi2ELi1ELi2ELi1ELb0EEENS1_24CollectiveEpilogueBwdGQAISC_fSF_Li256ELb1ELb0EEENS1_25SingleTileBwdLPTSchedulerILb1ELi128ELb0EEEEEEEEEvNT_6ParamsE --------------------------
	.section	.nv.constant0._ZN7cutlass13device_kernelIN5flash11enable_sm90INS1_16FlashAttnBwdSm90INS1_25CollectiveMainloopBwdSm90ILi2ELi2ELi2EN4cute5tupleIJNS5_1CILi1EEES8_S8_EEENS6_IJNS7_ILi64EEENS7_ILi128EEESB_EEENS_10bfloat16_tEfNS_4arch4Sm90ELb1ELb0ELb1ELb1ELb0ELb1ELb0ELb0ELi2ELi1ELi2ELi1ELb0EEENS1_24CollectiveEpilogueBwdGQAISC_fSF_Li256ELb1ELb0EEENS1_25SingleTileBwdLPTSchedulerILb1ELi128ELb0EEEEEEEEEvNT_6ParamsE,"a",@progbits
	.sectionflags	@""
	.align	4
.nv.constant0._ZN7cutlass13device_kernelIN5flash11enable_sm90INS1_16FlashAttnBwdSm90INS1_25CollectiveMainloopBwdSm90ILi2ELi2ELi2EN4cute5tupleIJNS5_1CILi1EEES8_S8_EEENS6_IJNS7_ILi64EEENS7_ILi128EEESB_EEENS_10bfloat16_tEfNS_4arch4Sm90ELb1ELb0ELb1ELb1ELb0ELb1ELb0ELb0ELi2ELi1ELi2ELi1ELb0EEENS1_24CollectiveEpilogueBwdGQAISC_fSF_Li256ELb1ELb0EEENS1_25SingleTileBwdLPTSchedulerILb1ELi128ELb0EEEEEEEEEvNT_6ParamsE:
	.zero		2688


//--------------------- .nv.constant0._ZN7cutlass13device_kernelIN5flash11enable_sm90INS1_16FlashAttnBwdSm90INS1_25CollectiveMainloopBwdSm90ILi2ELi2ELi2EN4cute5tupleIJNS5_1CILi1EEES8_S8_EEENS6_IJNS7_ILi64EEENS7_ILi128EEESB_EEENS_10bfloat16_tEfNS_4arch4Sm90ELb1ELb0ELb1ELb1ELb1ELb1ELb0ELb0ELi2ELi1ELi2ELi1ELb0EEENS1_24CollectiveEpilogueBwdGQAISC_fSF_Li256ELb1ELb1EEENS1_25SingleTileBwdLPTSchedulerILb1ELi128ELb1EEEEEEEEEvNT_6ParamsE --------------------------
	.section	.nv.constant0._ZN7cutlass13device_kernelIN5flash11enable_sm90INS1_16FlashAttnBwdSm90INS1_25CollectiveMainloopBwdSm90ILi2ELi2ELi2EN4cute5tupleIJNS5_1CILi1EEES8_S8_EEENS6_IJNS7_ILi64EEENS7_ILi128EEESB_EEENS_10bfloat16_tEfNS_4arch4Sm90ELb1ELb0ELb1ELb1ELb1ELb1ELb0ELb0ELi2ELi1ELi2ELi1ELb0EEENS1_24CollectiveEpilogueBwdGQAISC_fSF_Li256ELb1ELb1EEENS1_25SingleTileBwdLPTSchedulerILb1ELi128ELb1EEEEEEEEEvNT_6ParamsE,"a",@progbits
	.sectionflags	@""
	.align	4
.nv.constant0._ZN7cutlass13device_kernelIN5flash11enable_sm90INS1_16FlashAttnBwdSm90INS1_25CollectiveMainloopBwdSm90ILi2ELi2ELi2EN4cute5tupleIJNS5_1CILi1EEES8_S8_EEENS6_IJNS7_ILi64EEENS7_ILi128EEESB_EEENS_10bfloat16_tEfNS_4arch4Sm90ELb1ELb0ELb1ELb1ELb1ELb1ELb0ELb0ELi2ELi1ELi2ELi1ELb0EEENS1_24CollectiveEpilogueBwdGQAISC_fSF_Li256ELb1ELb1EEENS1_25SingleTileBwdLPTSchedulerILb1ELi128ELb1EEEEEEEEEvNT_6ParamsE:
	.zero		2688


//--------------------- .nv.constant0._ZN7cutlass13device_kernelIN5flash11enable_sm90INS1_16FlashAttnBwdSm90INS1_25CollectiveMainloopBwdSm90ILi2ELi2ELi2EN4cute5tupleIJNS5_1CILi1EEES8_S8_EEENS6_IJNS7_ILi80EEENS7_ILi128EEESB_EEENS_10bfloat16_tEfNS_4arch4Sm90ELb0ELb0ELb0ELb0ELb0ELb1ELb0ELb1ELi2ELi1ELi2ELi1ELb0EEENS1_21CollectiveEpilogueBwdISC_SD_SF_Li256ELb0ELb0ELi1EEENS1_19SingleTileSchedulerILb0ELb0ELb0ELi128EEEEEEEEEvNT_6ParamsE --------------------------
	.section	.nv.constant0._ZN7cutlass13device_kernelIN5flash11enable_sm90INS1_16FlashAttnBwdSm90INS1_25CollectiveMainloopBwdSm90ILi2ELi2ELi2EN4cute5tupleIJNS5_1CILi1EEES8_S8_EEENS6_IJNS7_ILi80EEENS7_ILi128EEESB_EEENS_10bfloat16_tEfNS_4arch4Sm90ELb0ELb0ELb0ELb0ELb0ELb1ELb0ELb1ELi2ELi1ELi2ELi1ELb0EEENS1_21CollectiveEpilogueBwdISC_SD_SF_Li256ELb0ELb0ELi1EEENS1_19SingleTileSchedulerILb0ELb0ELb0ELi128EEEEEEEEEvNT_6ParamsE,"a",@progbits
	.sectionflags	@""
	.align	4
.nv.constant0._ZN7cutlass13device_kernelIN5flash11enable_sm90INS1_16FlashAttnBwdSm90INS1_25CollectiveMainloopBwdSm90ILi2ELi2ELi2EN4cute5tupleIJNS5_1CILi1EEES8_S8_EEENS6_IJNS7_ILi80EEENS7_ILi128EEESB_EEENS_10bfloat16_tEfNS_4arch4Sm90ELb0ELb0ELb0ELb0ELb0ELb1ELb0ELb1ELi2ELi1ELi2ELi1ELb0EEENS1_21CollectiveEpilogueBwdISC_SD_SF_Li256ELb0ELb0ELi1EEENS1_19SingleTileSchedulerILb0ELb0ELb0ELi128EEEEEEEEEvNT_6ParamsE:
	.zero		3200


//--------------------- .nv.constant0._ZN7cutlass13device_kernelIN5flash11enable_sm90INS1_16FlashAttnBwdSm90INS1_25CollectiveMainloopBwdSm90ILi2ELi2ELi2EN4cute5tupleIJNS5_1CILi1EEES8_S8_EEENS6_IJNS7_ILi80EEENS7_ILi128EEESB_EEENS_10bfloat16_tEfNS_4arch4Sm90ELb0ELb0ELb0ELb0ELb1ELb1ELb0ELb1ELi2ELi1ELi2ELi1ELb0EEENS1_21CollectiveEpilogueBwdISC_SD_SF_Li256ELb0ELb0ELi1EEENS1_19SingleTileSchedulerILb0ELb0ELb0ELi128EEEEEEEEEvNT_6ParamsE --------------------------
	.section	.nv.constant0._ZN7cutlass13device_kernelIN5flash11enable_sm90INS1_16FlashAttnBwdSm90INS1_25CollectiveMainloopBwdSm90ILi2ELi2ELi2EN4cute5tupleIJNS5_1CILi1EEES8_S8_EEENS6_IJNS7_ILi80EEENS7_ILi128EEESB_EEENS_10bfloat16_tEfNS_4arch4Sm90ELb0ELb0ELb0ELb0ELb1ELb1ELb0ELb1ELi2ELi1ELi2ELi1ELb0EEENS1_21CollectiveEpilogueBwdISC_SD_SF_Li256ELb0ELb0ELi1EEENS1_19SingleTileSchedulerILb0ELb0ELb0ELi128EEEEEEEEEvNT_6ParamsE,"a",@progbits
	.sectionflags	@""
	.align	4
.nv.constant0._ZN7cutlass13device_kernelIN5flash11enable_sm90INS1_16FlashAttnBwdSm90INS1_25CollectiveMainloopBwdSm90ILi2ELi2ELi2EN4cute5tupleIJNS5_1CILi1EEES8_S8_EEENS6_IJNS7_ILi80EEENS7_ILi128EEESB_EEENS_10bfloat16_tEfNS_4arch4Sm90ELb0ELb0ELb0ELb0ELb1ELb1ELb0ELb1ELi2ELi1ELi2ELi1ELb0EEENS1_21CollectiveEpilogueBwdISC_SD_SF_Li256ELb0ELb0ELi1EEENS1_19SingleTileSchedulerILb0ELb0ELb0ELi128EEEEEEEEEvNT_6ParamsE:
	.zero		3200


//--------------------- .nv.constant0._ZN7cutlass13device_kernelIN5flash11enable_sm90INS1_16FlashAttnBwdSm90INS1_25CollectiveMainloopBwdSm90ILi2ELi2ELi2EN4cute5tupleIJNS5_1CILi1EEES8_S8_EEENS6_IJNS7_ILi80EEENS7_ILi128EEESB_EEENS_10bfloat16_tEfNS_4arch4Sm90ELb0ELb0ELb0ELb0ELb0ELb1ELb0ELb1ELi2ELi1ELi2ELi1ELb0EEENS1_24CollectiveEpilogueBwdGQAISC_fSF_Li256ELb0ELb0EEENS1_19SingleTileSchedulerILb0ELb0ELb0ELi128EEEEEEEEEvNT_6ParamsE --------------------------
	.section	.nv.constant0._ZN7cutlass13device_kernelIN5flash11enable_sm90INS1_16FlashAttnBwdSm90INS1_25CollectiveMainloopBwdSm90ILi2ELi2ELi2EN4cute5tupleIJNS5_1CILi1EEES8_S8_EEENS6_IJNS7_ILi80EEENS7_ILi128EEESB_EEENS_10bfloat16_tEfNS_4arch4Sm90ELb0ELb0ELb0ELb0ELb0ELb1ELb0ELb1ELi2ELi1ELi2ELi1ELb0EEENS1_24CollectiveEpilogueBwdGQAISC_fSF_Li256ELb0ELb0EEENS1_19SingleTileSchedulerILb0ELb0ELb0ELi128EEEEEEEEEvNT_6ParamsE,"a",@progbits
	.sectionflags	@""
	.align	4
.nv.constant0._ZN7cutlass13device_kernelIN5flash11enable_sm90INS1_16FlashAttnBwdSm90INS1_25CollectiveMainloopBwdSm90ILi2ELi2ELi2EN4cute5tupleIJNS5_1CILi1EEES8_S8_EEENS6_IJNS7_ILi80EEENS7_ILi128EEESB_EEENS_10bfloat16_tEfNS_4arch4Sm90ELb0ELb0ELb0ELb0ELb0ELb1ELb0ELb1ELi2ELi1ELi2ELi1ELb0EEENS1_24CollectiveEpilogueBwdGQAISC_fSF_Li256ELb0ELb0EEENS1_19SingleTileSchedulerILb0ELb0ELb0ELi128EEEEEEEEEvNT_6ParamsE:
	.zero		2560


//--------------------- .nv.constant0._ZN7cutlass13device_kernelIN5flash11enable_sm90INS1_16FlashAttnBwdSm90INS1_25CollectiveMainloopBwdSm90ILi2ELi2ELi2EN4cute5tupleIJNS5_1CILi1EEES8_S8_EEENS6_IJNS7_ILi80EEENS7_ILi128EEESB_EEENS_10bfloat16_tEfNS_4arch4Sm90ELb0ELb0ELb0ELb0ELb1ELb1ELb0ELb1ELi2ELi1ELi2ELi1ELb0EEENS1_24CollectiveEpilogueBwdGQAISC_fSF_Li256ELb0ELb1EEENS1_19SingleTileSchedulerILb0ELb0ELb0ELi128EEEEEEEEEvNT_6ParamsE --------------------------
	.section	.nv.constant0._ZN7cutlass13device_kernelIN5flash11enable_sm90INS1_16FlashAttnBwdSm90INS1_25CollectiveMainloopBwdSm90ILi2ELi2ELi2EN4cute5tupleIJNS5_1CILi1EEES8_S8_EEENS6_IJNS7_ILi80EEENS7_ILi128EEESB_EEENS_10bfloat16_tEfNS_4arch4Sm90ELb0ELb0ELb0ELb0ELb1ELb1ELb0ELb1ELi2ELi1ELi2ELi1ELb0EEENS1_24CollectiveEpilogueBwdGQAISC_fSF_Li256ELb0ELb1EEENS1_19SingleTileSchedulerILb0ELb0ELb0ELi128EEEEEEEEEvNT_6ParamsE,"a",@progbits
	.sectionflags	@""
	.align	4
.nv.constant0._ZN7cutlass13device_kernelIN5flash11enable_sm90INS1_16FlashAttnBwdSm90INS1_25CollectiveMainloopBwdSm90ILi2ELi2ELi2EN4cute5tupleIJNS5_1CILi1EEES8_S8_EEENS6_IJNS7_ILi80EEENS7_ILi128EEESB_EEENS_10bfloat16_tEfNS_4arch4Sm90ELb0ELb0ELb0ELb0ELb1ELb1ELb0ELb1ELi2ELi1ELi2ELi1ELb0EEENS1_24CollectiveEpilogueBwdGQAISC_fSF_Li256ELb0ELb1EEENS1_19SingleTileSchedulerILb0ELb0ELb0ELi128EEEEEEEEEvNT_6ParamsE:
	.zero		2560


//--------------------- .nv.constant0._ZN7cutlass13device_kernelIN5flash22FlashAttnBwdPreprocessIN4cute5tupleIJNS3_1CILi80EEENS5_ILi128EEEEEENS_10bfloat16_tEfNS_4arch4Sm90ELb1ELb0EEEEEvNT_6ParamsE --------------------------
	.section	.nv.constant0._ZN7cutlass13device_kernelIN5flash22FlashAttnBwdPreprocessIN4cute5tupleIJNS3_1CILi80EEENS5_ILi128EEEEEENS_10bfloat16_tEfNS_4arch4Sm90ELb1ELb0EEEEEvNT_6ParamsE,"a",@progbits
	.sectionflags	@""
	.align	4
.nv.constant0._ZN7cutlass13device_kernelIN5flash22FlashAttnBwdPreprocessIN4cute5tupleIJNS3_1CILi80EEENS5_ILi128EEEEEENS_10bfloat16_tEfNS_4arch4Sm90ELb1ELb0EEEEEvNT_6ParamsE:
	.zero		1136


//--------------------- .nv.constant0._ZN7cutlass13device_kernelIN5flash11enable_sm90INS1_16FlashAttnBwdSm90INS1_25CollectiveMainloopBwdSm90ILi2ELi2ELi2EN4cute5tupleIJNS5_1CILi1EEES8_S8_EEENS6_IJNS7_ILi80EEENS7_ILi128EEESB_EEENS_10bfloat16_tEfNS_4arch4Sm90ELb0ELb0ELb0ELb1ELb0ELb1ELb0ELb1ELi2ELi1ELi2ELi1ELb0EEENS1_21CollectiveEpilogueBwdISC_SD_SF_Li256ELb1ELb0ELi1EEENS1_19SingleTileSchedulerILb1ELb0ELb0ELi128EEEEEEEEEvNT_6ParamsE --------------------------
	.section	.nv.constant0._ZN7cutlass13device_kernelIN5flash11enable_sm90INS1_16FlashAttnBwdSm90INS1_25CollectiveMainloopBwdSm90ILi2ELi2ELi2EN4cute5tupleIJNS5_1CILi1EEES8_S8_EEENS6_IJNS7_ILi80EEENS7_ILi128EEESB_EEENS_10bfloat16_tEfNS_4arch4Sm90ELb0ELb0ELb0ELb1ELb0ELb1ELb0ELb1ELi2ELi1ELi2ELi1ELb0EEENS1_21CollectiveEpilogueBwdISC_SD_SF_Li256ELb1ELb0ELi1EEENS1_19SingleTileSchedulerILb1ELb0ELb0ELi128EEEEEEEEEvNT_6ParamsE,"a",@progbits
	.sectionflags	@""
	.align	4
.nv.constant0._ZN7cutlass13device_kernelIN5flash11enable_sm90INS1_16FlashAttnBwdSm90INS1_25CollectiveMainloopBwdSm90ILi2ELi2ELi2EN4cute5tupleIJNS5_1CILi1EEES8_S8_EEENS6_IJNS7_ILi80EEENS7_ILi128EEESB_EEENS_10bfloat16_tEfNS_4arch4Sm90ELb0ELb0ELb0ELb1ELb0ELb1ELb0ELb1ELi2ELi1ELi2ELi1ELb0EEENS1_21CollectiveEpilogueBwdISC_SD_SF_Li256ELb1ELb0ELi1EEENS1_19SingleTileSchedulerILb1ELb0ELb0ELi128EEEEEEEEEvNT_6ParamsE:
	.zero		2560


//--------------------- .nv.constant0._ZN7cutlass13device_kernelIN5flash11enable_sm90INS1_16FlashAttnBwdSm90INS1_25CollectiveMainloopBwdSm90ILi2ELi2ELi2EN4cute5tupleIJNS5_1CILi1EEES8_S8_EEENS6_IJNS7_ILi80EEENS7_ILi128EEESB_EEENS_10bfloat16_tEfNS_4arch4Sm90ELb0ELb0ELb0ELb1ELb1ELb1ELb0ELb1ELi2ELi1ELi2ELi1ELb0EEENS1_21CollectiveEpilogueBwdISC_SD_SF_Li256ELb1ELb0ELi1EEENS1_19SingleTileSchedulerILb1ELb0ELb0ELi128EEEEEEEEEvNT_6ParamsE --------------------------
	.section	.nv.constant0._ZN7cutlass13device_kernelIN5flash11enable_sm90INS1_16FlashAttnBwdSm90INS1_25CollectiveMainloopBwdSm90ILi2ELi2ELi2EN4cute5tupleIJNS5_1CILi1EEES8_S8_EEENS6_IJNS7_ILi80EEENS7_ILi128EEESB_EEENS_10bfloat16_tEfNS_4arch4Sm90ELb0ELb0ELb0ELb1ELb1ELb1ELb0ELb1ELi2ELi1ELi2ELi1ELb0EEENS1_21CollectiveEpilogueBwdISC_SD_SF_Li256ELb1ELb0ELi1EEENS1_19SingleTileSchedulerILb1ELb0ELb0ELi128EEEEEEEEEvNT_6ParamsE,"a",@progbits
	.sectionflags	@""
	.align	4
.nv.constant0._ZN7cutlass13device_kernelIN5flash11enable_sm90INS1_16FlashAttnBwdSm90INS1_25CollectiveMainloopBwdSm90ILi2ELi2ELi2EN4cute5tupleIJNS5_1CILi1EEES8_S8_EEENS6_IJNS7_ILi80EEENS7_ILi128EEESB_EEENS_10bfloat16_tEfNS_4arch4Sm90ELb0ELb0ELb0ELb1ELb1ELb1ELb0ELb1ELi2ELi1ELi2ELi1ELb0EEENS1_21CollectiveEpilogueBwdISC_SD_SF_Li256ELb1ELb0ELi1EEENS1_19SingleTileSchedulerILb1ELb0ELb0ELi128EEEEEEEEEvNT_6ParamsE:
	.zero		2560


//--------------------- .nv.constant0._ZN7cutlass13device_kernelIN5flash11enable_sm90INS1_16FlashAttnBwdSm90INS1_25CollectiveMainloopBwdSm90ILi2ELi2ELi2EN4cute5tupleIJNS5_1CILi1EEES8_S8_EEENS6_IJNS7_ILi80EEENS7_ILi128EEESB_EEENS_10bfloat16_tEfNS_4arch4Sm90ELb0ELb0ELb0ELb1ELb0ELb1ELb0ELb1ELi2ELi1ELi2ELi1ELb0EEENS1_24CollectiveEpilogueBwdGQAISC_fSF_Li256ELb1ELb0EEENS1_19SingleTileSchedulerILb1ELb0ELb0ELi128EEEEEEEEEvNT_6ParamsE --------------------------
	.section	.nv.constant0._ZN7cutlass13device_kernelIN5flash11enable_sm90INS1_16FlashAttnBwdSm90INS1_25CollectiveMainloopBwdSm90ILi2ELi2ELi2EN4cute5tupleIJNS5_1CILi1EEES8_S8_EEENS6_IJNS7_ILi80EEENS7_ILi128EEESB_EEENS_10bfloat16_tEfNS_4arch4Sm90ELb0ELb0ELb0ELb1ELb0ELb1ELb0ELb1ELi2ELi1ELi2ELi1ELb0EEENS1_24CollectiveEpilogueBwdGQAISC_fSF_Li256ELb1ELb0EEENS1_19SingleTileSchedulerILb1ELb0ELb0ELi128EEEEEEEEEvNT_6ParamsE,"a",@progbits
	.sectionflags	@""
	.align	4
.nv.constant0._ZN7cutlass13device_kernelIN5flash11enable_sm90INS1_16FlashAttnBwdSm90INS1_25CollectiveMainloopBwdSm90ILi2ELi2ELi2EN4cute5tupleIJNS5_1CILi1EEES8_S8_EEENS6_IJNS7_ILi80EEENS7_ILi128EEESB_EEENS_10bfloat16_tEfNS_4arch4Sm90ELb0ELb0ELb0ELb1ELb0ELb1ELb0ELb1ELi2ELi1ELi2ELi1ELb0EEENS1_24CollectiveEpilogueBwdGQAISC_fSF_Li256ELb1ELb0EEENS1_19SingleTileSchedulerILb1ELb0ELb0ELi128EEEEEEEEEvNT_6ParamsE:
	.zero		2560


//--------------------- .nv.constant0._ZN7cutlass13device_kernelIN5flash32FlashAttnBwdPostprocessConvertdQIN4cute5tupleIJNS3_1CILi80EEENS5_ILi128EEEEEENS_10bfloat16_tEfNS_4arch4Sm90ELi256ENS3_8TiledMMAINS3_8MMA_AtomIJNS3_4SM904GMMA27MMA_64x16x16_F32BF16BF16_SSILNSF_5MajorE1ELSH_0ELNSF_7ScaleInE1ELSI_1EEEEEENS3_6LayoutINS4_IJNS5_ILi2EEENS5_ILi1EEESN_EEENS4_IJSN_NS5_ILi0EEESP_EEEEENS4_IJNS3_10UnderscoreESS_SS_EEEEELb1EEEEEvNT_6ParamsE --------------------------
	.section	.nv.constant0._ZN7cutlass13device_kernelIN5flash32FlashAttnBwdPostprocessConvertdQIN4cute5tupleIJNS3_1CILi80EEENS5_ILi128EEEEEENS_10bfloat16_tEfNS_4arch4Sm90ELi256ENS3_8TiledMMAINS3_8MMA_AtomIJNS3_4SM904GMMA27MMA_64x16x16_F32BF16BF16_SSILNSF_5MajorE1ELSH_0ELNSF_7ScaleInE1ELSI_1EEEEEENS3_6LayoutINS4_IJNS5_ILi2EEENS5_ILi1EEESN_EEENS4_IJSN_NS5_ILi0EEESP_EEEEENS4_IJNS3_10UnderscoreESS_SS_EEEEELb1EEEEEvNT_6ParamsE,"a",@progbits
	.sectionflags	@""
	.align	4
.nv.constant0._ZN7cutlass13device_kernelIN5flash32FlashAttnBwdPostprocessConvertdQIN4cute5tupleIJNS3_1CILi80EEENS5_ILi128EEEEEENS_10bfloat16_tEfNS_4arch4Sm90ELi256ENS3_8TiledMMAINS3_8MMA_AtomIJNS3_4SM904GMMA27MMA_64x16x16_F32BF16BF16_SSILNSF_5MajorE1ELSH_0ELNSF_7ScaleInE1ELSI_1EEEEEENS3_6LayoutINS4_IJNS5_ILi2EEENS5_ILi1EEESN_EEENS4_IJSN_NS5_ILi0EEESP_EEEEENS4_IJNS3_10UnderscoreESS_SS_EEEEELb1EEEEEvNT_6ParamsE:
	.zero		1008


//--------------------- .nv.constant0._ZN7cutlass13device_kernelIN5flash11enable_sm90INS1_16FlashAttnBwdSm90INS1_25CollectiveMainloopBwdSm90ILi2ELi2ELi2EN4cute5tupleIJNS5_1CILi1EEES8_S8_EEENS6_IJNS7_ILi80EEENS7_ILi128EEESB_EEENS_10bfloat16_tEfNS_4arch4Sm90ELb0ELb0ELb0ELb1ELb1ELb1ELb0ELb1ELi2ELi1ELi2ELi1ELb0EEENS1_24CollectiveEpilogueBwdGQAISC_fSF_Li256ELb1ELb1EEENS1_19SingleTileSchedulerILb1ELb0ELb0ELi128EEEEEEEEEvNT_6ParamsE --------------------------
	.section	.nv.constant0._ZN7cutlass13device_kernelIN5flash11enable_sm90INS1_16FlashAttnBwdSm90INS1_25CollectiveMainloopBwdSm90ILi2ELi2ELi2EN4cute5tupleIJNS5_1CILi1EEES8_S8_EEENS6_IJNS7_ILi80EEENS7_ILi128EEESB_EEENS_10bfloat16_tEfNS_4arch4Sm90ELb0ELb0ELb0ELb1ELb1ELb1ELb0ELb1ELi2ELi1ELi2ELi1ELb0EEENS1_24CollectiveEpilogueBwdGQAISC_fSF_Li256ELb1ELb1EEENS1_19SingleTileSchedulerILb1ELb0ELb0ELi128EEEEEEEEEvNT_6ParamsE,"a",@progbits
	.sectionflags	@""
	.align	4
.nv.constant0._ZN7cutlass13device_kernelIN5flash11enable_sm90INS1_16FlashAttnBwdSm90INS1_25CollectiveMainloopBwdSm90ILi2ELi2ELi2EN4cute5tupleIJNS5_1CILi1EEES8_S8_EEENS6_IJNS7_ILi80EEENS7_ILi128EEESB_EEENS_10bfloat16_tEfNS_4arch4Sm90ELb0ELb0ELb0ELb1ELb1ELb1ELb0ELb1ELi2ELi1ELi2ELi1ELb0EEENS1_24CollectiveEpilogueBwdGQAISC_fSF_Li256ELb1ELb1EEENS1_19SingleTileSchedulerILb1ELb0ELb0ELi128EEEEEEEEEvNT_6ParamsE:
	.zero		2560


//--------------------- .nv.constant0._ZN7cutlass13device_kernelIN5flash22FlashAttnBwdPreprocessIN4cute5tupleIJNS3_1CILi80EEENS5_ILi128EEEEEENS_10bfloat16_tEfNS_4arch4Sm90ELb1ELb1EEEEEvNT_6ParamsE --------------------------
	.section	.nv.constant0._ZN7cutlass13device_kernelIN5flash22FlashAttnBwdPreprocessIN4cute5tupleIJNS3_1CILi80EEENS5_ILi128EEEEEENS_10bfloat16_tEfNS_4arch4Sm90ELb1ELb1EEEEEvNT_6ParamsE,"a",@progbits
	.sectionflags	@""
	.align	4
.nv.constant0._ZN7cutlass13device_kernelIN5flash22FlashAttnBwdPreprocessIN4cute5tupleIJNS3_1CILi80EEENS5_ILi128EEEEEENS_10bfloat16_tEfNS_4arch4Sm90ELb1ELb1EEEEEvNT_6ParamsE:
	.zero		1136


//--------------------- .nv.constant0._ZN7cutlass13device_kernelIN5flash11enable_sm90INS1_16FlashAttnBwdSm90INS1_25CollectiveMainloopBwdSm90ILi2ELi2ELi2EN4cute5tupleIJNS5_1CILi1EEES8_S8_EEENS6_IJNS7_ILi64EEENS7_ILi128EEESB_EEENS_10bfloat16_tEfNS_4arch4Sm90ELb0ELb1ELb0ELb0ELb0ELb1ELb0ELb0ELi2ELi1ELi2ELi1ELb0EEENS1_21CollectiveEpilogueBwdISC_SD_SF_Li256ELb0ELb0ELi1EEENS1_19SingleTileSchedulerILb0ELb0ELb0ELi128EEEEEEEEEvNT_6ParamsE --------------------------
	.section	.nv.constant0._ZN7cutlass13device_kernelIN5flash11enable_sm90INS1_16FlashAttnBwdSm90INS1_25CollectiveMainloopBwdSm90ILi2ELi2ELi2EN4cute5tupleIJNS5_1CILi1EEES8_S8_EEENS6_IJNS7_ILi64EEENS7_ILi128EEESB_EEENS_10bfloat16_tEfNS_4arch4Sm90ELb0ELb1ELb0ELb0ELb0ELb1ELb0ELb0ELi2ELi1ELi2ELi1ELb0EEENS1_21CollectiveEpilogueBwdISC_SD_SF_Li256ELb0ELb0ELi1EEENS1_19SingleTileSchedulerILb0ELb0ELb0ELi128EEEEEEEEEvNT_6ParamsE,"a",@progbits
	.sectionflags	@""
	.align	4
.nv.constant0._ZN7cutlass13device_kernelIN5flash11enable_sm90INS1_16FlashAttnBwdSm90INS1_25CollectiveMainloopBwdSm90ILi2ELi2ELi2EN4cute5tupleIJNS5_1CILi1EEES8_S8_EEENS6_IJNS7_ILi64EEENS7_ILi128EEESB_EEENS_10bfloat16_tEfNS_4arch4Sm90ELb0ELb1ELb0ELb0ELb0ELb1ELb0ELb0ELi2ELi1ELi2ELi1ELb0EEENS1_21CollectiveEpilogueBwdISC_SD_SF_Li256ELb0ELb0ELi1EEENS1_19SingleTileSchedulerILb0ELb0ELb0ELi128EEEEEEEEEvNT_6ParamsE:
	.zero		3200


//--------------------- .nv.constant0._ZN7cutlass13device_kernelIN5flash11enable_sm90INS1_16FlashAttnBwdSm90INS1_25CollectiveMainloopBwdSm90ILi2ELi2ELi2EN4cute5tupleIJNS5_1CILi1EEES8_S8_EEENS6_IJNS7_ILi64EEENS7_ILi128EEESB_EEENS_10bfloat16_tEfNS_4arch4Sm90ELb0ELb1ELb0ELb0ELb1ELb1ELb0ELb0ELi2ELi1ELi2ELi1ELb0EEENS1_21CollectiveEpilogueBwdISC_SD_SF_Li256ELb0ELb0ELi1EEENS1_19SingleTileSchedulerILb0ELb0ELb0ELi128EEEEEEEEEvNT_6ParamsE --------------------------
	.section	.nv.constant0._ZN7cutlass13device_kernelIN5flash11enable_sm90INS1_16FlashAttnBwdSm90INS1_25CollectiveMainloopBwdSm90ILi2ELi2ELi2EN4cute5tupleIJNS5_1CILi1EEES8_S8_EEENS6_IJNS7_ILi64EEENS7_ILi128EEESB_EEENS_10bfloat16_tEfNS_4arch4Sm90ELb0ELb1ELb0ELb0ELb1ELb1ELb0ELb0ELi2ELi1ELi2ELi1ELb0EEENS1_21CollectiveEpilogueBwdISC_SD_SF_Li256ELb0ELb0ELi1EEENS1_19SingleTileSchedulerILb0ELb0ELb0ELi128EEEEEEEEEvNT_6ParamsE,"a",@progbits
	.sectionflags	@""
	.align	4
.nv.constant0._ZN7cutlass13device_kernelIN5flash11enable_sm90INS1_16FlashAttnBwdSm90INS1_25CollectiveMainloopBwdSm90ILi2ELi2ELi2EN4cute5tupleIJNS5_1CILi1EEES8_S8_EEENS6_IJNS7_ILi64EEENS7_ILi128EEESB_EEENS_10bfloat16_tEfNS_4arch4Sm90ELb0ELb1ELb0ELb0ELb1ELb1ELb0ELb0ELi2ELi1ELi2ELi1ELb0EEENS1_21CollectiveEpilogueBwdISC_SD_SF_Li256ELb0ELb0ELi1EEENS1_19SingleTileSchedulerILb0ELb0ELb0ELi128EEEEEEEEEvNT_6ParamsE:
	.zero		3200


//--------------------- .nv.constant0._ZN7cutlass13device_kernelIN5flash11enable_sm90INS1_16FlashAttnBwdSm90INS1_25CollectiveMainloopBwdSm90ILi2ELi2ELi2EN4cute5tupleIJNS5_1CILi1EEES8_S8_EEENS6_IJNS7_ILi64EEENS7_ILi128EEESB_EEENS_10bfloat16_tEfNS_4arch4Sm90ELb0ELb1ELb0ELb0ELb0ELb1ELb0ELb0ELi2ELi1ELi2ELi1ELb0EEENS1_24CollectiveEpilogueBwdGQAISC_fSF_Li256ELb0ELb0EEENS1_19SingleTileSchedulerILb0ELb0ELb0ELi128EEEEEEEEEvNT_6ParamsE --------------------------
	.section	.nv.constant0._ZN7cutlass13device_kernelIN5flash11enable_sm90INS1_16FlashAttnBwdSm90INS1_25CollectiveMainloopBwdSm90ILi2ELi2ELi2EN4cute5tupleIJNS5_1CILi1EEES8_S8_EEENS6_IJNS7_ILi64EEENS7_ILi128EEESB_EEENS_10bfloat16_tEfNS_4arch4Sm90ELb0ELb1ELb0ELb0ELb0ELb1ELb0ELb0ELi2ELi1ELi2ELi1ELb0EEENS1_24CollectiveEpilogueBwdGQAISC_fSF_Li256ELb0ELb0EEENS1_19SingleTileSchedulerILb0ELb0ELb0ELi128EEEEEEEEEvNT_6ParamsE,"a",@progbits
	.sectionflags	@""
	.align	4
.nv.constant0._ZN7cutlass13device_kernelIN5flash11enable_sm90INS1_16FlashAttnBwdSm90INS1_25CollectiveMainloopBwdSm90ILi2ELi2ELi2EN4cute5tupleIJNS5_1CILi1EEES8_S8_EEENS6_IJNS7_ILi64EEENS7_ILi128EEESB_EEENS_10bfloat16_tEfNS_4arch4Sm90ELb0ELb1ELb0ELb0ELb0ELb1ELb0ELb0ELi2ELi1ELi2ELi1ELb0EEENS1_24CollectiveEpilogueBwdGQAISC_fSF_Li256ELb0ELb0EEENS1_19SingleTileSchedulerILb0ELb0ELb0ELi128EEEEEEEEEvNT_6ParamsE:
	.zero		2560


//--------------------- .nv.constant0._ZN7cutlass13device_kernelIN5flash11enable_sm90INS1_16FlashAttnBwdSm90INS1_25CollectiveMainloopBwdSm90ILi2ELi2ELi2EN4cute5tupleIJNS5_1CILi1EEES8_S8_EEENS6_IJNS7_ILi64EEENS7_ILi128EEESB_EEENS_10bfloat16_tEfNS_4arch4Sm90ELb0ELb1ELb0ELb0ELb1ELb1ELb0ELb0ELi2ELi1ELi2ELi1ELb0EEENS1_24CollectiveEpilogueBwdGQAISC_fSF_Li256ELb0ELb1EEENS1_19SingleTileSchedulerILb0ELb0ELb0ELi128EEEEEEEEEvNT_6ParamsE --------------------------
	.section	.nv.constant0._ZN7cutlass13device_kernelIN5flash11enable_sm90INS1_16FlashAttnBwdSm90INS1_25CollectiveMainloopBwdSm90ILi2ELi2ELi2EN4cute5tupleIJNS5_1CILi1EEES8_S8_EEENS6_IJNS7_ILi64EEENS7_ILi128EEESB_EEENS_10bfloat16_tEfNS_4arch4Sm90ELb0ELb1ELb0ELb0ELb1ELb1ELb0ELb0ELi2ELi1ELi2ELi1ELb0EEENS1_24CollectiveEpilogueBwdGQAISC_fSF_Li256ELb0ELb1EEENS1_19SingleTileSchedulerILb0ELb0ELb0ELi128EEEEEEEEEvNT_6ParamsE,"a",@progbits
	.sectionflags	@""
	.align	4
.nv.constant0._ZN7cutlass13device_kernelIN5flash11enable_sm90INS1_16FlashAttnBwdSm90INS1_25CollectiveMainloopBwdSm90ILi2ELi2ELi2EN4cute5tupleIJNS5_1CILi1EEES8_S8_EEENS6_IJNS7_ILi64EEENS7_ILi128EEESB_EEENS_10bfloat16_tEfNS_4arch4Sm90ELb0ELb1ELb0ELb0ELb1ELb1ELb0ELb0ELi2ELi1ELi2ELi1ELb0EEENS1_24CollectiveEpilogueBwdGQAISC_fSF_Li256ELb0ELb1EEENS1_19SingleTileSchedulerILb0ELb0ELb0ELi128EEEEEEEEEvNT_6ParamsE:
	.zero		2560


//--------------------- .nv.constant0._ZN7cutlass13device_kernelIN5flash11enable_sm90INS1_16FlashAttnBwdSm90INS1_25CollectiveMainloopBwdSm90ILi2ELi2ELi2EN4cute5tupleIJNS5_1CILi1EEES8_S8_EEENS6_IJNS7_ILi64EEENS7_ILi128EEESB_EEENS_10bfloat16_tEfNS_4arch4Sm90ELb0ELb1ELb0ELb1ELb0ELb1ELb0ELb0ELi2ELi1ELi2ELi1ELb0EEENS1_21CollectiveEpilogueBwdISC_SD_SF_Li256ELb1ELb0ELi1EEENS1_19SingleTileSchedulerILb1ELb0ELb0ELi128EEEEEEEEEvNT_6ParamsE --------------------------
	.section	.nv.constant0._ZN7cutlass13device_kernelIN5flash11enable_sm90INS1_16FlashAttnBwdSm90INS1_25CollectiveMainloopBwdSm90ILi2ELi2ELi2EN4cute5tupleIJNS5_1CILi1EEES8_S8_EEENS6_IJNS7_ILi64EEENS7_ILi128EEESB_EEENS_10bfloat16_tEfNS_4arch4Sm90ELb0ELb1ELb0ELb1ELb0ELb1ELb0ELb0ELi2ELi1ELi2ELi1ELb0EEENS1_21CollectiveEpilogueBwdISC_SD_SF_Li256ELb1ELb0ELi1EEENS1_19SingleTileSchedulerILb1ELb0ELb0ELi128EEEEEEEEEvNT_6ParamsE,"a",@progbits
	.sectionflags	@""
	.align	4
.nv.constant0._ZN7cutlass13device_kernelIN5flash11enable_sm90INS1_16FlashAttnBwdSm90INS1_25CollectiveMainloopBwdSm90ILi2ELi2ELi2EN4cute5tupleIJNS5_1CILi1EEES8_S8_EEENS6_IJNS7_ILi64EEENS7_ILi128EEESB_EEENS_10bfloat16_tEfNS_4arch4Sm90ELb0ELb1ELb0ELb1ELb0ELb1ELb0ELb0ELi2ELi1ELi2ELi1ELb0EEENS1_21CollectiveEpilogueBwdISC_SD_SF_Li256ELb1ELb0ELi1EEENS1_19SingleTileSchedulerILb1ELb0ELb0ELi128EEEEEEEEEvNT_6ParamsE:
	.zero		2560


//--------------------- .nv.constant0._ZN7cutlass13device_kernelIN5flash11enable_sm90INS1_16FlashAttnBwdSm90INS1_25CollectiveMainloopBwdSm90ILi2ELi2ELi2EN4cute5tupleIJNS5_1CILi1EEES8_S8_EEENS6_IJNS7_ILi64EEENS7_ILi128EEESB_EEENS_10bfloat16_tEfNS_4arch4Sm90ELb0ELb1ELb0ELb1ELb1ELb1ELb0ELb0ELi2ELi1ELi2ELi1ELb0EEENS1_21CollectiveEpilogueBwdISC_SD_SF_Li256ELb1ELb0ELi1EEENS1_19SingleTileSchedulerILb1ELb0ELb0ELi128EEEEEEEEEvNT_6ParamsE --------------------------
	.section	.nv.constant0._ZN7cutlass13device_kernelIN5flash11enable_sm90INS1_16FlashAttnBwdSm90INS1_25CollectiveMainloopBwdSm90ILi2ELi2ELi2EN4cute5tupleIJNS5_1CILi1EEES8_S8_EEENS6_IJNS7_ILi64EEENS7_ILi128EEESB_EEENS_10bfloat16_tEfNS_4arch4Sm90ELb0ELb1ELb0ELb1ELb1ELb1ELb0ELb0ELi2ELi1ELi2ELi1ELb0EEENS1_21CollectiveEpilogueBwdISC_SD_SF_Li256ELb1ELb0ELi1EEENS1_19SingleTileSchedulerILb1ELb0ELb0ELi128EEEEEEEEEvNT_6ParamsE,"a",@progbits
	.sectionflags	@""
	.align	4
.nv.constant0._ZN7cutlass13device_kernelIN5flash11enable_sm90INS1_16FlashAttnBwdSm90INS1_25CollectiveMainloopBwdSm90ILi2ELi2ELi2EN4cute5tupleIJNS5_1CILi1EEES8_S8_EEENS6_IJNS7_ILi64EEENS7_ILi128EEESB_EEENS_10bfloat16_tEfNS_4arch4Sm90ELb0ELb1ELb0ELb1ELb1ELb1ELb0ELb0ELi2ELi1ELi2ELi1ELb0EEENS1_21CollectiveEpilogueBwdISC_SD_SF_Li256ELb1ELb0ELi1EEENS1_19SingleTileSchedulerILb1ELb0ELb0ELi128EEEEEEEEEvNT_6ParamsE:
	.zero		2560


//--------------------- .nv.constant0._ZN7cutlass13device_kernelIN5flash11enable_sm90INS1_16FlashAttnBwdSm90INS1_25CollectiveMainloopBwdSm90ILi2ELi2ELi2EN4cute5tupleIJNS5_1CILi1EEES8_S8_EEENS6_IJNS7_ILi64EEENS7_ILi128EEESB_EEENS_10bfloat16_tEfNS_4arch4Sm90ELb0ELb1ELb0ELb1ELb0ELb1ELb0ELb0ELi2ELi1ELi2ELi1ELb0EEENS1_24CollectiveEpilogueBwdGQAISC_fSF_Li256ELb1ELb0EEENS1_19SingleTileSchedulerILb1ELb0ELb0ELi128EEEEEEEEEvNT_6ParamsE --------------------------
	.section	.nv.constant0._ZN7cutlass13device_kernelIN5flash11enable_sm90INS1_16FlashAttnBwdSm90INS1_25CollectiveMainloopBwdSm90ILi2ELi2ELi2EN4cute5tupleIJNS5_1CILi1EEES8_S8_EEENS6_IJNS7_ILi64EEENS7_ILi128EEESB_EEENS_10bfloat16_tEfNS_4arch4Sm90ELb0ELb1ELb0ELb1ELb0ELb1ELb0ELb0ELi2ELi1ELi2ELi1ELb0EEENS1_24CollectiveEpilogueBwdGQAISC_fSF_Li256ELb1ELb0EEENS1_19SingleTileSchedulerILb1ELb0ELb0ELi128EEEEEEEEEvNT_6ParamsE,"a",@progbits
	.sectionflags	@""
	.align	4
.nv.constant0._ZN7cutlass13device_kernelIN5flash11enable_sm90INS1_16FlashAttnBwdSm90INS1_25CollectiveMainloopBwdSm90ILi2ELi2ELi2EN4cute5tupleIJNS5_1CILi1EEES8_S8_EEENS6_IJNS7_ILi64EEENS7_ILi128EEESB_EEENS_10bfloat16_tEfNS_4arch4Sm90ELb0ELb1ELb0ELb1ELb0ELb1ELb0ELb0ELi2ELi1ELi2ELi1ELb0EEENS1_24CollectiveEpilogueBwdGQAISC_fSF_Li256ELb1ELb0EEENS1_19SingleTileSchedulerILb1ELb0ELb0ELi128EEEEEEEEEvNT_6ParamsE:
	.zero		2560


//--------------------- .nv.constant0._ZN7cutlass13device_kernelIN5flash11enable_sm90INS1_16FlashAttnBwdSm90INS1_25CollectiveMainloopBwdSm90ILi2ELi2ELi2EN4cute5tupleIJNS5_1CILi1EEES8_S8_EEENS6_IJNS7_ILi64EEENS7_ILi128EEESB_EEENS_10bfloat16_tEfNS_4arch4Sm90ELb0ELb1ELb0ELb1ELb1ELb1ELb0ELb0ELi2ELi1ELi2ELi1ELb0EEENS1_24CollectiveEpilogueBwdGQAISC_fSF_Li256ELb1ELb1EEENS1_19SingleTileSchedulerILb1ELb0ELb0ELi128EEEEEEEEEvNT_6ParamsE --------------------------
	.section	.nv.constant0._ZN7cutlass13device_kernelIN5flash11enable_sm90INS1_16FlashAttnBwdSm90INS1_25CollectiveMainloopBwdSm90ILi2ELi2ELi2EN4cute5tupleIJNS5_1CILi1EEES8_S8_EEENS6_IJNS7_ILi64EEENS7_ILi128EEESB_EEENS_10bfloat16_tEfNS_4arch4Sm90ELb0ELb1ELb0ELb1ELb1ELb1ELb0ELb0ELi2ELi1ELi2ELi1ELb0EEENS1_24CollectiveEpilogueBwdGQAISC_fSF_Li256ELb1ELb1EEENS1_19SingleTileSchedulerILb1ELb0ELb0ELi128EEEEEEEEEvNT_6ParamsE,"a",@progbits
	.sectionflags	@""
	.align	4
.nv.constant0._ZN7cutlass13device_kernelIN5flash11enable_sm90INS1_16FlashAttnBwdSm90INS1_25CollectiveMainloopBwdSm90ILi2ELi2ELi2EN4cute5tupleIJNS5_1CILi1EEES8_S8_EEENS6_IJNS7_ILi64EEENS7_ILi128EEESB_EEENS_10bfloat16_tEfNS_4arch4Sm90ELb0ELb1ELb0ELb1ELb1ELb1ELb0ELb0ELi2ELi1ELi2ELi1ELb0EEENS1_24CollectiveEpilogueBwdGQAISC_fSF_Li256ELb1ELb1EEENS1_19SingleTileSchedulerILb1ELb0ELb0ELi128EEEEEEEEEvNT_6ParamsE:
	.zero		2560


//--------------------- .nv.constant0._ZN7cutlass13device_kernelIN5flash11enable_sm90INS1_16FlashAttnBwdSm90INS1_25CollectiveMainloopBwdSm90ILi2ELi2ELi2EN4cute5tupleIJNS5_1CILi1EEES8_S8_EEENS6_IJNS7_ILi64EEENS7_ILi128EEESB_EEENS_10bfloat16_tEfNS_4arch4Sm90ELb1ELb0ELb0ELb0ELb0ELb1ELb0ELb0ELi2ELi1ELi2ELi1ELb0EEENS1_21CollectiveEpilogueBwdISC_SD_SF_Li256ELb0ELb0ELi1EEENS1_25SingleTileBwdLPTSchedulerILb0ELi128ELb0EEEEEEEEEvNT_6ParamsE --------------------------
	.section	.nv.constant0._ZN7cutlass13device_kernelIN5flash11enable_sm90INS1_16FlashAttnBwdSm90INS1_25CollectiveMainloopBwdSm90ILi2ELi2ELi2EN4cute5tupleIJNS5_1CILi1EEES8_S8_EEENS6_IJNS7_ILi64EEENS7_ILi128EEESB_EEENS_10bfloat16_tEfNS_4arch4Sm90ELb1ELb0ELb0ELb0ELb0ELb1ELb0ELb0ELi2ELi1ELi2ELi1ELb0EEENS1_21CollectiveEpilogueBwdISC_SD_SF_Li256ELb0ELb0ELi1EEENS1_25SingleTileBwdLPTSchedulerILb0ELi128ELb0EEEEEEEEEvNT_6ParamsE,"a",@progbits
	.sectionflags	@""
	.align	4
.nv.constant0._ZN7cutlass13device_kernelIN5flash11enable_sm90INS1_16FlashAttnBwdSm90INS1_25CollectiveMainloopBwdSm90ILi2ELi2ELi2EN4cute5tupleIJNS5_1CILi1EEES8_S8_EEENS6_IJNS7_ILi64EEENS7_ILi128EEESB_EEENS_10bfloat16_tEfNS_4arch4Sm90ELb1ELb0ELb0ELb0ELb0ELb1ELb0ELb0ELi2ELi1ELi2ELi1ELb0EEENS1_21CollectiveEpilogueBwdISC_SD_SF_Li256ELb0ELb0ELi1EEENS1_25SingleTileBwdLPTSchedulerILb0ELi128ELb0EEEEEEEEEvNT_6ParamsE:
	.zero		3200


//--------------------- .nv.constant0._ZN7cutlass13device_kernelIN5flash11enable_sm90INS1_16FlashAttnBwdSm90INS1_25CollectiveMainloopBwdSm90ILi2ELi2ELi2EN4cute5tupleIJNS5_1CILi1EEES8_S8_EEENS6_IJNS7_ILi64EEENS7_ILi128EEESB_EEENS_10bfloat16_tEfNS_4arch4Sm90ELb1ELb0ELb0ELb0ELb1ELb1ELb0ELb0ELi2ELi1ELi2ELi1ELb0EEENS1_21CollectiveEpilogueBwdISC_SD_SF_Li256ELb0ELb0ELi1EEENS1_25SingleTileBwdLPTSchedulerILb0ELi128ELb1EEEEEEEEEvNT_6ParamsE --------------------------
	.section	.nv.constant0._ZN7cutlass13device_kernelIN5flash11enable_sm90INS1_16FlashAttnBwdSm90INS1_25CollectiveMainloopBwdSm90ILi2ELi2ELi2EN4cute5tupleIJNS5_1CILi1EEES8_S8_EEENS6_IJNS7_ILi64EEENS7_ILi128EEESB_EEENS_10bfloat16_tEfNS_4arch4Sm90ELb1ELb0ELb0ELb0ELb1ELb1ELb0ELb0ELi2ELi1ELi2ELi1ELb0EEENS1_21CollectiveEpilogueBwdISC_SD_SF_Li256ELb0ELb0ELi1EEENS1_25SingleTileBwdLPTSchedulerILb0ELi128ELb1EEEEEEEEEvNT_6ParamsE,"a",@progbits
	.sectionflags	@""
	.align	4
.nv.constant0._ZN7cutlass13device_kernelIN5flash11enable_sm90INS1_16FlashAttnBwdSm90INS1_25CollectiveMainloopBwdSm90ILi2ELi2ELi2EN4cute5tupleIJNS5_1CILi1EEES8_S8_EEENS6_IJNS7_ILi64EEENS7_ILi128EEESB_EEENS_10bfloat16_tEfNS_4arch4Sm90ELb1ELb0ELb0ELb0ELb1ELb1ELb0ELb0ELi2ELi1ELi2ELi1ELb0EEENS1_21CollectiveEpilogueBwdISC_SD_SF_Li256ELb0ELb0ELi1EEENS1_25SingleTileBwdLPTSchedulerILb0ELi128ELb1EEEEEEEEEvNT_6ParamsE:
	.zero		3200


//--------------------- .nv.constant0._ZN7cutlass13device_kernelIN5flash11enable_sm90INS1_16FlashAttnBwdSm90INS1_25CollectiveMainloopBwdSm90ILi2ELi2ELi2EN4cute5tupleIJNS5_1CILi1EEES8_S8_EEENS6_IJNS7_ILi64EEENS7_ILi128EEESB_EEENS_10bfloat16_tEfNS_4arch4Sm90ELb1ELb0ELb0ELb0ELb0ELb1ELb0ELb0ELi2ELi1ELi2ELi1ELb0EEENS1_24CollectiveEpilogueBwdGQAISC_fSF_Li256ELb0ELb0EEENS1_25SingleTileBwdLPTSchedulerILb0ELi128ELb0EEEEEEEEEvNT_6ParamsE --------------------------
	.section	.nv.constant0._ZN7cutlass13device_kernelIN5flash11enable_sm90INS1_16FlashAttnBwdSm90INS1_25CollectiveMainloopBwdSm90ILi2ELi2ELi2EN4cute5tupleIJNS5_1CILi1EEES8_S8_EEENS6_IJNS7_ILi64EEENS7_ILi128EEESB_EEENS_10bfloat16_tEfNS_4arch4Sm90ELb1ELb0ELb0ELb0ELb0ELb1ELb0ELb0ELi2ELi1ELi2ELi1ELb0EEENS1_24CollectiveEpilogueBwdGQAISC_fSF_Li256ELb0ELb0EEENS1_25SingleTileBwdLPTSchedulerILb0ELi128ELb0EEEEEEEEEvNT_6ParamsE,"a",@progbits
	.sectionflags	@""
	.align	4
.nv.constant0._ZN7cutlass13device_kernelIN5flash11enable_sm90INS1_16FlashAttnBwdSm90INS1_25CollectiveMainloopBwdSm90ILi2ELi2ELi2EN4cute5tupleIJNS5_1CILi1EEES8_S8_EEENS6_IJNS7_ILi64EEENS7_ILi128EEESB_EEENS_10bfloat16_tEfNS_4arch4Sm90ELb1ELb0ELb0ELb0ELb0ELb1ELb0ELb0ELi2ELi1ELi2ELi1ELb0EEENS1_24CollectiveEpilogueBwdGQAISC_fSF_Li256ELb0ELb0EEENS1_25SingleTileBwdLPTSchedulerILb0ELi128ELb0EEEEEEEEEvNT_6ParamsE:
	.zero		2688


//--------------------- .nv.constant0._ZN7cutlass13device_kernelIN5flash11enable_sm90INS1_16FlashAttnBwdSm90INS1_25CollectiveMainloopBwdSm90ILi2ELi2ELi2EN4cute5tupleIJNS5_1CILi1EEES8_S8_EEENS6_IJNS7_ILi64EEENS7_ILi128EEESB_EEENS_10bfloat16_tEfNS_4arch4Sm90ELb1ELb0ELb0ELb0ELb1ELb1ELb0ELb0ELi2ELi1ELi2ELi1ELb0EEENS1_24CollectiveEpilogueBwdGQAISC_fSF_Li256ELb0ELb1EEENS1_25SingleTileBwdLPTSchedulerILb0ELi128ELb1EEEEEEEEEvNT_6ParamsE --------------------------
	.section	.nv.constant0._ZN7cutlass13device_kernelIN5flash11enable_sm90INS1_16FlashAttnBwdSm90INS1_25CollectiveMainloopBwdSm90ILi2ELi2ELi2EN4cute5tupleIJNS5_1CILi1EEES8_S8_EEENS6_IJNS7_ILi64EEENS7_ILi128EEESB_EEENS_10bfloat16_tEfNS_4arch4Sm90ELb1ELb0ELb0ELb0ELb1ELb1ELb0ELb0ELi2ELi1ELi2ELi1ELb0EEENS1_24CollectiveEpilogueBwdGQAISC_fSF_Li256ELb0ELb1EEENS1_25SingleTileBwdLPTSchedulerILb0ELi128ELb1EEEEEEEEEvNT_6ParamsE,"a",@progbits
	.sectionflags	@""
	.align	4
.nv.constant0._ZN7cutlass13device_kernelIN5flash11enable_sm90INS1_16FlashAttnBwdSm90INS1_25CollectiveMainloopBwdSm90ILi2ELi2ELi2EN4cute5tupleIJNS5_1CILi1EEES8_S8_EEENS6_IJNS7_ILi64EEENS7_ILi128EEESB_EEENS_10bfloat16_tEfNS_4arch4Sm90ELb1ELb0ELb0ELb0ELb1ELb1ELb0ELb0ELi2ELi1ELi2ELi1ELb0EEENS1_24CollectiveEpilogueBwdGQAISC_fSF_Li256ELb0ELb1EEENS1_25SingleTileBwdLPTSchedulerILb0ELi128ELb1EEEEEEEEEvNT_6ParamsE:
	.zero		2688


//--------------------- .nv.constant0._ZN7cutlass13device_kernelIN5flash22FlashAttnBwdPreprocessIN4cute5tupleIJNS3_1CILi64EEENS5_ILi128EEEEEENS_10bfloat16_tEfNS_4arch4Sm90ELb1ELb0EEEEEvNT_6ParamsE --------------------------
	.section	.nv.constant0._ZN7cutlass13device_kernelIN5flash22FlashAttnBwdPreprocessIN4cute5tupleIJNS3_1CILi64EEENS5_ILi128EEEEEENS_10bfloat16_tEfNS_4arch4Sm90ELb1ELb0EEEEEvNT_6ParamsE,"a",@progbits
	.sectionflags	@""
	.align	4
.nv.constant0._ZN7cutlass13device_kernelIN5flash22FlashAttnBwdPreprocessIN4cute5tupleIJNS3_1CILi64EEENS5_ILi128EEEEEENS_10bfloat16_tEfNS_4arch4Sm90ELb1ELb0EEEEEvNT_6ParamsE:
	.zero		1136


//--------------------- .nv.constant0._ZN7cutlass13device_kernelIN5flash11enable_sm90INS1_16FlashAttnBwdSm90INS1_25CollectiveMainloopBwdSm90ILi2ELi2ELi2EN4cute5tupleIJNS5_1CILi1EEES8_S8_EEENS6_IJNS7_ILi64EEENS7_ILi128EEESB_EEENS_10bfloat16_tEfNS_4arch4Sm90ELb1ELb0ELb0ELb1ELb0ELb1ELb0ELb0ELi2ELi1ELi2ELi1ELb0EEENS1_21CollectiveEpilogueBwdISC_SD_SF_Li256ELb1ELb0ELi1EEENS1_25SingleTileBwdLPTSchedulerILb1ELi128ELb0EEEEEEEEEvNT_6ParamsE --------------------------
	.section	.nv.constant0._ZN7cutlass13device_kernelIN5flash11enable_sm90INS1_16FlashAttnBwdSm90INS1_25CollectiveMainloopBwdSm90ILi2ELi2ELi2EN4cute5tupleIJNS5_1CILi1EEES8_S8_EEENS6_IJNS7_ILi64EEENS7_ILi128EEESB_EEENS_10bfloat16_tEfNS_4arch4Sm90ELb1ELb0ELb0ELb1ELb0ELb1ELb0ELb0ELi2ELi1ELi2ELi1ELb0EEENS1_21CollectiveEpilogueBwdISC_SD_SF_Li256ELb1ELb0ELi1EEENS1_25SingleTileBwdLPTSchedulerILb1ELi128ELb0EEEEEEEEEvNT_6ParamsE,"a",@progbits
	.sectionflags	@""
	.align	4
.nv.constant0._ZN7cutlass13device_kernelIN5flash11enable_sm90INS1_16FlashAttnBwdSm90INS1_25CollectiveMainloopBwdSm90ILi2ELi2ELi2EN4cute5tupleIJNS5_1CILi1EEES8_S8_EEENS6_IJNS7_ILi64EEENS7_ILi128EEESB_EEENS_10bfloat16_tEfNS_4arch4Sm90ELb1ELb0ELb0ELb1ELb0ELb1ELb0ELb0ELi2ELi1ELi2ELi1ELb0EEENS1_21CollectiveEpilogueBwdISC_SD_SF_Li256ELb1ELb0ELi1EEENS1_25SingleTileBwdLPTSchedulerILb1ELi128ELb0EEEEEEEEEvNT_6ParamsE:
	.zero		2560


//--------------------- .nv.constant0._ZN7cutlass13device_kernelIN5flash11enable_sm90INS1_16FlashAttnBwdSm90INS1_25CollectiveMainloopBwdSm90ILi2ELi2ELi2EN4cute5tupleIJNS5_1CILi1EEES8_S8_EEENS6_IJNS7_ILi64EEENS7_ILi128EEESB_EEENS_10bfloat16_tEfNS_4arch4Sm90ELb1ELb0ELb0ELb1ELb1ELb1ELb0ELb0ELi2ELi1ELi2ELi1ELb0EEENS1_21CollectiveEpilogueBwdISC_SD_SF_Li256ELb1ELb0ELi1EEENS1_25SingleTileBwdLPTSchedulerILb1ELi128ELb1EEEEEEEEEvNT_6ParamsE --------------------------
	.section	.nv.constant0._ZN7cutlass13device_kernelIN5flash11enable_sm90INS1_16FlashAttnBwdSm90INS1_25CollectiveMainloopBwdSm90ILi2ELi2ELi2EN4cute5tupleIJNS5_1CILi1EEES8_S8_EEENS6_IJNS7_ILi64EEENS7_ILi128EEESB_EEENS_10bfloat16_tEfNS_4arch4Sm90ELb1ELb0ELb0ELb1ELb1ELb1ELb0ELb0ELi2ELi1ELi2ELi1ELb0EEENS1_21CollectiveEpilogueBwdISC_SD_SF_Li256ELb1ELb0ELi1EEENS1_25SingleTileBwdLPTSchedulerILb1ELi128ELb1EEEEEEEEEvNT_6ParamsE,"a",@progbits
	.sectionflags	@""
	.align	4
.nv.constant0._ZN7cutlass13device_kernelIN5flash11enable_sm90INS1_16FlashAttnBwdSm90INS1_25CollectiveMainloopBwdSm90ILi2ELi2ELi2EN4cute5tupleIJNS5_1CILi1EEES8_S8_EEENS6_IJNS7_ILi64EEENS7_ILi128EEESB_EEENS_10bfloat16_tEfNS_4arch4Sm90ELb1ELb0ELb0ELb1ELb1ELb1ELb0ELb0ELi2ELi1ELi2ELi1ELb0EEENS1_21CollectiveEpilogueBwdISC_SD_SF_Li256ELb1ELb0ELi1EEENS1_25SingleTileBwdLPTSchedulerILb1ELi128ELb1EEEEEEEEEvNT_6ParamsE:
	.zero		2560


//--------------------- .nv.constant0._ZN7cutlass13device_kernelIN5flash11enable_sm90INS1_16FlashAttnBwdSm90INS1_25CollectiveMainloopBwdSm90ILi2ELi2ELi2EN4cute5tupleIJNS5_1CILi1EEES8_S8_EEENS6_IJNS7_ILi64EEENS7_ILi128EEESB_EEENS_10bfloat16_tEfNS_4arch4Sm90ELb1ELb0ELb0ELb1ELb0ELb1ELb0ELb0ELi2ELi1ELi2ELi1ELb0EEENS1_24CollectiveEpilogueBwdGQAISC_fSF_Li256ELb1ELb0EEENS1_25SingleTileBwdLPTSchedulerILb1ELi128ELb0EEEEEEEEEvNT_6ParamsE --------------------------
	.section	.nv.constant0._ZN7cutlass13device_kernelIN5flash11enable_sm90INS1_16FlashAttnBwdSm90INS1_25CollectiveMainloopBwdSm90ILi2ELi2ELi2EN4cute5tupleIJNS5_1CILi1EEES8_S8_EEENS6_IJNS7_ILi64EEENS7_ILi128EEESB_EEENS_10bfloat16_tEfNS_4arch4Sm90ELb1ELb0ELb0ELb1ELb0ELb1ELb0ELb0ELi2ELi1ELi2ELi1ELb0EEENS1_24CollectiveEpilogueBwdGQAISC_fSF_Li256ELb1ELb0EEENS1_25SingleTileBwdLPTSchedulerILb1ELi128ELb0EEEEEEEEEvNT_6ParamsE,"a",@progbits
	.sectionflags	@""
	.align	4
.nv.constant0._ZN7cutlass13device_kernelIN5flash11enable_sm90INS1_16FlashAttnBwdSm90INS1_25CollectiveMainloopBwdSm90ILi2ELi2ELi2EN4cute5tupleIJNS5_1CILi1EEES8_S8_EEENS6_IJNS7_ILi64EEENS7_ILi128EEESB_EEENS_10bfloat16_tEfNS_4arch4Sm90ELb1ELb0ELb0ELb1ELb0ELb1ELb0ELb0ELi2ELi1ELi2ELi1ELb0EEENS1_24CollectiveEpilogueBwdGQAISC_fSF_Li256ELb1ELb0EEENS1_25SingleTileBwdLPTSchedulerILb1ELi128ELb0EEEEEEEEEvNT_6ParamsE:
	.zero		2688


//--------------------- .nv.constant0._ZN7cutlass13device_kernelIN5flash32FlashAttnBwdPostprocessConvertdQIN4cute5tupleIJNS3_1CILi128EEES6_EEENS_10bfloat16_tEfNS_4arch4Sm90ELi256ENS3_8TiledMMAINS3_8MMA_AtomIJNS3_4SM904GMMA28MMA_64x128x16_F32BF16BF16_RSILNSE_5MajorE0ELSG_1ELNSE_7ScaleInE1ELSH_1EEEEEENS3_6LayoutINS4_IJNS5_ILi2EEENS5_ILi1EEESM_EEENS4_IJSM_NS5_ILi0EEESO_EEEEENS4_IJNS3_10UnderscoreESR_SR_EEEEELb0EEEEEvNT_6ParamsE --------------------------
	.section	.nv.constant0._ZN7cutlass13device_kernelIN5flash32FlashAttnBwdPostprocessConvertdQIN4cute5tupleIJNS3_1CILi128EEES6_EEENS_10bfloat16_tEfNS_4arch4Sm90ELi256ENS3_8TiledMMAINS3_8MMA_AtomIJNS3_4SM904GMMA28MMA_64x128x16_F32BF16BF16_RSILNSE_5MajorE0ELSG_1ELNSE_7ScaleInE1ELSH_1EEEEEENS3_6LayoutINS4_IJNS5_ILi2EEENS5_ILi1EEESM_EEENS4_IJSM_NS5_ILi0EEESO_EEEEENS4_IJNS3_10UnderscoreESR_SR_EEEEELb0EEEEEvNT_6ParamsE,"a",@progbits
	.sectionflags	@""
	.align	4
.nv.constant0._ZN7cutlass13device_kernelIN5flash32FlashAttnBwdPostprocessConvertdQIN4cute5tupleIJNS3_1CILi128EEES6_EEENS_10bfloat16_tEfNS_4arch4Sm90ELi256ENS3_8TiledMMAINS3_8MMA_AtomIJNS3_4SM904GMMA28MMA_64x128x16_F32BF16BF16_RSILNSE_5MajorE0ELSG_1ELNSE_7ScaleInE1ELSH_1EEEEEENS3_6LayoutINS4_IJNS5_ILi2EEENS5_ILi1EEESM_EEENS4_IJSM_NS5_ILi0EEESO_EEEEENS4_IJNS3_10UnderscoreESR_SR_EEEEELb0EEEEEvNT_6ParamsE:
	.zero		1008


//--------------------- .nv.constant0._ZN7cutlass13device_kernelIN5flash32FlashAttnBwdPostprocessConvertdQIN4cute5tupleIJNS3_1CILi64EEENS5_ILi128EEEEEENS_10bfloat16_tEfNS_4arch4Sm90ELi256ENS3_8TiledMMAINS3_8MMA_AtomIJNS3_4SM904GMMA27MMA_64x64x16_F32BF16BF16_SSILNSF_5MajorE0ELSH_1ELNSF_7ScaleInE1ELSI_1EEEEEENS3_6LayoutINS4_IJNS5_ILi1EEENS5_ILi2EEESM_EEENS4_IJNS5_ILi0EEESM_SP_EEEEENS4_IJNS3_10UnderscoreESS_SS_EEEEELb0EEEEEvNT_6ParamsE --------------------------
	.section	.nv.constant0._ZN7cutlass13device_kernelIN5flash32FlashAttnBwdPostprocessConvertdQIN4cute5tupleIJNS3_1CILi64EEENS5_ILi128EEEEEENS_10bfloat16_tEfNS_4arch4Sm90ELi256ENS3_8TiledMMAINS3_8MMA_AtomIJNS3_4SM904GMMA27MMA_64x64x16_F32BF16BF16_SSILNSF_5MajorE0ELSH_1ELNSF_7ScaleInE1ELSI_1EEEEEENS3_6LayoutINS4_IJNS5_ILi1EEENS5_ILi2EEESM_EEENS4_IJNS5_ILi0EEESM_SP_EEEEENS4_IJNS3_10UnderscoreESS_SS_EEEEELb0EEEEEvNT_6ParamsE,"a",@progbits
	.sectionflags	@""
	.align	4
.nv.constant0._ZN7cutlass13device_kernelIN5flash32FlashAttnBwdPostprocessConvertdQIN4cute5tupleIJNS3_1CILi64EEENS5_ILi128EEEEEENS_10bfloat16_tEfNS_4arch4Sm90ELi256ENS3_8TiledMMAINS3_8MMA_AtomIJNS3_4SM904GMMA27MMA_64x64x16_F32BF16BF16_SSILNSF_5MajorE0ELSH_1ELNSF_7ScaleInE1ELSI_1EEEEEENS3_6LayoutINS4_IJNS5_ILi1EEENS5_ILi2EEESM_EEENS4_IJNS5_ILi0EEESM_SP_EEEEENS4_IJNS3_10UnderscoreESS_SS_EEEEELb0EEEEEvNT_6ParamsE:
	.zero		1008


//--------------------- .nv.constant0._ZN7cutlass13device_kernelIN5flash11enable_sm90INS1_16FlashAttnBwdSm90INS1_25CollectiveMainloopBwdSm90ILi2ELi2ELi2EN4cute5tupleIJNS5_1CILi1EEES8_S8_EEENS6_IJNS7_ILi64EEENS7_ILi128EEESB_EEENS_10bfloat16_tEfNS_4arch4Sm90ELb1ELb0ELb0ELb1ELb1ELb1ELb0ELb0ELi2ELi1ELi2ELi1ELb0EEENS1_24CollectiveEpilogueBwdGQAISC_fSF_Li256ELb1ELb1EEENS1_25SingleTileBwdLPTSchedulerILb1ELi128ELb1EEEEEEEEEvNT_6ParamsE --------------------------
	.section	.nv.constant0._ZN7cutlass13device_kernelIN5flash11enable_sm90INS1_16FlashAttnBwdSm90INS1_25CollectiveMainloopBwdSm90ILi2ELi2ELi2EN4cute5tupleIJNS5_1CILi1EEES8_S8_EEENS6_IJNS7_ILi64EEENS7_ILi128EEESB_EEENS_10bfloat16_tEfNS_4arch4Sm90ELb1ELb0ELb0ELb1ELb1ELb1ELb0ELb0ELi2ELi1ELi2ELi1ELb0EEENS1_24CollectiveEpilogueBwdGQAISC_fSF_Li256ELb1ELb1EEENS1_25SingleTileBwdLPTSchedulerILb1ELi128ELb1EEEEEEEEEvNT_6ParamsE,"a",@progbits
	.sectionflags	@""
	.align	4
.nv.constant0._ZN7cutlass13device_kernelIN5flash11enable_sm90INS1_16FlashAttnBwdSm90INS1_25CollectiveMainloopBwdSm90ILi2ELi2ELi2EN4cute5tupleIJNS5_1CILi1EEES8_S8_EEENS6_IJNS7_ILi64EEENS7_ILi128EEESB_EEENS_10bfloat16_tEfNS_4arch4Sm90ELb1ELb0ELb0ELb1ELb1ELb1ELb0ELb0ELi2ELi1ELi2ELi1ELb0EEENS1_24CollectiveEpilogueBwdGQAISC_fSF_Li256ELb1ELb1EEENS1_25SingleTileBwdLPTSchedulerILb1ELi128ELb1EEEEEEEEEvNT_6ParamsE:
	.zero		2688


//--------------------- .nv.constant0._ZN7cutlass13device_kernelIN5flash22FlashAttnBwdPreprocessIN4cute5tupleIJNS3_1CILi64EEENS5_ILi128EEEEEENS_10bfloat16_tEfNS_4arch4Sm90ELb1ELb1EEEEEvNT_6ParamsE --------------------------
	.section	.nv.constant0._ZN7cutlass13device_kernelIN5flash22FlashAttnBwdPreprocessIN4cute5tupleIJNS3_1CILi64EEENS5_ILi128EEEEEENS_10bfloat16_tEfNS_4arch4Sm90ELb1ELb1EEEEEvNT_6ParamsE,"a",@progbits
	.sectionflags	@""
	.align	4
.nv.constant0._ZN7cutlass13device_kernelIN5flash22FlashAttnBwdPreprocessIN4cute5tupleIJNS3_1CILi64EEENS5_ILi128EEEEEENS_10bfloat16_tEfNS_4arch4Sm90ELb1ELb1EEEEEvNT_6ParamsE:
	.zero		1136


//--------------------- SYMBOLS --------------------------

	.type		.nv.reservedSmem.offset0,@object
	.size		.nv.reservedSmem.offset0,0x4
	.type		.nv.reservedSmem.cap,@object
	.size		.nv.reservedSmem.cap,0x4
